// auto-generated by cutlass_sweep.gemm — config: {"arch": "sm_100", "cluster_m": 2, "cluster_n": 1, "dtype": "mxfp8_e4m3", "dtype_b": "mxfp8_e4m3", "layout": "nt", "stages": 0, "tile_k": 128, "tile_m": 128, "tile_n": 128}
#include "cutlass/cutlass.h"
#include "cutlass/gemm/collective/collective_builder.hpp"
#include "cutlass/gemm/device/gemm_universal_adapter.h"
#include "cutlass/gemm/kernel/gemm_universal.hpp"
#include "cutlass/epilogue/collective/collective_builder.hpp"

using ElemA = cutlass::mx_float8_t<cutlass::float_e4m3_t>;
using ElemB = cutlass::mx_float8_t<cutlass::float_e4m3_t>;
using ElemCD = cutlass::bfloat16_t;
using Acc  = float;
using TileShape    = cute::Shape<cute::_128, cute::_128, cute::_128>;
using ClusterShape = cute::Shape<cute::_2, cute::_1, cute::_1>;

using CollectiveEpilogue = typename cutlass::epilogue::collective::CollectiveBuilder<
    cutlass::arch::Sm100, cutlass::arch::OpClassTensorOp,
    TileShape, ClusterShape,
    cutlass::epilogue::collective::EpilogueTileAuto,
    Acc, Acc,
    ElemCD, cutlass::layout::RowMajor, 128 / cutlass::sizeof_bits<ElemCD>::value,
    ElemCD, cutlass::layout::RowMajor, 128 / cutlass::sizeof_bits<ElemCD>::value,
    cutlass::epilogue::collective::EpilogueScheduleAuto
  >::CollectiveOp;

using CollectiveMainloop = typename cutlass::gemm::collective::CollectiveBuilder<
    cutlass::arch::Sm100, cutlass::arch::OpClassBlockScaledTensorOp,
    ElemA, cutlass::layout::RowMajor, 32,
    ElemB, cutlass::layout::ColumnMajor, 32,
    Acc,
    TileShape, ClusterShape,
    cutlass::gemm::collective::StageCountAutoCarveout<static_cast<int>(sizeof(typename CollectiveEpilogue::SharedStorage))>,
    cutlass::gemm::collective::KernelScheduleAuto
  >::CollectiveOp;

using GemmKernel = cutlass::gemm::kernel::GemmUniversal<
    cute::Shape<int,int,int,int>,
    CollectiveMainloop,
    CollectiveEpilogue
>;
using Gemm = cutlass::gemm::device::GemmUniversalAdapter<GemmKernel>;

// Force the device kernel symbol into the cubin without needing a host main.
auto* _anchor = &cutlass::device_kernel<GemmKernel>;


// ===== COMPILED SASS (sm_100a) =====

	.target	sm_100a

	.elftype	@"ET_EXEC"


//--------------------- .note.nv.tkinfo           --------------------------
	.section	.note.nv.tkinfo,"",@"SHT_NOTE"
	.sectionflags	@"SHF_NOTE_NV_TKINFO"
	.tkinfo
        /*0018*/ 	.word	0x00000002
        /*0030*/ 	.string	""
        /*0030*/ 	.string	"ptxas"
        /*0030*/ 	.string	"Cuda compilation tools, release 13.0, V13.0.88"
        /*0030*/ 	.string	"Build cuda_13.0.r13.0/compiler.36424714_0"
        /*0030*/ 	.string	"-arch sm_100a -m 64 "



//--------------------- .note.nv.cuinfo           --------------------------
	.section	.note.nv.cuinfo,"",@"SHT_NOTE"
	.sectionflags	@"SHF_NOTE_NV_CUINFO"
        /*0018*/ 	.short	0x0002
        /*001a*/ 	.short	0x0064
        /*001c*/ 	.short	0x0082
	.zero		2


//--------------------- .nv.info                  --------------------------
	.section	.nv.info,"",@"SHT_CUDA_INFO"
	.align	4


	//----- nvinfo : EIATTR_REGCOUNT
	.align		4
        /*0000*/ 	.byte	0x04, 0x2f
        /*0002*/ 	.short	(.L_19 - .L_18)
	.align		4
.L_18:
        /*0004*/ 	.word	index@(_ZN7cutlass13device_kernelINS_4gemm6kernel13GemmUniversalIN4cute5tupleIJiiiiEEENS1_10collective13CollectiveMmaINS1_46MainloopSm100TmaUmmaWarpSpecializedBlockScaledILi6ELi2ELi2ENS5_IJNS4_1CILi2EEENSA_ILi1EEESC_EEEEENS5_IJNSA_ILi128EEESF_SF_EEENS5_IJNS_12float_e4m3_tENS_13float_ue8m0_tEEEENS5_IJNS5_IJlSC_lEEENS4_6LayoutINS5_IJNS5_IJNS5_IJNSA_ILi32EEENSA_ILi4EEEEEEiEEESP_NS5_IJSC_iEEEEEENS5_IJNS5_IJNS5_IJNSA_ILi16EEESN_EEEiEEENS5_IJNS5_IJNSA_ILi0EEESC_EEENSA_ILi512EEEEEENS5_IJSV_iEEEEEEEEEEESJ_S12_NS4_8TiledMMAINS4_8MMA_AtomIJNS4_21SM100_MMA_MXF8F6F4_SSISH_SH_fSI_Li128ELi128ELNS4_4UMMA5MajorE0ELS17_0ELNS16_7ScaleInE0ELS18_0EEEEEENSL_INS5_IJSC_SC_SC_EEENS5_IJSV_SV_SV_EEEEENS5_IJNS4_10UnderscoreES1E_S1E_EEEEENS5_IJNS4_13SM90_TMA_LOADES1H_EEENS5_IJNS4_14ComposedLayoutINS4_7SwizzleILi3ELi4ELi3EEENS4_18smem_ptr_flag_bitsILi8EEENSL_INS5_IJNSA_ILi8EEESF_EEENS5_IJSF_SC_EEEEEEENSL_INS5_IJNS5_IJNS5_IJSO_SC_EEENS5_IJSM_SC_EEEEEESC_NS5_IJSN_SC_EEEEEENS5_IJNS5_IJNS5_IJST_SX_EEESW_EEESV_NS5_IJSC_SX_EEEEEEEEEEEvNS4_8identityENS5_IJNS4_23SM90_TMA_LOAD_MULTICASTES25_EEES23_vS24_EENS_8epilogue10collective18CollectiveEpilogueINS28_23Sm100TmaWarpSpecializedILi4ELi2ELi16ELb1ELb0EEEJNS5_IJNSA_ILi64EEESF_SF_EEENS5_IJNSL_IS2D_SC_EENSL_INS5_IJSS_SB_EEENS5_IJSC_S2D_EEEEEEEENS_10bfloat16_tESK_S2K_SK_NS28_6fusion15FusionCallbacksIS2C_NS2L_17LinearCombinationIS2K_fS2K_fLNS_15FloatRoundStyleE2EEES2E_S2J_JEEENS4_5SM1004TMEM4LOAD26SM100_TMEM_LOAD_32dp32b16xES1H_NS1J_INS1K_ILi1ELi4ELi3EEENS1M_ILi16EEENSL_INS5_IJS1O_SS_EEENS5_IJSS_SC_EEEEEEENS4_39AutoVectorizingCopyWithAssumedAlignmentILi128EEENS4_14SM90_TMA_STOREES30_S32_S32_EEEvvEEEEvNT_6ParamsE)
        /*0008*/ 	.word	0x0000007a


	//----- nvinfo : EIATTR_FRAME_SIZE
	.align		4
.L_19:
        /*000c*/ 	.byte	0x04, 0x11
        /*000e*/ 	.short	(.L_21 - .L_20)
	.align		4
.L_20:
        /*0010*/ 	.word	index@($__internal_2_$__cuda_sm10x_tcgen05_guardrail_trap_unallocated_columns_being_dealloced)
        /*0014*/ 	.word	0x00000000


	//----- nvinfo : EIATTR_FRAME_SIZE
	.align		4
.L_21:
        /*0018*/ 	.byte	0x04, 0x11
        /*001a*/ 	.short	(.L_23 - .L_22)
	.align		4
.L_22:
        /*001c*/ 	.word	index@($__internal_1_$__cuda_sm10x_tcgen05_guardrail_trap_phase_invalid_during_alloc)
        /*0020*/ 	.word	0x00000000


	//----- nvinfo : EIATTR_FRAME_SIZE
	.align		4
.L_23:
        /*0024*/ 	.byte	0x04, 0x11
        /*0026*/ 	.short	(.L_25 - .L_24)
	.align		4
.L_24:
        /*0028*/ 	.word	index@($__internal_0_$__cuda_sm10x_tcgen05_guardrail_trap_col_being_dealloced_not_returned_by_alloc)
        /*002c*/ 	.word	0x00000000


	//----- nvinfo : EIATTR_FRAME_SIZE
	.align		4
.L_25:
        /*0030*/ 	.byte	0x04, 0x11
        /*0032*/ 	.short	(.L_27 - .L_26)
	.align		4
.L_26:
        /*0034*/ 	.word	index@(_ZN7cutlass13device_kernelINS_4gemm6kernel13GemmUniversalIN4cute5tupleIJiiiiEEENS1_10collective13CollectiveMmaINS1_46MainloopSm100TmaUmmaWarpSpecializedBlockScaledILi6ELi2ELi2ENS5_IJNS4_1CILi2EEENSA_ILi1EEESC_EEEEENS5_IJNSA_ILi128EEESF_SF_EEENS5_IJNS_12float_e4m3_tENS_13float_ue8m0_tEEEENS5_IJNS5_IJlSC_lEEENS4_6LayoutINS5_IJNS5_IJNS5_IJNSA_ILi32EEENSA_ILi4EEEEEEiEEESP_NS5_IJSC_iEEEEEENS5_IJNS5_IJNS5_IJNSA_ILi16EEESN_EEEiEEENS5_IJNS5_IJNSA_ILi0EEESC_EEENSA_ILi512EEEEEENS5_IJSV_iEEEEEEEEEEESJ_S12_NS4_8TiledMMAINS4_8MMA_AtomIJNS4_21SM100_MMA_MXF8F6F4_SSISH_SH_fSI_Li128ELi128ELNS4_4UMMA5MajorE0ELS17_0ELNS16_7ScaleInE0ELS18_0EEEEEENSL_INS5_IJSC_SC_SC_EEENS5_IJSV_SV_SV_EEEEENS5_IJNS4_10UnderscoreES1E_S1E_EEEEENS5_IJNS4_13SM90_TMA_LOADES1H_EEENS5_IJNS4_14ComposedLayoutINS4_7SwizzleILi3ELi4ELi3EEENS4_18smem_ptr_flag_bitsILi8EEENSL_INS5_IJNSA_ILi8EEESF_EEENS5_IJSF_SC_EEEEEEENSL_INS5_IJNS5_IJNS5_IJSO_SC_EEENS5_IJSM_SC_EEEEEESC_NS5_IJSN_SC_EEEEEENS5_IJNS5_IJNS5_IJST_SX_EEESW_EEESV_NS5_IJSC_SX_EEEEEEEEEEEvNS4_8identityENS5_IJNS4_23SM90_TMA_LOAD_MULTICASTES25_EEES23_vS24_EENS_8epilogue10collective18CollectiveEpilogueINS28_23Sm100TmaWarpSpecializedILi4ELi2ELi16ELb1ELb0EEEJNS5_IJNSA_ILi64EEESF_SF_EEENS5_IJNSL_IS2D_SC_EENSL_INS5_IJSS_SB_EEENS5_IJSC_S2D_EEEEEEEENS_10bfloat16_tESK_S2K_SK_NS28_6fusion15FusionCallbacksIS2C_NS2L_17LinearCombinationIS2K_fS2K_fLNS_15FloatRoundStyleE2EEES2E_S2J_JEEENS4_5SM1004TMEM4LOAD26SM100_TMEM_LOAD_32dp32b16xES1H_NS1J_INS1K_ILi1ELi4ELi3EEENS1M_ILi16EEENSL_INS5_IJS1O_SS_EEENS5_IJSS_SC_EEEEEEENS4_39AutoVectorizingCopyWithAssumedAlignmentILi128EEENS4_14SM90_TMA_STOREES30_S32_S32_EEEvvEEEEvNT_6ParamsE)
        /*0038*/ 	.word	0x00000000


	//----- nvinfo : EIATTR_MIN_STACK_SIZE
	.align		4
.L_27:
        /*003c*/ 	.byte	0x04, 0x12
        /*003e*/ 	.short	(.L_29 - .L_28)
	.align		4
.L_28:
        /*0040*/ 	.word	index@(_ZN7cutlass13device_kernelINS_4gemm6kernel13GemmUniversalIN4cute5tupleIJiiiiEEENS1_10collective13CollectiveMmaINS1_46MainloopSm100TmaUmmaWarpSpecializedBlockScaledILi6ELi2ELi2ENS5_IJNS4_1CILi2EEENSA_ILi1EEESC_EEEEENS5_IJNSA_ILi128EEESF_SF_EEENS5_IJNS_12float_e4m3_tENS_13float_ue8m0_tEEEENS5_IJNS5_IJlSC_lEEENS4_6LayoutINS5_IJNS5_IJNS5_IJNSA_ILi32EEENSA_ILi4EEEEEEiEEESP_NS5_IJSC_iEEEEEENS5_IJNS5_IJNS5_IJNSA_ILi16EEESN_EEEiEEENS5_IJNS5_IJNSA_ILi0EEESC_EEENSA_ILi512EEEEEENS5_IJSV_iEEEEEEEEEEESJ_S12_NS4_8TiledMMAINS4_8MMA_AtomIJNS4_21SM100_MMA_MXF8F6F4_SSISH_SH_fSI_Li128ELi128ELNS4_4UMMA5MajorE0ELS17_0ELNS16_7ScaleInE0ELS18_0EEEEEENSL_INS5_IJSC_SC_SC_EEENS5_IJSV_SV_SV_EEEEENS5_IJNS4_10UnderscoreES1E_S1E_EEEEENS5_IJNS4_13SM90_TMA_LOADES1H_EEENS5_IJNS4_14ComposedLayoutINS4_7SwizzleILi3ELi4ELi3EEENS4_18smem_ptr_flag_bitsILi8EEENSL_INS5_IJNSA_ILi8EEESF_EEENS5_IJSF_SC_EEEEEEENSL_INS5_IJNS5_IJNS5_IJSO_SC_EEENS5_IJSM_SC_EEEEEESC_NS5_IJSN_SC_EEEEEENS5_IJNS5_IJNS5_IJST_SX_EEESW_EEESV_NS5_IJSC_SX_EEEEEEEEEEEvNS4_8identityENS5_IJNS4_23SM90_TMA_LOAD_MULTICASTES25_EEES23_vS24_EENS_8epilogue10collective18CollectiveEpilogueINS28_23Sm100TmaWarpSpecializedILi4ELi2ELi16ELb1ELb0EEEJNS5_IJNSA_ILi64EEESF_SF_EEENS5_IJNSL_IS2D_SC_EENSL_INS5_IJSS_SB_EEENS5_IJSC_S2D_EEEEEEEENS_10bfloat16_tESK_S2K_SK_NS28_6fusion15FusionCallbacksIS2C_NS2L_17LinearCombinationIS2K_fS2K_fLNS_15FloatRoundStyleE2EEES2E_S2J_JEEENS4_5SM1004TMEM4LOAD26SM100_TMEM_LOAD_32dp32b16xES1H_NS1J_INS1K_ILi1ELi4ELi3EEENS1M_ILi16EEENSL_INS5_IJS1O_SS_EEENS5_IJSS_SC_EEEEEEENS4_39AutoVectorizingCopyWithAssumedAlignmentILi128EEENS4_14SM90_TMA_STOREES30_S32_S32_EEEvvEEEEvNT_6ParamsE)
        /*0044*/ 	.word	0x00000000
.L_29:


//--------------------- .nv.compat                --------------------------
	.section	.nv.compat,"",@"SHT_CUDA_COMPAT_INFO"
	.align	4
        /*0000*/ 	.byte	0x02, 0x09, 0x01, 0x00, 0x02, 0x02, 0x02, 0x00, 0x02, 0x05, 0x05, 0x00, 0x03, 0x07, 0x01, 0x01
        /*0010*/ 	.byte	0x02, 0x03, 0x01, 0x00, 0x02, 0x06, 0x01, 0x00, 0x04, 0x0b, 0x08, 0x00, 0x09, 0x00, 0x00, 0x00
        /*0020*/ 	.byte	0x00, 0x00, 0x00, 0x00


//--------------------- .nv.info._ZN7cutlass13device_kernelINS_4gemm6kernel13GemmUniversalIN4cute5tupleIJiiiiEEENS1_10collective13CollectiveMmaINS1_46MainloopSm100TmaUmmaWarpSpecializedBlockScaledILi6ELi2ELi2ENS5_IJNS4_1CILi2EEENSA_ILi1EEESC_EEEEENS5_IJNSA_ILi128EEESF_SF_EEENS5_IJNS_12float_e4m3_tENS_13float_ue8m0_tEEEENS5_IJNS5_IJlSC_lEEENS4_6LayoutINS5_IJNS5_IJNS5_IJNSA_ILi32EEENSA_ILi4EEEEEEiEEESP_NS5_IJSC_iEEEEEENS5_IJNS5_IJNS5_IJNSA_ILi16EEESN_EEEiEEENS5_IJNS5_IJNSA_ILi0EEESC_EEENSA_ILi512EEEEEENS5_IJSV_iEEEEEEEEEEESJ_S12_NS4_8TiledMMAINS4_8MMA_AtomIJNS4_21SM100_MMA_MXF8F6F4_SSISH_SH_fSI_Li128ELi128ELNS4_4UMMA5MajorE0ELS17_0ELNS16_7ScaleInE0ELS18_0EEEEEENSL_INS5_IJSC_SC_SC_EEENS5_IJSV_SV_SV_EEEEENS5_IJNS4_10UnderscoreES1E_S1E_EEEEENS5_IJNS4_13SM90_TMA_LOADES1H_EEENS5_IJNS4_14ComposedLayoutINS4_7SwizzleILi3ELi4ELi3EEENS4_18smem_ptr_flag_bitsILi8EEENSL_INS5_IJNSA_ILi8EEESF_EEENS5_IJSF_SC_EEEEEEENSL_INS5_IJNS5_IJNS5_IJSO_SC_EEENS5_IJSM_SC_EEEEEESC_NS5_IJSN_SC_EEEEEENS5_IJNS5_IJNS5_IJST_SX_EEESW_EEESV_NS5_IJSC_SX_EEEEEEEEEEEvNS4_8identityENS5_IJNS4_23SM90_TMA_LOAD_MULTICASTES25_EEES23_vS24_EENS_8epilogue10collective18CollectiveEpilogueINS28_23Sm100TmaWarpSpecializedILi4ELi2ELi16ELb1ELb0EEEJNS5_IJNSA_ILi64EEESF_SF_EEENS5_IJNSL_IS2D_SC_EENSL_INS5_IJSS_SB_EEENS5_IJSC_S2D_EEEEEEEENS_10bfloat16_tESK_S2K_SK_NS28_6fusion15FusionCallbacksIS2C_NS2L_17LinearCombinationIS2K_fS2K_fLNS_15FloatRoundStyleE2EEES2E_S2J_JEEENS4_5SM1004TMEM4LOAD26SM100_TMEM_LOAD_32dp32b16xES1H_NS1J_INS1K_ILi1ELi4ELi3EEENS1M_ILi16EEENSL_INS5_IJS1O_SS_EEENS5_IJSS_SC_EEEEEEENS4_39AutoVectorizingCopyWithAssumedAlignmentILi128EEENS4_14SM90_TMA_STOREES30_S32_S32_EEEvvEEEEvNT_6ParamsE --------------------------
	.section	.nv.info._ZN7cutlass13device_kernelINS_4gemm6kernel13GemmUniversalIN4cute5tupleIJiiiiEEENS1_10collective13CollectiveMmaINS1_46MainloopSm100TmaUmmaWarpSpecializedBlockScaledILi6ELi2ELi2ENS5_IJNS4_1CILi2EEENSA_ILi1EEESC_EEEEENS5_IJNSA_ILi128EEESF_SF_EEENS5_IJNS_12float_e4m3_tENS_13float_ue8m0_tEEEENS5_IJNS5_IJlSC_lEEENS4_6LayoutINS5_IJNS5_IJNS5_IJNSA_ILi32EEENSA_ILi4EEEEEEiEEESP_NS5_IJSC_iEEEEEENS5_IJNS5_IJNS5_IJNSA_ILi16EEESN_EEEiEEENS5_IJNS5_IJNSA_ILi0EEESC_EEENSA_ILi512EEEEEENS5_IJSV_iEEEEEEEEEEESJ_S12_NS4_8TiledMMAINS4_8MMA_AtomIJNS4_21SM100_MMA_MXF8F6F4_SSISH_SH_fSI_Li128ELi128ELNS4_4UMMA5MajorE0ELS17_0ELNS16_7ScaleInE0ELS18_0EEEEEENSL_INS5_IJSC_SC_SC_EEENS5_IJSV_SV_SV_EEEEENS5_IJNS4_10UnderscoreES1E_S1E_EEEEENS5_IJNS4_13SM90_TMA_LOADES1H_EEENS5_IJNS4_14ComposedLayoutINS4_7SwizzleILi3ELi4ELi3EEENS4_18smem_ptr_flag_bitsILi8EEENSL_INS5_IJNSA_ILi8EEESF_EEENS5_IJSF_SC_EEEEEEENSL_INS5_IJNS5_IJNS5_IJSO_SC_EEENS5_IJSM_SC_EEEEEESC_NS5_IJSN_SC_EEEEEENS5_IJNS5_IJNS5_IJST_SX_EEESW_EEESV_NS5_IJSC_SX_EEEEEEEEEEEvNS4_8identityENS5_IJNS4_23SM90_TMA_LOAD_MULTICASTES25_EEES23_vS24_EENS_8epilogue10collective18CollectiveEpilogueINS28_23Sm100TmaWarpSpecializedILi4ELi2ELi16ELb1ELb0EEEJNS5_IJNSA_ILi64EEESF_SF_EEENS5_IJNSL_IS2D_SC_EENSL_INS5_IJSS_SB_EEENS5_IJSC_S2D_EEEEEEEENS_10bfloat16_tESK_S2K_SK_NS28_6fusion15FusionCallbacksIS2C_NS2L_17LinearCombinationIS2K_fS2K_fLNS_15FloatRoundStyleE2EEES2E_S2J_JEEENS4_5SM1004TMEM4LOAD26SM100_TMEM_LOAD_32dp32b16xES1H_NS1J_INS1K_ILi1ELi4ELi3EEENS1M_ILi16EEENSL_INS5_IJS1O_SS_EEENS5_IJSS_SC_EEEEEEENS4_39AutoVectorizingCopyWithAssumedAlignmentILi128EEENS4_14SM90_TMA_STOREES30_S32_S32_EEEvvEEEEvNT_6ParamsE,"",@"SHT_CUDA_INFO"
	.sectionflags	@""
	.align	4


	//----- nvinfo : EIATTR_CUDA_API_VERSION
	.align		4
        /*0000*/ 	.byte	0x04, 0x37
        /*0002*/ 	.short	(.L_31 - .L_30)
.L_30:
        /*0004*/ 	.word	0x00000082


	//----- nvinfo : EIATTR_KPARAM_INFO
	.align		4
.L_31:
        /*0008*/ 	.byte	0x04, 0x17
        /*000a*/ 	.short	(.L_33 - .L_32)
.L_32:
        /*000c*/ 	.word	0x00000000
        /*0010*/ 	.short	0x0000
        /*0012*/ 	.short	0x0000
        /*0014*/ 	.byte	0x00, 0xf0, 0x01, 0x30


	//----- nvinfo : EIATTR_AT_ENTRY_FRAGMENTS
	.align		4
.L_33:
        /*0018*/ 	.byte	0x04, 0x4f
        /*001a*/ 	.short	(.L_35 - .L_34)


	//   ....[0]....
.L_34:
        /*001c*/ 	.word	0x00000006


	//----- nvinfo : EIATTR_RESERVED_SMEM_USED
	.align		4
.L_35:
        /*0020*/ 	.byte	0x01, 0x41
	.zero		2


	//----- nvinfo : EIATTR_SPARSE_MMA_MASK
	.align		4
        /*0024*/ 	.byte	0x03, 0x50
        /*0026*/ 	.short	0x0000


	//----- nvinfo : EIATTR_TCGEN05_1CTA_USED
	.align		4
        /*0028*/ 	.byte	0x01, 0x51
	.zero		2


	//----- nvinfo : EIATTR_MAXREG_COUNT
	.align		4
        /*002c*/ 	.byte	0x03, 0x1b
        /*002e*/ 	.short	0x00ff


	//----- nvinfo : EIATTR_NUM_BARRIERS
	.align		4
        /*0030*/ 	.byte	0x02, 0x4c
        /*0032*/ 	.byte	0x07
	.zero		1


	//----- nvinfo : EIATTR_EXTERNS
	.align		4
        /*0034*/ 	.byte	0x04, 0x0f
        /*0036*/ 	.short	(.L_37 - .L_36)


	//   ....[0]....
	.align		4
.L_36:
        /*0038*/ 	.word	index@(__assertfail)


	//----- nvinfo : EIATTR_MERCURY_ISA_VERSION
	.align		4
.L_37:
        /*003c*/ 	.byte	0x03, 0x5f
        /*003e*/ 	.short	0x0101


	//----- nvinfo : EIATTR_INT_WARP_WIDE_INSTR_OFFSETS
	.align		4
        /*0040*/ 	.byte	0x04, 0x31
        /*0042*/ 	.short	(.L_39 - .L_38)


	//   ....[0]....
.L_38:
        /*0044*/ 	.word	0x000023b0


	//   ....[1]....
        /*0048*/ 	.word	0x000040d0


	//   ....[2]....
        /*004c*/ 	.word	0x00004100


	//   ....[3]....
        /*0050*/ 	.word	0x00004150


	//   ....[4]....
        /*0054*/ 	.word	0x00004a40


	//   ....[5]....
        /*0058*/ 	.word	0x00004a60


	//   ....[6]....
        /*005c*/ 	.word	0x00004b40


	//   ....[7]....
        /*0060*/ 	.word	0x00004c00


	//   ....[8]....
        /*0064*/ 	.word	0x00004c20


	//   ....[9]....
        /*0068*/ 	.word	0x00004d00


	//   ....[10]....
        /*006c*/ 	.word	0x00004de0


	//   ....[11]....
        /*0070*/ 	.word	0x00004e20


	//   ....[12]....
        /*0074*/ 	.word	0x00004ed0


	//   ....[13]....
        /*0078*/ 	.word	0x00004fb0


	//   ....[14]....
        /*007c*/ 	.word	0x00004fd0


	//   ....[15]....
        /*0080*/ 	.word	0x000050c0


	//   ....[16]....
        /*0084*/ 	.word	0x000051a0


	//   ....[17]....
        /*0088*/ 	.word	0x000051e0


	//   ....[18]....
        /*008c*/ 	.word	0x000052a0


	//   ....[19]....
        /*0090*/ 	.word	0x00005380


	//   ....[20]....
        /*0094*/ 	.word	0x000053a0


	//   ....[21]....
        /*0098*/ 	.word	0x00005480


	//   ....[22]....
        /*009c*/ 	.word	0x00005560


	//   ....[23]....
        /*00a0*/ 	.word	0x000055d0


	//   ....[24]....
        /*00a4*/ 	.word	0x000056a0


	//   ....[25]....
        /*00a8*/ 	.word	0x00005830


	//   ....[26]....
        /*00ac*/ 	.word	0x00005840


	//   ....[27]....
        /*00b0*/ 	.word	0x00005920


	//----- nvinfo : EIATTR_COOP_GROUP_MASK_REGIDS
	.align		4
.L_39:
        /*00b4*/ 	.byte	0x04, 0x29
        /*00b6*/ 	.short	(.L_41 - .L_40)


	//   ....[0]....
.L_40:
        /*00b8*/ 	.word	0xffffffff


	//   ....[1]....
        /*00bc*/ 	.word	0xffffffff


	//   ....[2]....
        /*00c0*/ 	.word	0xffffffff


	//   ....[3]....
        /*00c4*/ 	.word	0xffffffff


	//   ....[4]....
        /*00c8*/ 	.word	0xffffffff


	//   ....[5]....
        /*00cc*/ 	.word	0xffffffff


	//   ....[6]....
        /*00d0*/ 	.word	0xffffffff


	//   ....[7]....
        /*00d4*/ 	.word	0xffffffff


	//   ....[8]....
        /*00d8*/ 	.word	0xffffffff


	//   ....[9]....
        /*00dc*/ 	.word	0xffffffff


	//   ....[10]....
        /*00e0*/ 	.word	0xffffffff


	//   ....[11]....
        /*00e4*/ 	.word	0xffffffff


	//   ....[12]....
        /*00e8*/ 	.word	0xffffffff


	//   ....[13]....
        /*00ec*/ 	.word	0xffffffff


	//----- nvinfo : EIATTR_COOP_GROUP_INSTR_OFFSETS
	.align		4
.L_41:
        /*00f0*/ 	.byte	0x04, 0x28
        /*00f2*/ 	.short	(.L_43 - .L_42)


	//   ....[0]....
.L_42:
        /*00f4*/ 	.word	0x00000090


	//   ....[1]....
        /*00f8*/ 	.word	0x00000530


	//   ....[2]....
        /*00fc*/ 	.word	0x00000710


	//   ....[3]....
        /*0100*/ 	.word	0x000008b0


	//   ....[4]....
        /*0104*/ 	.word	0x000009b0


	//   ....[5]....
        /*0108*/ 	.word	0x00000b20


	//   ....[6]....
        /*010c*/ 	.word	0x00000c80


	//   ....[7]....
        /*0110*/ 	.word	0x00000e30


	//   ....[8]....
        /*0114*/ 	.word	0x00002290


	//   ....[9]....
        /*0118*/ 	.word	0x000031a0


	//   ....[10]....
        /*011c*/ 	.word	0x000033b0


	//   ....[11]....
        /*0120*/ 	.word	0x000033e0


	//   ....[12]....
        /*0124*/ 	.word	0x00003fc0


	//   ....[13]....
        /*0128*/ 	.word	0x000041f0


	//----- nvinfo : EIATTR_VRC_CTA_INIT_COUNT
	.align		4
.L_43:
        /*012c*/ 	.byte	0x02, 0x4a
        /*012e*/ 	.byte	0x80
	.zero		1


	//----- nvinfo : EIATTR_SYSCALL_OFFSETS
	.align		4
        /*0130*/ 	.byte	0x04, 0x46
        /*0132*/ 	.short	(.L_45 - .L_44)


	//   ....[0]....
.L_44:
        /*0134*/ 	.word	0x00006430


	//   ....[1]....
        /*0138*/ 	.word	0x00006520


	//   ....[2]....
        /*013c*/ 	.word	0x00006e10


	//   ....[3]....
        /*0140*/ 	.word	0x00006f80


	//   ....[4]....
        /*0144*/ 	.word	0x00007ca0


	//   ....[5]....
        /*0148*/ 	.word	0x00007e10


	//   ....[6]....
        /*014c*/ 	.word	0x00008b20


	//   ....[7]....
        /*0150*/ 	.word	0x00008c90


	//   ....[8]....
        /*0154*/ 	.word	0x000099d0


	//   ....[9]....
        /*0158*/ 	.word	0x00009b40


	//   ....[10]....
        /*015c*/ 	.word	0x0000a890


	//   ....[11]....
        /*0160*/ 	.word	0x0000aa00


	//   ....[12]....
        /*0164*/ 	.word	0x0000b760


	//   ....[13]....
        /*0168*/ 	.word	0x0000b8d0


	//   ....[14]....
        /*016c*/ 	.word	0x0000c620


	//   ....[15]....
        /*0170*/ 	.word	0x0000c790


	//   ....[16]....
        /*0174*/ 	.word	0x0000d480


	//   ....[17]....
        /*0178*/ 	.word	0x0000d5f0


	//----- nvinfo : EIATTR_MBARRIER_INSTR_OFFSETS
	.align		4
.L_45:
        /*017c*/ 	.byte	0x04, 0x39
        /*017e*/ 	.short	(.L_47 - .L_46)


	//   ....[0]....
.L_46:
        /*0180*/ 	.word	0x00000640
        /*0184*/ 	.word	0x000000ff
        /*0188*/ 	.word	0x00000000
        /*018c*/ 	.short	0x0100
        /*018e*/ 	.byte	0x06
	.zero		1


	//   ....[1]....
        /*0190*/ 	.word	0x00000650
        /*0194*/ 	.word	0x000000ff
        /*0198*/ 	.word	0x00000030
        /*019c*/ 	.short	0x0100
        /*019e*/ 	.byte	0x06
	.zero		1


	//   ....[2]....
        /*01a0*/ 	.word	0x00000660
        /*01a4*/ 	.word	0x000000ff
        /*01a8*/ 	.word	0x00000008
        /*01ac*/ 	.short	0x0100
        /*01ae*/ 	.byte	0x06
	.zero		1


	//   ....[3]....
        /*01b0*/ 	.word	0x00000670
        /*01b4*/ 	.word	0x000000ff
        /*01b8*/ 	.word	0x00000038
        /*01bc*/ 	.short	0x0100
        /*01be*/ 	.byte	0x06
	.zero		1


	//   ....[4]....
        /*01c0*/ 	.word	0x00000680
        /*01c4*/ 	.word	0x000000ff
        /*01c8*/ 	.word	0x00000010
        /*01cc*/ 	.short	0x0100
        /*01ce*/ 	.byte	0x06
	.zero		1


	//   ....[5]....
        /*01d0*/ 	.word	0x00000690
        /*01d4*/ 	.word	0x000000ff
        /*01d8*/ 	.word	0x00000040
        /*01dc*/ 	.short	0x0100
        /*01de*/ 	.byte	0x06
	.zero		1


	//   ....[6]....
        /*01e0*/ 	.word	0x000006a0
        /*01e4*/ 	.word	0x000000ff
        /*01e8*/ 	.word	0x00000018
        /*01ec*/ 	.short	0x0100
        /*01ee*/ 	.byte	0x06
	.zero		1


	//   ....[7]....
        /*01f0*/ 	.word	0x000006b0
        /*01f4*/ 	.word	0x000000ff
        /*01f8*/ 	.word	0x00000048
        /*01fc*/ 	.short	0x0100
        /*01fe*/ 	.byte	0x06
	.zero		1


	//   ....[8]....
        /*0200*/ 	.word	0x000006c0
        /*0204*/ 	.word	0x000000ff
        /*0208*/ 	.word	0x00000020
        /*020c*/ 	.short	0x0100
        /*020e*/ 	.byte	0x06
	.zero		1


	//   ....[9]....
        /*0210*/ 	.word	0x000006d0
        /*0214*/ 	.word	0x000000ff
        /*0218*/ 	.word	0x00000050
        /*021c*/ 	.short	0x0100
        /*021e*/ 	.byte	0x06
	.zero		1


	//   ....[10]....
        /*0220*/ 	.word	0x000006e0
        /*0224*/ 	.word	0x000000ff
        /*0228*/ 	.word	0x00000028
        /*022c*/ 	.short	0x0100
        /*022e*/ 	.byte	0x06
	.zero		1


	//   ....[11]....
        /*0230*/ 	.word	0x000006f0
        /*0234*/ 	.word	0x000000ff
        /*0238*/ 	.word	0x00000058
        /*023c*/ 	.short	0x0100
        /*023e*/ 	.byte	0x06
	.zero		1


	//   ....[12]....
        /*0240*/ 	.word	0x00000820
        /*0244*/ 	.word	0x000000ff
        /*0248*/ 	.word	0x00000060
        /*024c*/ 	.short	0x0100
        /*024e*/ 	.byte	0x06
	.zero		1


	//   ....[13]....
        /*0250*/ 	.word	0x00000830
        /*0254*/ 	.word	0x000000ff
        /*0258*/ 	.word	0x00000080
        /*025c*/ 	.short	0x0100
        /*025e*/ 	.byte	0x06
	.zero		1


	//   ....[14]....
        /*0260*/ 	.word	0x00000840
        /*0264*/ 	.word	0x000000ff
        /*0268*/ 	.word	0x00000068
        /*026c*/ 	.short	0x0100
        /*026e*/ 	.byte	0x06
	.zero		1


	//   ....[15]....
        /*0270*/ 	.word	0x00000850
        /*0274*/ 	.word	0x000000ff
        /*0278*/ 	.word	0x00000088
        /*027c*/ 	.short	0x0100
        /*027e*/ 	.byte	0x06
	.zero		1


	//   ....[16]....
        /*0280*/ 	.word	0x00000860
        /*0284*/ 	.word	0x000000ff
        /*0288*/ 	.word	0x00000070
        /*028c*/ 	.short	0x0100
        /*028e*/ 	.byte	0x06
	.zero		1


	//   ....[17]....
        /*0290*/ 	.word	0x00000870
        /*0294*/ 	.word	0x000000ff
        /*0298*/ 	.word	0x00000090
        /*029c*/ 	.short	0x0100
        /*029e*/ 	.byte	0x06
	.zero		1


	//   ....[18]....
        /*02a0*/ 	.word	0x00000880
        /*02a4*/ 	.word	0x000000ff
        /*02a8*/ 	.word	0x00000078
        /*02ac*/ 	.short	0x0100
        /*02ae*/ 	.byte	0x06
	.zero		1


	//   ....[19]....
        /*02b0*/ 	.word	0x00000890
        /*02b4*/ 	.word	0x000000ff
        /*02b8*/ 	.word	0x00000098
        /*02bc*/ 	.short	0x0100
        /*02be*/ 	.byte	0x06
	.zero		1


	//   ....[20]....
        /*02c0*/ 	.word	0x00000980
        /*02c4*/ 	.word	0x000000ff
        /*02c8*/ 	.word	0x000000a0
        /*02cc*/ 	.short	0x0100
        /*02ce*/ 	.byte	0x05
	.zero		1


	//   ....[21]....
        /*02d0*/ 	.word	0x00000990
        /*02d4*/ 	.word	0x000000ff
        /*02d8*/ 	.word	0x000000a8
        /*02dc*/ 	.short	0x0100
        /*02de*/ 	.byte	0x05
	.zero		1


	//   ....[22]....
        /*02e0*/ 	.word	0x00000ad0
        /*02e4*/ 	.word	0x000000ff
        /*02e8*/ 	.word	0x000000b0
        /*02ec*/ 	.short	0x0100
        /*02ee*/ 	.byte	0x05
	.zero		1


	//   ....[23]....
        /*02f0*/ 	.word	0x00000ae0
        /*02f4*/ 	.word	0x000000ff
        /*02f8*/ 	.word	0x000000c0
        /*02fc*/ 	.short	0x0100
        /*02fe*/ 	.byte	0x05
	.zero		1


	//   ....[24]....
        /*0300*/ 	.word	0x00000af0
        /*0304*/ 	.word	0x000000ff
        /*0308*/ 	.word	0x000000b8
        /*030c*/ 	.short	0x0100
        /*030e*/ 	.byte	0x05
	.zero		1


	//   ....[25]....
        /*0310*/ 	.word	0x00000b00
        /*0314*/ 	.word	0x000000ff
        /*0318*/ 	.word	0x000000c8
        /*031c*/ 	.short	0x0100
        /*031e*/ 	.byte	0x05
	.zero		1


	//   ....[26]....
        /*0320*/ 	.word	0x00000c30
        /*0324*/ 	.word	0x000000ff
        /*0328*/ 	.word	0x000000d0
        /*032c*/ 	.short	0x0100
        /*032e*/ 	.byte	0x06
	.zero		1


	//   ....[27]....
        /*0330*/ 	.word	0x00000c40
        /*0334*/ 	.word	0x000000ff
        /*0338*/ 	.word	0x000000e0
        /*033c*/ 	.short	0x0100
        /*033e*/ 	.byte	0x06
	.zero		1


	//   ....[28]....
        /*0340*/ 	.word	0x00000c50
        /*0344*/ 	.word	0x000000ff
        /*0348*/ 	.word	0x000000d8
        /*034c*/ 	.short	0x0100
        /*034e*/ 	.byte	0x06
	.zero		1


	//   ....[29]....
        /*0350*/ 	.word	0x00000c60
        /*0354*/ 	.word	0x000000ff
        /*0358*/ 	.word	0x000000e8
        /*035c*/ 	.short	0x0100
        /*035e*/ 	.byte	0x06
	.zero		1


	//   ....[30]....
        /*0360*/ 	.word	0x00000d50
        /*0364*/ 	.word	0x000000ff
        /*0368*/ 	.word	0x000000f0
        /*036c*/ 	.short	0x0100
        /*036e*/ 	.byte	0x05
	.zero		1


	//   ....[31]....
        /*0370*/ 	.word	0x00000d60
        /*0374*/ 	.word	0x000000ff
        /*0378*/ 	.word	0x00000100
        /*037c*/ 	.short	0x0100
        /*037e*/ 	.byte	0x05
	.zero		1


	//   ....[32]....
        /*0380*/ 	.word	0x00000d70
        /*0384*/ 	.word	0x000000ff
        /*0388*/ 	.word	0x000000f8
        /*038c*/ 	.short	0x0100
        /*038e*/ 	.byte	0x05
	.zero		1


	//   ....[33]....
        /*0390*/ 	.word	0x00000d80
        /*0394*/ 	.word	0x000000ff
        /*0398*/ 	.word	0x00000108
        /*039c*/ 	.short	0x0100
        /*039e*/ 	.byte	0x05
	.zero		1


	//   ....[34]....
        /*03a0*/ 	.word	0x00001880
        /*03a4*/ 	.word	0x00000002
        /*03a8*/ 	.word	0x00000100
        /*03ac*/ 	.short	0x010a
        /*03ae*/ 	.byte	0xff
	.zero		1


	//   ....[35]....
        /*03b0*/ 	.word	0x000018b0
        /*03b4*/ 	.word	0x00000002
        /*03b8*/ 	.word	0x000000f0
        /*03bc*/ 	.short	0x0101
        /*03be*/ 	.byte	0xff
	.zero		1


	//   ....[36]....
        /*03c0*/ 	.word	0x00001980
        /*03c4*/ 	.word	0x000000ff
        /*03c8*/ 	.word	0x00000030
        /*03cc*/ 	.short	0x010a
        /*03ce*/ 	.byte	0x08
	.zero		1


	//   ....[37]....
        /*03d0*/ 	.word	0x00001a00
        /*03d4*/ 	.word	0x000000ff
        /*03d8*/ 	.word	0x00000030
        /*03dc*/ 	.short	0x010a
        /*03de*/ 	.byte	0x29
	.zero		1


	//   ....[38]....
        /*03e0*/ 	.word	0x00001b40
        /*03e4*/ 	.word	0x000000ff
        /*03e8*/ 	.word	0x00000030
        /*03ec*/ 	.short	0x010a
        /*03ee*/ 	.byte	0x08
	.zero		1


	//   ....[39]....
        /*03f0*/ 	.word	0x00001e00
        /*03f4*/ 	.word	0x000000ff
        /*03f8*/ 	.word	0x000000a8
        /*03fc*/ 	.short	0x0101
        /*03fe*/ 	.byte	0x04
	.zero		1


	//   ....[40]....
        /*0400*/ 	.word	0x00001e20
        /*0404*/ 	.word	0x000000ff
        /*0408*/ 	.word	0x00000030
        /*040c*/ 	.short	0x010a
        /*040e*/ 	.byte	0x08
	.zero		1


	//   ....[41]....
        /*0410*/ 	.word	0x00001ea0
        /*0414*/ 	.word	0x000000ff
        /*0418*/ 	.word	0x00000030
        /*041c*/ 	.short	0x010a
        /*041e*/ 	.byte	0x29
	.zero		1


	//   ....[42]....
        /*0420*/ 	.word	0x00001fe0
        /*0424*/ 	.word	0x000000ff
        /*0428*/ 	.word	0x00000030
        /*042c*/ 	.short	0x010a
        /*042e*/ 	.byte	0x08
	.zero		1


	//   ....[43]....
        /*0430*/ 	.word	0x000022c0
        /*0434*/ 	.word	0x00000002
        /*0438*/ 	.word	0x000000b0
        /*043c*/ 	.short	0x010a
        /*043e*/ 	.byte	0xff
	.zero		1


	//   ....[44]....
        /*0440*/ 	.word	0x00002380
        /*0444*/ 	.word	0x00000002
        /*0448*/ 	.word	0x00000000
        /*044c*/ 	.short	0x0101
        /*044e*/ 	.byte	0xff
	.zero		1


	//   ....[45]....
        /*0450*/ 	.word	0x00002900
        /*0454*/ 	.word	0x000000ff
        /*0458*/ 	.word	0x00000000
        /*045c*/ 	.short	0x010a
        /*045e*/ 	.byte	0x05
	.zero		1


	//   ....[46]....
        /*0460*/ 	.word	0x00002990
        /*0464*/ 	.word	0x000000ff
        /*0468*/ 	.word	0x00000000
        /*046c*/ 	.short	0x010a
        /*046e*/ 	.byte	0x05
	.zero		1


	//   ....[47]....
        /*0470*/ 	.word	0x00002a20
        /*0474*/ 	.word	0x000000ff
        /*0478*/ 	.word	0x00000000
        /*047c*/ 	.short	0x010a
        /*047e*/ 	.byte	0x05
	.zero		1


	//   ....[48]....
        /*0480*/ 	.word	0x00002ab0
        /*0484*/ 	.word	0x000000ff
        /*0488*/ 	.word	0x00000000
        /*048c*/ 	.short	0x010a
        /*048e*/ 	.byte	0x05
	.zero		1


	//   ....[49]....
        /*0490*/ 	.word	0x00002b40
        /*0494*/ 	.word	0x000000ff
        /*0498*/ 	.word	0x00000000
        /*049c*/ 	.short	0x010a
        /*049e*/ 	.byte	0x05
	.zero		1


	//   ....[50]....
        /*04a0*/ 	.word	0x00002be0
        /*04a4*/ 	.word	0x00000000
        /*04a8*/ 	.word	0x00000000
        /*04ac*/ 	.short	0x010a
        /*04ae*/ 	.byte	0xff
	.zero		1


	//   ....[51]....
        /*04b0*/ 	.word	0x00002d00
        /*04b4*/ 	.word	0x00000000
        /*04b8*/ 	.word	0x000000f0
        /*04bc*/ 	.short	0x010a
        /*04be*/ 	.byte	0xff
	.zero		1


	//   ....[52]....
        /*04c0*/ 	.word	0x00002d70
        /*04c4*/ 	.word	0x00000000
        /*04c8*/ 	.word	0x00000000
        /*04cc*/ 	.short	0x0101
        /*04ce*/ 	.byte	0xff
	.zero		1


	//   ....[53]....
        /*04d0*/ 	.word	0x00002d90
        /*04d4*/ 	.word	0x000000ff
        /*04d8*/ 	.word	0x000000c0
        /*04dc*/ 	.short	0x010a
        /*04de*/ 	.byte	0x05
	.zero		1


	//   ....[54]....
        /*04e0*/ 	.word	0x00002eb0
        /*04e4*/ 	.word	0x00000000
        /*04e8*/ 	.word	0x000000b0
        /*04ec*/ 	.short	0x010a
        /*04ee*/ 	.byte	0xff
	.zero		1


	//   ....[55]....
        /*04f0*/ 	.word	0x00002fb0
        /*04f4*/ 	.word	0x00000000
        /*04f8*/ 	.word	0x00000000
        /*04fc*/ 	.short	0x0101
        /*04fe*/ 	.byte	0xff
	.zero		1


	//   ....[56]....
        /*0500*/ 	.word	0x00003040
        /*0504*/ 	.word	0x000000ff
        /*0508*/ 	.word	0x000000c0
        /*050c*/ 	.short	0x0106
        /*050e*/ 	.byte	0x05
	.zero		1


	//   ....[57]....
        /*0510*/ 	.word	0x00003060
        /*0514*/ 	.word	0x000000ff
        /*0518*/ 	.word	0x000000c0
        /*051c*/ 	.short	0x010a
        /*051e*/ 	.byte	0x05
	.zero		1


	//   ....[58]....
        /*0520*/ 	.word	0x000030f0
        /*0524*/ 	.word	0x000000ff
        /*0528*/ 	.word	0x000000c0
        /*052c*/ 	.short	0x0106
        /*052e*/ 	.byte	0x04
	.zero		1


	//   ....[59]....
        /*0530*/ 	.word	0x00003130
        /*0534*/ 	.word	0x00000000
        /*0538*/ 	.word	0x000000c0
        /*053c*/ 	.short	0x010a
        /*053e*/ 	.byte	0xff
	.zero		1


	//   ....[60]....
        /*0540*/ 	.word	0x000038c0
        /*0544*/ 	.word	0x00000000
        /*0548*/ 	.word	0x000000b0
        /*054c*/ 	.short	0x010a
        /*054e*/ 	.byte	0xff
	.zero		1


	//   ....[61]....
        /*0550*/ 	.word	0x000039d0
        /*0554*/ 	.word	0x00000003
        /*0558*/ 	.word	0x00000000
        /*055c*/ 	.short	0x0101
        /*055e*/ 	.byte	0xff
	.zero		1


	//   ....[62]....
        /*0560*/ 	.word	0x000039e0
        /*0564*/ 	.word	0x000000ff
        /*0568*/ 	.word	0x00000000
        /*056c*/ 	.short	0x010a
        /*056e*/ 	.byte	0x0e
	.zero		1


	//   ....[63]....
        /*0570*/ 	.word	0x00003a00
        /*0574*/ 	.word	0x000000ff
        /*0578*/ 	.word	0x000000e0
        /*057c*/ 	.short	0x010a
        /*057e*/ 	.byte	0x0f
	.zero		1


	//   ....[64]....
        /*0580*/ 	.word	0x00003ad0
        /*0584*/ 	.word	0x000000ff
        /*0588*/ 	.word	0x00000000
        /*058c*/ 	.short	0x010a
        /*058e*/ 	.byte	0x0e
	.zero		1


	//   ....[65]....
        /*0590*/ 	.word	0x00003c00
        /*0594*/ 	.word	0x000000ff
        /*0598*/ 	.word	0x00000000
        /*059c*/ 	.short	0x010a
        /*059e*/ 	.byte	0x26
	.zero		1


	//   ....[66]....
        /*05a0*/ 	.word	0x00003f10
        /*05a4*/ 	.word	0x000000ff
        /*05a8*/ 	.word	0x00000000
        /*05ac*/ 	.short	0x010a
        /*05ae*/ 	.byte	0x05
	.zero		1


	//   ....[67]....
        /*05b0*/ 	.word	0x00003fa0
        /*05b4*/ 	.word	0x000000ff
        /*05b8*/ 	.word	0x00000000
        /*05bc*/ 	.short	0x010a
        /*05be*/ 	.byte	0x06
	.zero		1


	//   ....[68]....
        /*05c0*/ 	.word	0x00004400
        /*05c4*/ 	.word	0x00000000
        /*05c8*/ 	.word	0x000000b0
        /*05cc*/ 	.short	0x010a
        /*05ce*/ 	.byte	0xff
	.zero		1


	//   ....[69]....
        /*05d0*/ 	.word	0x00004520
        /*05d4*/ 	.word	0x00000000
        /*05d8*/ 	.word	0x00000000
        /*05dc*/ 	.short	0x0101
        /*05de*/ 	.byte	0xff
	.zero		1


	//   ....[70]....
        /*05e0*/ 	.word	0x00004840
        /*05e4*/ 	.word	0x000000ff
        /*05e8*/ 	.word	0x000000a8
        /*05ec*/ 	.short	0x010a
        /*05ee*/ 	.byte	0x06
	.zero		1


	//   ....[71]....
        /*05f0*/ 	.word	0x000049c0
        /*05f4*/ 	.word	0x000000ff
        /*05f8*/ 	.word	0x00000080
        /*05fc*/ 	.short	0x010a
        /*05fe*/ 	.byte	0x06
	.zero		1


	//   ....[72]....
        /*0600*/ 	.word	0x00004bb0
        /*0604*/ 	.word	0x000000ff
        /*0608*/ 	.word	0x00000060
        /*060c*/ 	.short	0x010b
        /*060e*/ 	.byte	0x06
	.zero		1


	//   ....[73]....
        /*0610*/ 	.word	0x00004bc0
        /*0614*/ 	.word	0x000000ff
        /*0618*/ 	.word	0x00000000
        /*061c*/ 	.short	0x0101
        /*061e*/ 	.byte	0x15
	.zero		1


	//   ....[74]....
        /*0620*/ 	.word	0x00004bd0
        /*0624*/ 	.word	0x000000ff
        /*0628*/ 	.word	0x00000088
        /*062c*/ 	.short	0x010a
        /*062e*/ 	.byte	0x06
	.zero		1


	//   ....[75]....
        /*0630*/ 	.word	0x00004d90
        /*0634*/ 	.word	0x000000ff
        /*0638*/ 	.word	0x00000068
        /*063c*/ 	.short	0x010b
        /*063e*/ 	.byte	0x06
	.zero		1


	//   ....[76]....
        /*0640*/ 	.word	0x00004da0
        /*0644*/ 	.word	0x000000ff
        /*0648*/ 	.word	0x00000000
        /*064c*/ 	.short	0x0101
        /*064e*/ 	.byte	0x0f
	.zero		1


	//   ....[77]....
        /*0650*/ 	.word	0x00004db0
        /*0654*/ 	.word	0x000000ff
        /*0658*/ 	.word	0x00000090
        /*065c*/ 	.short	0x010a
        /*065e*/ 	.byte	0x06
	.zero		1


	//   ....[78]....
        /*0660*/ 	.word	0x00004f60
        /*0664*/ 	.word	0x000000ff
        /*0668*/ 	.word	0x00000070
        /*066c*/ 	.short	0x010b
        /*066e*/ 	.byte	0x06
	.zero		1


	//   ....[79]....
        /*0670*/ 	.word	0x00004f70
        /*0674*/ 	.word	0x000000ff
        /*0678*/ 	.word	0x00000000
        /*067c*/ 	.short	0x0101
        /*067e*/ 	.byte	0x0e
	.zero		1


	//   ....[80]....
        /*0680*/ 	.word	0x00004f80
        /*0684*/ 	.word	0x000000ff
        /*0688*/ 	.word	0x00000098
        /*068c*/ 	.short	0x010a
        /*068e*/ 	.byte	0x06
	.zero		1


	//   ....[81]....
        /*0690*/ 	.word	0x00005150
        /*0694*/ 	.word	0x000000ff
        /*0698*/ 	.word	0x00000078
        /*069c*/ 	.short	0x010b
        /*069e*/ 	.byte	0x06
	.zero		1


	//   ....[82]....
        /*06a0*/ 	.word	0x00005160
        /*06a4*/ 	.word	0x000000ff
        /*06a8*/ 	.word	0x00000000
        /*06ac*/ 	.short	0x0101
        /*06ae*/ 	.byte	0x0d
	.zero		1


	//   ....[83]....
        /*06b0*/ 	.word	0x00005170
        /*06b4*/ 	.word	0x000000ff
        /*06b8*/ 	.word	0x00000080
        /*06bc*/ 	.short	0x010a
        /*06be*/ 	.byte	0x06
	.zero		1


	//   ....[84]....
        /*06c0*/ 	.word	0x00005330
        /*06c4*/ 	.word	0x000000ff
        /*06c8*/ 	.word	0x00000060
        /*06cc*/ 	.short	0x010b
        /*06ce*/ 	.byte	0x06
	.zero		1


	//   ....[85]....
        /*06d0*/ 	.word	0x00005340
        /*06d4*/ 	.word	0x000000ff
        /*06d8*/ 	.word	0x00000000
        /*06dc*/ 	.short	0x0101
        /*06de*/ 	.byte	0x15
	.zero		1


	//   ....[86]....
        /*06e0*/ 	.word	0x00005350
        /*06e4*/ 	.word	0x000000ff
        /*06e8*/ 	.word	0x00000088
        /*06ec*/ 	.short	0x010a
        /*06ee*/ 	.byte	0x06
	.zero		1


	//   ....[87]....
        /*06f0*/ 	.word	0x00005500
        /*06f4*/ 	.word	0x000000ff
        /*06f8*/ 	.word	0x00000068
        /*06fc*/ 	.short	0x010b
        /*06fe*/ 	.byte	0x06
	.zero		1


	//   ....[88]....
        /*0700*/ 	.word	0x00005510
        /*0704*/ 	.word	0x000000ff
        /*0708*/ 	.word	0x00000000
        /*070c*/ 	.short	0x0101
        /*070e*/ 	.byte	0x0f
	.zero		1


	//   ....[89]....
        /*0710*/ 	.word	0x00005520
        /*0714*/ 	.word	0x000000ff
        /*0718*/ 	.word	0x00000090
        /*071c*/ 	.short	0x010a
        /*071e*/ 	.byte	0x06
	.zero		1


	//   ....[90]....
        /*0720*/ 	.word	0x00005710
        /*0724*/ 	.word	0x000000ff
        /*0728*/ 	.word	0x00000070
        /*072c*/ 	.short	0x010b
        /*072e*/ 	.byte	0x06
	.zero		1


	//   ....[91]....
        /*0730*/ 	.word	0x00005780
        /*0734*/ 	.word	0x000000ff
        /*0738*/ 	.word	0x00000000
        /*073c*/ 	.short	0x0101
        /*073e*/ 	.byte	0x0e
	.zero		1


	//   ....[92]....
        /*0740*/ 	.word	0x00005790
        /*0744*/ 	.word	0x000000ff
        /*0748*/ 	.word	0x00000098
        /*074c*/ 	.short	0x010a
        /*074e*/ 	.byte	0x06
	.zero		1


	//   ....[93]....
        /*0750*/ 	.word	0x00005a30
        /*0754*/ 	.word	0x000000ff
        /*0758*/ 	.word	0x00000078
        /*075c*/ 	.short	0x010b
        /*075e*/ 	.byte	0x06
	.zero		1


	//   ....[94]....
        /*0760*/ 	.word	0x00005a50
        /*0764*/ 	.word	0x000000ff
        /*0768*/ 	.word	0x00000000
        /*076c*/ 	.short	0x0101
        /*076e*/ 	.byte	0x0d
	.zero		1


	//   ....[95]....
        /*0770*/ 	.word	0x00005a70
        /*0774*/ 	.word	0x000000ff
        /*0778*/ 	.word	0x00000080
        /*077c*/ 	.short	0x010a
        /*077e*/ 	.byte	0x06
	.zero		1


	//   ....[96]....
        /*0780*/ 	.word	0x00005a90
        /*0784*/ 	.word	0x000000ff
        /*0788*/ 	.word	0x00000088
        /*078c*/ 	.short	0x010a
        /*078e*/ 	.byte	0x06
	.zero		1


	//   ....[97]....
        /*0790*/ 	.word	0x00005ab0
        /*0794*/ 	.word	0x000000ff
        /*0798*/ 	.word	0x00000090
        /*079c*/ 	.short	0x010a
        /*079e*/ 	.byte	0x06
	.zero		1


	//   ....[98]....
        /*07a0*/ 	.word	0x00005b00
        /*07a4*/ 	.word	0x00000002
        /*07a8*/ 	.word	0x00000098
        /*07ac*/ 	.short	0x010a
        /*07ae*/ 	.byte	0xff
	.zero		1


	//   ....[99]....
        /*07b0*/ 	.word	0x00005e10
        /*07b4*/ 	.word	0x00000000
        /*07b8*/ 	.word	0x000000b0
        /*07bc*/ 	.short	0x010a
        /*07be*/ 	.byte	0xff
	.zero		1


	//   ....[100]....
        /*07c0*/ 	.word	0x00005f20
        /*07c4*/ 	.word	0x00000000
        /*07c8*/ 	.word	0x00000000
        /*07cc*/ 	.short	0x0101
        /*07ce*/ 	.byte	0xff
	.zero		1


	//   ....[101]....
        /*07d0*/ 	.word	0x00006960
        /*07d4*/ 	.word	0x000000ff
        /*07d8*/ 	.word	0x00000060
        /*07dc*/ 	.short	0x010a
        /*07de*/ 	.byte	0x2d
	.zero		1


	//   ....[102]....
        /*07e0*/ 	.word	0x00006970
        /*07e4*/ 	.word	0x0000003a
        /*07e8*/ 	.word	0x000000d0
        /*07ec*/ 	.short	0x010a
        /*07ee*/ 	.byte	0xff
	.zero		1


	//   ....[103]....
        /*07f0*/ 	.word	0x00006ae0
        /*07f4*/ 	.word	0x000000ff
        /*07f8*/ 	.word	0x00000060
        /*07fc*/ 	.short	0x010a
        /*07fe*/ 	.byte	0x2d
	.zero		1


	//   ....[104]....
        /*0800*/ 	.word	0x00006bc0
        /*0804*/ 	.word	0x0000003a
        /*0808*/ 	.word	0x000000d0
        /*080c*/ 	.short	0x010a
        /*080e*/ 	.byte	0xff
	.zero		1


	//   ....[105]....
        /*0810*/ 	.word	0x000079b0
        /*0814*/ 	.word	0x00000000
        /*0818*/ 	.word	0x00000000
        /*081c*/ 	.short	0x0101
        /*081e*/ 	.byte	0xff
	.zero		1


	//   ....[106]....
        /*0820*/ 	.word	0x000079c0
        /*0824*/ 	.word	0x00000002
        /*0828*/ 	.word	0x00000060
        /*082c*/ 	.short	0x010a
        /*082e*/ 	.byte	0xff
	.zero		1


	//   ....[107]....
        /*0830*/ 	.word	0x00007a80
        /*0834*/ 	.word	0x00000002
        /*0838*/ 	.word	0x00000060
        /*083c*/ 	.short	0x010a
        /*083e*/ 	.byte	0xff
	.zero		1


	//   ....[108]....
        /*0840*/ 	.word	0x00008860
        /*0844*/ 	.word	0x0000006a
        /*0848*/ 	.word	0x00000000
        /*084c*/ 	.short	0x0101
        /*084e*/ 	.byte	0xff
	.zero		1


	//   ....[109]....
        /*0850*/ 	.word	0x00008880
        /*0854*/ 	.word	0x00000000
        /*0858*/ 	.word	0x00000060
        /*085c*/ 	.short	0x010a
        /*085e*/ 	.byte	0xff
	.zero		1


	//   ....[110]....
        /*0860*/ 	.word	0x00008930
        /*0864*/ 	.word	0x00000000
        /*0868*/ 	.word	0x00000060
        /*086c*/ 	.short	0x010a
        /*086e*/ 	.byte	0xff
	.zero		1


	//   ....[111]....
        /*0870*/ 	.word	0x00009690
        /*0874*/ 	.word	0x0000006a
        /*0878*/ 	.word	0x00000000
        /*087c*/ 	.short	0x0101
        /*087e*/ 	.byte	0xff
	.zero		1


	//   ....[112]....
        /*0880*/ 	.word	0x000096b0
        /*0884*/ 	.word	0x00000000
        /*0888*/ 	.word	0x00000060
        /*088c*/ 	.short	0x010a
        /*088e*/ 	.byte	0xff
	.zero		1


	//   ....[113]....
        /*0890*/ 	.word	0x00009770
        /*0894*/ 	.word	0x00000000
        /*0898*/ 	.word	0x00000060
        /*089c*/ 	.short	0x010a
        /*089e*/ 	.byte	0xff
	.zero		1


	//   ....[114]....
        /*08a0*/ 	.word	0x0000a580
        /*08a4*/ 	.word	0x0000006b
        /*08a8*/ 	.word	0x00000000
        /*08ac*/ 	.short	0x0101
        /*08ae*/ 	.byte	0xff
	.zero		1


	//   ....[115]....
        /*08b0*/ 	.word	0x0000a5a0
        /*08b4*/ 	.word	0x00000000
        /*08b8*/ 	.word	0x00000060
        /*08bc*/ 	.short	0x010a
        /*08be*/ 	.byte	0xff
	.zero		1


	//   ....[116]....
        /*08c0*/ 	.word	0x0000a650
        /*08c4*/ 	.word	0x00000000
        /*08c8*/ 	.word	0x00000060
        /*08cc*/ 	.short	0x010a
        /*08ce*/ 	.byte	0xff
	.zero		1


	//   ....[117]....
        /*08d0*/ 	.word	0x0000b420
        /*08d4*/ 	.word	0x0000006b
        /*08d8*/ 	.word	0x00000000
        /*08dc*/ 	.short	0x0101
        /*08de*/ 	.byte	0xff
	.zero		1


	//   ....[118]....
        /*08e0*/ 	.word	0x0000b440
        /*08e4*/ 	.word	0x00000000
        /*08e8*/ 	.word	0x00000060
        /*08ec*/ 	.short	0x010a
        /*08ee*/ 	.byte	0xff
	.zero		1


	//   ....[119]....
        /*08f0*/ 	.word	0x0000b4f0
        /*08f4*/ 	.word	0x00000000
        /*08f8*/ 	.word	0x00000060
        /*08fc*/ 	.short	0x010a
        /*08fe*/ 	.byte	0xff
	.zero		1


	//   ....[120]....
        /*0900*/ 	.word	0x0000c310
        /*0904*/ 	.word	0x0000006b
        /*0908*/ 	.word	0x00000000
        /*090c*/ 	.short	0x0101
        /*090e*/ 	.byte	0xff
	.zero		1


	//   ....[121]....
        /*0910*/ 	.word	0x0000c330
        /*0914*/ 	.word	0x00000000
        /*0918*/ 	.word	0x00000060
        /*091c*/ 	.short	0x010a
        /*091e*/ 	.byte	0xff
	.zero		1


	//   ....[122]....
        /*0920*/ 	.word	0x0000c3e0
        /*0924*/ 	.word	0x00000000
        /*0928*/ 	.word	0x00000060
        /*092c*/ 	.short	0x010a
        /*092e*/ 	.byte	0xff
	.zero		1


	//   ....[123]....
        /*0930*/ 	.word	0x0000d190
        /*0934*/ 	.word	0x0000006b
        /*0938*/ 	.word	0x00000000
        /*093c*/ 	.short	0x0101
        /*093e*/ 	.byte	0xff
	.zero		1


	//   ....[124]....
        /*0940*/ 	.word	0x0000d1b0
        /*0944*/ 	.word	0x00000000
        /*0948*/ 	.word	0x00000060
        /*094c*/ 	.short	0x010a
        /*094e*/ 	.byte	0xff
	.zero		1


	//   ....[125]....
        /*0950*/ 	.word	0x0000d260
        /*0954*/ 	.word	0x00000000
        /*0958*/ 	.word	0x00000060
        /*095c*/ 	.short	0x010a
        /*095e*/ 	.byte	0xff
	.zero		1


	//   ....[126]....
        /*0960*/ 	.word	0x0000dad0
        /*0964*/ 	.word	0x000000ff
        /*0968*/ 	.word	0x00000000
        /*096c*/ 	.short	0x0101
        /*096e*/ 	.byte	0x04
	.zero		1


	//   ....[127]....
        /*0970*/ 	.word	0x0000e050
        /*0974*/ 	.word	0x00000000
        /*0978*/ 	.word	0x00000000
        /*097c*/ 	.short	0x0101
        /*097e*/ 	.byte	0xff
	.zero		1


	//   ....[128]....
        /*0980*/ 	.word	0x0000e2e0
        /*0984*/ 	.word	0x000000ff
        /*0988*/ 	.word	0x00000000
        /*098c*/ 	.short	0x0101
        /*098e*/ 	.byte	0x04
	.zero		1


	//   ....[129]....
        /*0990*/ 	.word	0x0000e300
        /*0994*/ 	.word	0x00000002
        /*0998*/ 	.word	0x00000100
        /*099c*/ 	.short	0x010a
        /*099e*/ 	.byte	0xff
	.zero		1


	//   ....[130]....
        /*09a0*/ 	.word	0x0000e360
        /*09a4*/ 	.word	0x00000002
        /*09a8*/ 	.word	0x00000030
        /*09ac*/ 	.short	0x010a
        /*09ae*/ 	.byte	0xff
	.zero		1


	//   ....[131]....
        /*09b0*/ 	.word	0x0000e3c0
        /*09b4*/ 	.word	0x00000002
        /*09b8*/ 	.word	0x00000030
        /*09bc*/ 	.short	0x010a
        /*09be*/ 	.byte	0xff
	.zero		1


	//   ....[132]....
        /*09c0*/ 	.word	0x0000e410
        /*09c4*/ 	.word	0x00000002
        /*09c8*/ 	.word	0x000000b0
        /*09cc*/ 	.short	0x010a
        /*09ce*/ 	.byte	0xff
	.zero		1


	//   ....[133]....
        /*09d0*/ 	.word	0x0000e470
        /*09d4*/ 	.word	0x00000000
        /*09d8*/ 	.word	0x00000000
        /*09dc*/ 	.short	0x010a
        /*09de*/ 	.byte	0xff
	.zero		1


	//   ....[134]....
        /*09e0*/ 	.word	0x0000e4d0
        /*09e4*/ 	.word	0x00000000
        /*09e8*/ 	.word	0x00000000
        /*09ec*/ 	.short	0x010a
        /*09ee*/ 	.byte	0xff
	.zero		1


	//   ....[135]....
        /*09f0*/ 	.word	0x0000e530
        /*09f4*/ 	.word	0x00000000
        /*09f8*/ 	.word	0x00000000
        /*09fc*/ 	.short	0x010a
        /*09fe*/ 	.byte	0xff
	.zero		1


	//   ....[136]....
        /*0a00*/ 	.word	0x0000e590
        /*0a04*/ 	.word	0x00000000
        /*0a08*/ 	.word	0x00000000
        /*0a0c*/ 	.short	0x010a
        /*0a0e*/ 	.byte	0xff
	.zero		1


	//   ....[137]....
        /*0a10*/ 	.word	0x0000e5f0
        /*0a14*/ 	.word	0x00000000
        /*0a18*/ 	.word	0x00000000
        /*0a1c*/ 	.short	0x010a
        /*0a1e*/ 	.byte	0xff
	.zero		1


	//   ....[138]....
        /*0a20*/ 	.word	0x0000e640
        /*0a24*/ 	.word	0x00000000
        /*0a28*/ 	.word	0x000000f0
        /*0a2c*/ 	.short	0x010a
        /*0a2e*/ 	.byte	0xff
	.zero		1


	//   ....[139]....
        /*0a30*/ 	.word	0x0000e6a0
        /*0a34*/ 	.word	0x00000000
        /*0a38*/ 	.word	0x000000c0
        /*0a3c*/ 	.short	0x010a
        /*0a3e*/ 	.byte	0xff
	.zero		1


	//   ....[140]....
        /*0a40*/ 	.word	0x0000e6f0
        /*0a44*/ 	.word	0x00000000
        /*0a48*/ 	.word	0x000000b0
        /*0a4c*/ 	.short	0x010a
        /*0a4e*/ 	.byte	0xff
	.zero		1


	//   ....[141]....
        /*0a50*/ 	.word	0x0000e750
        /*0a54*/ 	.word	0x00000000
        /*0a58*/ 	.word	0x000000c0
        /*0a5c*/ 	.short	0x010a
        /*0a5e*/ 	.byte	0xff
	.zero		1


	//   ....[142]....
        /*0a60*/ 	.word	0x0000e7a0
        /*0a64*/ 	.word	0x00000000
        /*0a68*/ 	.word	0x000000b0
        /*0a6c*/ 	.short	0x010a
        /*0a6e*/ 	.byte	0xff
	.zero		1


	//   ....[143]....
        /*0a70*/ 	.word	0x0000e800
        /*0a74*/ 	.word	0x00000002
        /*0a78*/ 	.word	0x000000e0
        /*0a7c*/ 	.short	0x010a
        /*0a7e*/ 	.byte	0xff
	.zero		1


	//   ....[144]....
        /*0a80*/ 	.word	0x0000e860
        /*0a84*/ 	.word	0x00000000
        /*0a88*/ 	.word	0x00000000
        /*0a8c*/ 	.short	0x010a
        /*0a8e*/ 	.byte	0xff
	.zero		1


	//   ....[145]....
        /*0a90*/ 	.word	0x0000e8c0
        /*0a94*/ 	.word	0x00000000
        /*0a98*/ 	.word	0x00000000
        /*0a9c*/ 	.short	0x010a
        /*0a9e*/ 	.byte	0xff
	.zero		1


	//   ....[146]....
        /*0aa0*/ 	.word	0x0000e920
        /*0aa4*/ 	.word	0x00000000
        /*0aa8*/ 	.word	0x00000000
        /*0aac*/ 	.short	0x010a
        /*0aae*/ 	.byte	0xff
	.zero		1


	//   ....[147]....
        /*0ab0*/ 	.word	0x0000e970
        /*0ab4*/ 	.word	0x00000000
        /*0ab8*/ 	.word	0x000000b0
        /*0abc*/ 	.short	0x010a
        /*0abe*/ 	.byte	0xff
	.zero		1


	//   ....[148]....
        /*0ac0*/ 	.word	0x0000e9d0
        /*0ac4*/ 	.word	0x00000000
        /*0ac8*/ 	.word	0x000000a8
        /*0acc*/ 	.short	0x010a
        /*0ace*/ 	.byte	0xff
	.zero		1


	//   ....[149]....
        /*0ad0*/ 	.word	0x0000ea30
        /*0ad4*/ 	.word	0x00000000
        /*0ad8*/ 	.word	0x00000080
        /*0adc*/ 	.short	0x010a
        /*0ade*/ 	.byte	0xff
	.zero		1


	//   ....[150]....
        /*0ae0*/ 	.word	0x0000ea90
        /*0ae4*/ 	.word	0x00000000
        /*0ae8*/ 	.word	0x00000088
        /*0aec*/ 	.short	0x010a
        /*0aee*/ 	.byte	0xff
	.zero		1


	//   ....[151]....
        /*0af0*/ 	.word	0x0000eaf0
        /*0af4*/ 	.word	0x00000000
        /*0af8*/ 	.word	0x00000090
        /*0afc*/ 	.short	0x010a
        /*0afe*/ 	.byte	0xff
	.zero		1


	//   ....[152]....
        /*0b00*/ 	.word	0x0000eb50
        /*0b04*/ 	.word	0x00000000
        /*0b08*/ 	.word	0x00000098
        /*0b0c*/ 	.short	0x010a
        /*0b0e*/ 	.byte	0xff
	.zero		1


	//   ....[153]....
        /*0b10*/ 	.word	0x0000ebb0
        /*0b14*/ 	.word	0x00000000
        /*0b18*/ 	.word	0x00000080
        /*0b1c*/ 	.short	0x010a
        /*0b1e*/ 	.byte	0xff
	.zero		1


	//   ....[154]....
        /*0b20*/ 	.word	0x0000ec10
        /*0b24*/ 	.word	0x00000000
        /*0b28*/ 	.word	0x00000088
        /*0b2c*/ 	.short	0x010a
        /*0b2e*/ 	.byte	0xff
	.zero		1


	//   ....[155]....
        /*0b30*/ 	.word	0x0000ec70
        /*0b34*/ 	.word	0x00000000
        /*0b38*/ 	.word	0x00000090
        /*0b3c*/ 	.short	0x010a
        /*0b3e*/ 	.byte	0xff
	.zero		1


	//   ....[156]....
        /*0b40*/ 	.word	0x0000ecd0
        /*0b44*/ 	.word	0x00000000
        /*0b48*/ 	.word	0x00000098
        /*0b4c*/ 	.short	0x010a
        /*0b4e*/ 	.byte	0xff
	.zero		1


	//   ....[157]....
        /*0b50*/ 	.word	0x0000ed30
        /*0b54*/ 	.word	0x00000000
        /*0b58*/ 	.word	0x00000080
        /*0b5c*/ 	.short	0x010a
        /*0b5e*/ 	.byte	0xff
	.zero		1


	//   ....[158]....
        /*0b60*/ 	.word	0x0000ed90
        /*0b64*/ 	.word	0x00000000
        /*0b68*/ 	.word	0x00000088
        /*0b6c*/ 	.short	0x010a
        /*0b6e*/ 	.byte	0xff
	.zero		1


	//   ....[159]....
        /*0b70*/ 	.word	0x0000edf0
        /*0b74*/ 	.word	0x00000002
        /*0b78*/ 	.word	0x00000090
        /*0b7c*/ 	.short	0x010a
        /*0b7e*/ 	.byte	0xff
	.zero		1


	//   ....[160]....
        /*0b80*/ 	.word	0x0000ee40
        /*0b84*/ 	.word	0x00000000
        /*0b88*/ 	.word	0x000000b0
        /*0b8c*/ 	.short	0x010a
        /*0b8e*/ 	.byte	0xff
	.zero		1


	//   ....[161]....
        /*0b90*/ 	.word	0x0000eea0
        /*0b94*/ 	.word	0x00000004
        /*0b98*/ 	.word	0x00000060
        /*0b9c*/ 	.short	0x010a
        /*0b9e*/ 	.byte	0xff
	.zero		1


	//   ....[162]....
        /*0ba0*/ 	.word	0x0000eef0
        /*0ba4*/ 	.word	0x0000003a
        /*0ba8*/ 	.word	0x000000d0
        /*0bac*/ 	.short	0x010a
        /*0bae*/ 	.byte	0xff
	.zero		1


	//   ....[163]....
        /*0bb0*/ 	.word	0x0000ef40
        /*0bb4*/ 	.word	0x00000002
        /*0bb8*/ 	.word	0x00000060
        /*0bbc*/ 	.short	0x010a
        /*0bbe*/ 	.byte	0xff
	.zero		1


	//   ....[164]....
        /*0bc0*/ 	.word	0x0000ef90
        /*0bc4*/ 	.word	0x00000000
        /*0bc8*/ 	.word	0x00000060
        /*0bcc*/ 	.short	0x010a
        /*0bce*/ 	.byte	0xff
	.zero		1


	//   ....[165]....
        /*0bd0*/ 	.word	0x0000efe0
        /*0bd4*/ 	.word	0x00000000
        /*0bd8*/ 	.word	0x00000060
        /*0bdc*/ 	.short	0x010a
        /*0bde*/ 	.byte	0xff
	.zero		1


	//   ....[166]....
        /*0be0*/ 	.word	0x0000f030
        /*0be4*/ 	.word	0x00000000
        /*0be8*/ 	.word	0x00000060
        /*0bec*/ 	.short	0x010a
        /*0bee*/ 	.byte	0xff
	.zero		1


	//   ....[167]....
        /*0bf0*/ 	.word	0x0000f080
        /*0bf4*/ 	.word	0x00000000
        /*0bf8*/ 	.word	0x00000060
        /*0bfc*/ 	.short	0x010a
        /*0bfe*/ 	.byte	0xff
	.zero		1


	//   ....[168]....
        /*0c00*/ 	.word	0x0000f0d0
        /*0c04*/ 	.word	0x00000000
        /*0c08*/ 	.word	0x00000060
        /*0c0c*/ 	.short	0x010a
        /*0c0e*/ 	.byte	0xff
	.zero		1


	//   ....[169]....
        /*0c10*/ 	.word	0x0000f120
        /*0c14*/ 	.word	0x00000000
        /*0c18*/ 	.word	0x00000060
        /*0c1c*/ 	.short	0x010a
        /*0c1e*/ 	.byte	0xff
	.zero		1


	//----- nvinfo : EIATTR_NUM_MBARRIERS
	.align		4
.L_47:
        /*0c20*/ 	.byte	0x03, 0x38
        /*0c22*/ 	.short	0x0022


	//----- nvinfo : EIATTR_EXIT_INSTR_OFFSETS
	.align		4
        /*0c24*/ 	.byte	0x04, 0x1c
        /*0c26*/ 	.short	(.L_49 - .L_48)


	//   ....[0]....
.L_48:
        /*0c28*/ 	.word	0x00002c10


	//   ....[1]....
        /*0c2c*/ 	.word	0x00003100


	//   ....[2]....
        /*0c30*/ 	.word	0x00003160


	//   ....[3]....
        /*0c34*/ 	.word	0x00004200


	//   ....[4]....
        /*0c38*/ 	.word	0x00005b30


	//   ....[5]....
        /*0c3c*/ 	.word	0x00005b70


	//   ....[6]....
        /*0c40*/ 	.word	0x0000e1d0


	//   ....[7]....
        /*0c44*/ 	.word	0x0000e250


	//   ....[8]....
        /*0c48*/ 	.word	0x0000e280


	//   ....[9]....
        /*0c4c*/ 	.word	0x0000e2f0


	//----- nvinfo : EIATTR_MAX_THREADS
	.align		4
.L_49:
        /*0c50*/ 	.byte	0x04, 0x05
        /*0c52*/ 	.short	(.L_51 - .L_50)
.L_50:
        /*0c54*/ 	.word	0x00000100
        /*0c58*/ 	.word	0x00000001
        /*0c5c*/ 	.word	0x00000001


	//----- nvinfo : EIATTR_CRS_STACK_SIZE
	.align		4
.L_51:
        /*0c60*/ 	.byte	0x04, 0x1e
        /*0c62*/ 	.short	(.L_53 - .L_52)
.L_52:
        /*0c64*/ 	.word	0x00000000


	//----- nvinfo : EIATTR_CBANK_PARAM_SIZE
	.align		4
.L_53:
        /*0c68*/ 	.byte	0x03, 0x19
        /*0c6a*/ 	.short	0x0c00


	//----- nvinfo : EIATTR_PARAM_CBANK
	.align		4
        /*0c6c*/ 	.byte	0x04, 0x0a
        /*0c6e*/ 	.short	(.L_55 - .L_54)
	.align		4
.L_54:
        /*0c70*/ 	.word	index@(.nv.constant0._ZN7cutlass13device_kernelINS_4gemm6kernel13GemmUniversalIN4cute5tupleIJiiiiEEENS1_10collective13CollectiveMmaINS1_46MainloopSm100TmaUmmaWarpSpecializedBlockScaledILi6ELi2ELi2ENS5_IJNS4_1CILi2EEENSA_ILi1EEESC_EEEEENS5_IJNSA_ILi128EEESF_SF_EEENS5_IJNS_12float_e4m3_tENS_13float_ue8m0_tEEEENS5_IJNS5_IJlSC_lEEENS4_6LayoutINS5_IJNS5_IJNS5_IJNSA_ILi32EEENSA_ILi4EEEEEEiEEESP_NS5_IJSC_iEEEEEENS5_IJNS5_IJNS5_IJNSA_ILi16EEESN_EEEiEEENS5_IJNS5_IJNSA_ILi0EEESC_EEENSA_ILi512EEEEEENS5_IJSV_iEEEEEEEEEEESJ_S12_NS4_8TiledMMAINS4_8MMA_AtomIJNS4_21SM100_MMA_MXF8F6F4_SSISH_SH_fSI_Li128ELi128ELNS4_4UMMA5MajorE0ELS17_0ELNS16_7ScaleInE0ELS18_0EEEEEENSL_INS5_IJSC_SC_SC_EEENS5_IJSV_SV_SV_EEEEENS5_IJNS4_10UnderscoreES1E_S1E_EEEEENS5_IJNS4_13SM90_TMA_LOADES1H_EEENS5_IJNS4_14ComposedLayoutINS4_7SwizzleILi3ELi4ELi3EEENS4_18smem_ptr_flag_bitsILi8EEENSL_INS5_IJNSA_ILi8EEESF_EEENS5_IJSF_SC_EEEEEEENSL_INS5_IJNS5_IJNS5_IJSO_SC_EEENS5_IJSM_SC_EEEEEESC_NS5_IJSN_SC_EEEEEENS5_IJNS5_IJNS5_IJST_SX_EEESW_EEESV_NS5_IJSC_SX_EEEEEEEEEEEvNS4_8identityENS5_IJNS4_23SM90_TMA_LOAD_MULTICASTES25_EEES23_vS24_EENS_8epilogue10collective18CollectiveEpilogueINS28_23Sm100TmaWarpSpecializedILi4ELi2ELi16ELb1ELb0EEEJNS5_IJNSA_ILi64EEESF_SF_EEENS5_IJNSL_IS2D_SC_EENSL_INS5_IJSS_SB_EEENS5_IJSC_S2D_EEEEEEEENS_10bfloat16_tESK_S2K_SK_NS28_6fusion15FusionCallbacksIS2C_NS2L_17LinearCombinationIS2K_fS2K_fLNS_15FloatRoundStyleE2EEES2E_S2J_JEEENS4_5SM1004TMEM4LOAD26SM100_TMEM_LOAD_32dp32b16xES1H_NS1J_INS1K_ILi1ELi4ELi3EEENS1M_ILi16EEENSL_INS5_IJS1O_SS_EEENS5_IJSS_SC_EEEEEEENS4_39AutoVectorizingCopyWithAssumedAlignmentILi128EEENS4_14SM90_TMA_STOREES30_S32_S32_EEEvvEEEEvNT_6ParamsE)
        /*0c74*/ 	.short	0x0380
        /*0c76*/ 	.short	0x0c00


	//----- nvinfo : EIATTR_SW_WAR
	.align		4
.L_55:
        /*0c78*/ 	.byte	0x04, 0x36
        /*0c7a*/ 	.short	(.L_57 - .L_56)
.L_56:
        /*0c7c*/ 	.word	0x00000008
.L_57:


//--------------------- .nv.callgraph             --------------------------
	.section	.nv.callgraph,"",@"SHT_CUDA_CALLGRAPH"
	.align	4
	.sectionentsize	8
	.align		4
        /*0000*/ 	.word	0x00000000
	.align		4
        /*0004*/ 	.word	0xffffffff
	.align		4
        /*0008*/ 	.word	index@(_ZN7cutlass13device_kernelINS_4gemm6kernel13GemmUniversalIN4cute5tupleIJiiiiEEENS1_10collective13CollectiveMmaINS1_46MainloopSm100TmaUmmaWarpSpecializedBlockScaledILi6ELi2ELi2ENS5_IJNS4_1CILi2EEENSA_ILi1EEESC_EEEEENS5_IJNSA_ILi128EEESF_SF_EEENS5_IJNS_12float_e4m3_tENS_13float_ue8m0_tEEEENS5_IJNS5_IJlSC_lEEENS4_6LayoutINS5_IJNS5_IJNS5_IJNSA_ILi32EEENSA_ILi4EEEEEEiEEESP_NS5_IJSC_iEEEEEENS5_IJNS5_IJNS5_IJNSA_ILi16EEESN_EEEiEEENS5_IJNS5_IJNSA_ILi0EEESC_EEENSA_ILi512EEEEEENS5_IJSV_iEEEEEEEEEEESJ_S12_NS4_8TiledMMAINS4_8MMA_AtomIJNS4_21SM100_MMA_MXF8F6F4_SSISH_SH_fSI_Li128ELi128ELNS4_4UMMA5MajorE0ELS17_0ELNS16_7ScaleInE0ELS18_0EEEEEENSL_INS5_IJSC_SC_SC_EEENS5_IJSV_SV_SV_EEEEENS5_IJNS4_10UnderscoreES1E_S1E_EEEEENS5_IJNS4_13SM90_TMA_LOADES1H_EEENS5_IJNS4_14ComposedLayoutINS4_7SwizzleILi3ELi4ELi3EEENS4_18smem_ptr_flag_bitsILi8EEENSL_INS5_IJNSA_ILi8EEESF_EEENS5_IJSF_SC_EEEEEEENSL_INS5_IJNS5_IJNS5_IJSO_SC_EEENS5_IJSM_SC_EEEEEESC_NS5_IJSN_SC_EEEEEENS5_IJNS5_IJNS5_IJST_SX_EEESW_EEESV_NS5_IJSC_SX_EEEEEEEEEEEvNS4_8identityENS5_IJNS4_23SM90_TMA_LOAD_MULTICASTES25_EEES23_vS24_EENS_8epilogue10collective18CollectiveEpilogueINS28_23Sm100TmaWarpSpecializedILi4ELi2ELi16ELb1ELb0EEEJNS5_IJNSA_ILi64EEESF_SF_EEENS5_IJNSL_IS2D_SC_EENSL_INS5_IJSS_SB_EEENS5_IJSC_S2D_EEEEEEEENS_10bfloat16_tESK_S2K_SK_NS28_6fusion15FusionCallbacksIS2C_NS2L_17LinearCombinationIS2K_fS2K_fLNS_15FloatRoundStyleE2EEES2E_S2J_JEEENS4_5SM1004TMEM4LOAD26SM100_TMEM_LOAD_32dp32b16xES1H_NS1J_INS1K_ILi1ELi4ELi3EEENS1M_ILi16EEENSL_INS5_IJS1O_SS_EEENS5_IJSS_SC_EEEEEEENS4_39AutoVectorizingCopyWithAssumedAlignmentILi128EEENS4_14SM90_TMA_STOREES30_S32_S32_EEEvvEEEEvNT_6ParamsE)
	.align		4
        /*000c*/ 	.word	index@(__assertfail)
	.align		4
        /*0010*/ 	.word	0x00000000
	.align		4
        /*0014*/ 	.word	0xfffffffe
	.align		4
        /*0018*/ 	.word	0x00000000
	.align		4
        /*001c*/ 	.word	0xfffffffd
	.align		4
        /*0020*/ 	.word	0x00000000
	.align		4
        /*0024*/ 	.word	0xfffffffc


//--------------------- .nv.constant4             --------------------------
	.section	.nv.constant4,"a",@progbits
	.align	8
	.align		8
.nv.constant4:
        /*0000*/ 	.dword	__assertfail
	.align		8
        /*0008*/ 	.dword	__unnamed_1
	.align		8
        /*0010*/ 	.dword	__unnamed_2
	.align		8
        /*0018*/ 	.dword	_ZN40_INTERNAL_bd4e99c1_4_k_cu_6b8ad2bc_348054cuda3std3__45__cpo5beginE
	.align		8
        /*0020*/ 	.dword	_ZN40_INTERNAL_bd4e99c1_4_k_cu_6b8ad2bc_348054cuda3std3__45__cpo3endE
	.align		8
        /*0028*/ 	.dword	_ZN40_INTERNAL_bd4e99c1_4_k_cu_6b8ad2bc_348054cuda3std3__45__cpo6cbeginE
	.align		8
        /*0030*/ 	.dword	_ZN40_INTERNAL_bd4e99c1_4_k_cu_6b8ad2bc_348054cuda3std3__45__cpo4cendE
	.align		8
        /*0038*/ 	.dword	_ZN40_INTERNAL_bd4e99c1_4_k_cu_6b8ad2bc_348054cuda3std3__442_GLOBAL__N__bd4e99c1_4_k_cu_6b8ad2bc_348056ignoreE
	.align		8
        /*0040*/ 	.dword	_ZN40_INTERNAL_bd4e99c1_4_k_cu_6b8ad2bc_348054cuda3std3__419piecewise_constructE
	.align		8
        /*0048*/ 	.dword	_ZN40_INTERNAL_bd4e99c1_4_k_cu_6b8ad2bc_348054cuda3std3__48in_placeE
	.align		8
        /*0050*/ 	.dword	_ZN40_INTERNAL_bd4e99c1_4_k_cu_6b8ad2bc_348054cuda3std6ranges3__45__cpo4swapE
	.align		8
        /*0058*/ 	.dword	_ZN40_INTERNAL_bd4e99c1_4_k_cu_6b8ad2bc_348054cuda3std6ranges3__45__cpo9iter_moveE
	.align		8
        /*0060*/ 	.dword	_ZN40_INTERNAL_bd4e99c1_4_k_cu_6b8ad2bc_348054cute7productE
	.align		8
        /*0068*/ 	.dword	_ZN40_INTERNAL_bd4e99c1_4_k_cu_6b8ad2bc_348054cute1_E
	.align		8
        /*0070*/ 	.dword	$str$25
	.align		8
        /*0078*/ 	.dword	$str$26
	.align		8
        /*0080*/ 	.dword	$str$27
	.align		8
        /*0088*/ 	.dword	$str$28


//--------------------- .text._ZN7cutlass13device_kernelINS_4gemm6kernel13GemmUniversalIN4cute5tupleIJiiiiEEENS1_10collective13CollectiveMmaINS1_46MainloopSm100TmaUmmaWarpSpecializedBlockScaledILi6ELi2ELi2ENS5_IJNS4_1CILi2EEENSA_ILi1EEESC_EEEEENS5_IJNSA_ILi128EEESF_SF_EEENS5_IJNS_12float_e4m3_tENS_13float_ue8m0_tEEEENS5_IJNS5_IJlSC_lEEENS4_6LayoutINS5_IJNS5_IJNS5_IJNSA_ILi32EEENSA_ILi4EEEEEEiEEESP_NS5_IJSC_iEEEEEENS5_IJNS5_IJNS5_IJNSA_ILi16EEESN_EEEiEEENS5_IJNS5_IJNSA_ILi0EEESC_EEENSA_ILi512EEEEEENS5_IJSV_iEEEEEEEEEEESJ_S12_NS4_8TiledMMAINS4_8MMA_AtomIJNS4_21SM100_MMA_MXF8F6F4_SSISH_SH_fSI_Li128ELi128ELNS4_4UMMA5MajorE0ELS17_0ELNS16_7ScaleInE0ELS18_0EEEEEENSL_INS5_IJSC_SC_SC_EEENS5_IJSV_SV_SV_EEEEENS5_IJNS4_10UnderscoreES1E_S1E_EEEEENS5_IJNS4_13SM90_TMA_LOADES1H_EEENS5_IJNS4_14ComposedLayoutINS4_7SwizzleILi3ELi4ELi3EEENS4_18smem_ptr_flag_bitsILi8EEENSL_INS5_IJNSA_ILi8EEESF_EEENS5_IJSF_SC_EEEEEEENSL_INS5_IJNS5_IJNS5_IJSO_SC_EEENS5_IJSM_SC_EEEEEESC_NS5_IJSN_SC_EEEEEENS5_IJNS5_IJNS5_IJST_SX_EEESW_EEESV_NS5_IJSC_SX_EEEEEEEEEEEvNS4_8identityENS5_IJNS4_23SM90_TMA_LOAD_MULTICASTES25_EEES23_vS24_EENS_8epilogue10collective18CollectiveEpilogueINS28_23Sm100TmaWarpSpecializedILi4ELi2ELi16ELb1ELb0EEEJNS5_IJNSA_ILi64EEESF_SF_EEENS5_IJNSL_IS2D_SC_EENSL_INS5_IJSS_SB_EEENS5_IJSC_S2D_EEEEEEEENS_10bfloat16_tESK_S2K_SK_NS28_6fusion15FusionCallbacksIS2C_NS2L_17LinearCombinationIS2K_fS2K_fLNS_15FloatRoundStyleE2EEES2E_S2J_JEEENS4_5SM1004TMEM4LOAD26SM100_TMEM_LOAD_32dp32b16xES1H_NS1J_INS1K_ILi1ELi4ELi3EEENS1M_ILi16EEENSL_INS5_IJS1O_SS_EEENS5_IJSS_SC_EEEEEEENS4_39AutoVectorizingCopyWithAssumedAlignmentILi128EEENS4_14SM90_TMA_STOREES30_S32_S32_EEEvvEEEEvNT_6ParamsE --------------------------
	.section	.text._ZN7cutlass13device_kernelINS_4gemm6kernel13GemmUniversalIN4cute5tupleIJiiiiEEENS1_10collective13CollectiveMmaINS1_46MainloopSm100TmaUmmaWarpSpecializedBlockScaledILi6ELi2ELi2ENS5_IJNS4_1CILi2EEENSA_ILi1EEESC_EEEEENS5_IJNSA_ILi128EEESF_SF_EEENS5_IJNS_12float_e4m3_tENS_13float_ue8m0_tEEEENS5_IJNS5_IJlSC_lEEENS4_6LayoutINS5_IJNS5_IJNS5_IJNSA_ILi32EEENSA_ILi4EEEEEEiEEESP_NS5_IJSC_iEEEEEENS5_IJNS5_IJNS5_IJNSA_ILi16EEESN_EEEiEEENS5_IJNS5_IJNSA_ILi0EEESC_EEENSA_ILi512EEEEEENS5_IJSV_iEEEEEEEEEEESJ_S12_NS4_8TiledMMAINS4_8MMA_AtomIJNS4_21SM100_MMA_MXF8F6F4_SSISH_SH_fSI_Li128ELi128ELNS4_4UMMA5MajorE0ELS17_0ELNS16_7ScaleInE0ELS18_0EEEEEENSL_INS5_IJSC_SC_SC_EEENS5_IJSV_SV_SV_EEEEENS5_IJNS4_10UnderscoreES1E_S1E_EEEEENS5_IJNS4_13SM90_TMA_LOADES1H_EEENS5_IJNS4_14ComposedLayoutINS4_7SwizzleILi3ELi4ELi3EEENS4_18smem_ptr_flag_bitsILi8EEENSL_INS5_IJNSA_ILi8EEESF_EEENS5_IJSF_SC_EEEEEEENSL_INS5_IJNS5_IJNS5_IJSO_SC_EEENS5_IJSM_SC_EEEEEESC_NS5_IJSN_SC_EEEEEENS5_IJNS5_IJNS5_IJST_SX_EEESW_EEESV_NS5_IJSC_SX_EEEEEEEEEEEvNS4_8identityENS5_IJNS4_23SM90_TMA_LOAD_MULTICASTES25_EEES23_vS24_EENS_8epilogue10collective18CollectiveEpilogueINS28_23Sm100TmaWarpSpecializedILi4ELi2ELi16ELb1ELb0EEEJNS5_IJNSA_ILi64EEESF_SF_EEENS5_IJNSL_IS2D_SC_EENSL_INS5_IJSS_SB_EEENS5_IJSC_S2D_EEEEEEEENS_10bfloat16_tESK_S2K_SK_NS28_6fusion15FusionCallbacksIS2C_NS2L_17LinearCombinationIS2K_fS2K_fLNS_15FloatRoundStyleE2EEES2E_S2J_JEEENS4_5SM1004TMEM4LOAD26SM100_TMEM_LOAD_32dp32b16xES1H_NS1J_INS1K_ILi1ELi4ELi3EEENS1M_ILi16EEENSL_INS5_IJS1O_SS_EEENS5_IJSS_SC_EEEEEEENS4_39AutoVectorizingCopyWithAssumedAlignmentILi128EEENS4_14SM90_TMA_STOREES30_S32_S32_EEEvvEEEEvNT_6ParamsE,"ax",@progbits
	.align	128
.text._ZN7cutlass13device_kernelINS_4gemm6kernel13GemmUniversalIN4cute5tupleIJiiiiEEENS1_10collective13CollectiveMmaINS1_46MainloopSm100TmaUmmaWarpSpecializedBlockScaledILi6ELi2ELi2ENS5_IJNS4_1CILi2EEENSA_ILi1EEESC_EEEEENS5_IJNSA_ILi128EEESF_SF_EEENS5_IJNS_12float_e4m3_tENS_13float_ue8m0_tEEEENS5_IJNS5_IJlSC_lEEENS4_6LayoutINS5_IJNS5_IJNS5_IJNSA_ILi32EEENSA_ILi4EEEEEEiEEESP_NS5_IJSC_iEEEEEENS5_IJNS5_IJNS5_IJNSA_ILi16EEESN_EEEiEEENS5_IJNS5_IJNSA_ILi0EEESC_EEENSA_ILi512EEEEEENS5_IJSV_iEEEEEEEEEEESJ_S12_NS4_8TiledMMAINS4_8MMA_AtomIJNS4_21SM100_MMA_MXF8F6F4_SSISH_SH_fSI_Li128ELi128ELNS4_4UMMA5MajorE0ELS17_0ELNS16_7ScaleInE0ELS18_0EEEEEENSL_INS5_IJSC_SC_SC_EEENS5_IJSV_SV_SV_EEEEENS5_IJNS4_10UnderscoreES1E_S1E_EEEEENS5_IJNS4_13SM90_TMA_LOADES1H_EEENS5_IJNS4_14ComposedLayoutINS4_7SwizzleILi3ELi4ELi3EEENS4_18smem_ptr_flag_bitsILi8EEENSL_INS5_IJNSA_ILi8EEESF_EEENS5_IJSF_SC_EEEEEEENSL_INS5_IJNS5_IJNS5_IJSO_SC_EEENS5_IJSM_SC_EEEEEESC_NS5_IJSN_SC_EEEEEENS5_IJNS5_IJNS5_IJST_SX_EEESW_EEESV_NS5_IJSC_SX_EEEEEEEEEEEvNS4_8identityENS5_IJNS4_23SM90_TMA_LOAD_MULTICASTES25_EEES23_vS24_EENS_8epilogue10collective18CollectiveEpilogueINS28_23Sm100TmaWarpSpecializedILi4ELi2ELi16ELb1ELb0EEEJNS5_IJNSA_ILi64EEESF_SF_EEENS5_IJNSL_IS2D_SC_EENSL_INS5_IJSS_SB_EEENS5_IJSC_S2D_EEEEEEEENS_10bfloat16_tESK_S2K_SK_NS28_6fusion15FusionCallbacksIS2C_NS2L_17LinearCombinationIS2K_fS2K_fLNS_15FloatRoundStyleE2EEES2E_S2J_JEEENS4_5SM1004TMEM4LOAD26SM100_TMEM_LOAD_32dp32b16xES1H_NS1J_INS1K_ILi1ELi4ELi3EEENS1M_ILi16EEENSL_INS5_IJS1O_SS_EEENS5_IJSS_SC_EEEEEEENS4_39AutoVectorizingCopyWithAssumedAlignmentILi128EEENS4_14SM90_TMA_STOREES30_S32_S32_EEEvvEEEEvNT_6ParamsE:
        .type           _ZN7cutlass13device_kernelINS_4gemm6kernel13GemmUniversalIN4cute5tupleIJiiiiEEENS1_10collective13CollectiveMmaINS1_46MainloopSm100TmaUmmaWarpSpecializedBlockScaledILi6ELi2ELi2ENS5_IJNS4_1CILi2EEENSA_ILi1EEESC_EEEEENS5_IJNSA_ILi128EEESF_SF_EEENS5_IJNS_12float_e4m3_tENS_13float_ue8m0_tEEEENS5_IJNS5_IJlSC_lEEENS4_6LayoutINS5_IJNS5_IJNS5_IJNSA_ILi32EEENSA_ILi4EEEEEEiEEESP_NS5_IJSC_iEEEEEENS5_IJNS5_IJNS5_IJNSA_ILi16EEESN_EEEiEEENS5_IJNS5_IJNSA_ILi0EEESC_EEENSA_ILi512EEEEEENS5_IJSV_iEEEEEEEEEEESJ_S12_NS4_8TiledMMAINS4_8MMA_AtomIJNS4_21SM100_MMA_MXF8F6F4_SSISH_SH_fSI_Li128ELi128ELNS4_4UMMA5MajorE0ELS17_0ELNS16_7ScaleInE0ELS18_0EEEEEENSL_INS5_IJSC_SC_SC_EEENS5_IJSV_SV_SV_EEEEENS5_IJNS4_10UnderscoreES1E_S1E_EEEEENS5_IJNS4_13SM90_TMA_LOADES1H_EEENS5_IJNS4_14ComposedLayoutINS4_7SwizzleILi3ELi4ELi3EEENS4_18smem_ptr_flag_bitsILi8EEENSL_INS5_IJNSA_ILi8EEESF_EEENS5_IJSF_SC_EEEEEEENSL_INS5_IJNS5_IJNS5_IJSO_SC_EEENS5_IJSM_SC_EEEEEESC_NS5_IJSN_SC_EEEEEENS5_IJNS5_IJNS5_IJST_SX_EEESW_EEESV_NS5_IJSC_SX_EEEEEEEEEEEvNS4_8identityENS5_IJNS4_23SM90_TMA_LOAD_MULTICASTES25_EEES23_vS24_EENS_8epilogue10collective18CollectiveEpilogueINS28_23Sm100TmaWarpSpecializedILi4ELi2ELi16ELb1ELb0EEEJNS5_IJNSA_ILi64EEESF_SF_EEENS5_IJNSL_IS2D_SC_EENSL_INS5_IJSS_SB_EEENS5_IJSC_S2D_EEEEEEEENS_10bfloat16_tESK_S2K_SK_NS28_6fusion15FusionCallbacksIS2C_NS2L_17LinearCombinationIS2K_fS2K_fLNS_15FloatRoundStyleE2EEES2E_S2J_JEEENS4_5SM1004TMEM4LOAD26SM100_TMEM_LOAD_32dp32b16xES1H_NS1J_INS1K_ILi1ELi4ELi3EEENS1M_ILi16EEENSL_INS5_IJS1O_SS_EEENS5_IJSS_SC_EEEEEEENS4_39AutoVectorizingCopyWithAssumedAlignmentILi128EEENS4_14SM90_TMA_STOREES30_S32_S32_EEEvvEEEEvNT_6ParamsE,@function
        .size           _ZN7cutlass13device_kernelINS_4gemm6kernel13GemmUniversalIN4cute5tupleIJiiiiEEENS1_10collective13CollectiveMmaINS1_46MainloopSm100TmaUmmaWarpSpecializedBlockScaledILi6ELi2ELi2ENS5_IJNS4_1CILi2EEENSA_ILi1EEESC_EEEEENS5_IJNSA_ILi128EEESF_SF_EEENS5_IJNS_12float_e4m3_tENS_13float_ue8m0_tEEEENS5_IJNS5_IJlSC_lEEENS4_6LayoutINS5_IJNS5_IJNS5_IJNSA_ILi32EEENSA_ILi4EEEEEEiEEESP_NS5_IJSC_iEEEEEENS5_IJNS5_IJNS5_IJNSA_ILi16EEESN_EEEiEEENS5_IJNS5_IJNSA_ILi0EEESC_EEENSA_ILi512EEEEEENS5_IJSV_iEEEEEEEEEEESJ_S12_NS4_8TiledMMAINS4_8MMA_AtomIJNS4_21SM100_MMA_MXF8F6F4_SSISH_SH_fSI_Li128ELi128ELNS4_4UMMA5MajorE0ELS17_0ELNS16_7ScaleInE0ELS18_0EEEEEENSL_INS5_IJSC_SC_SC_EEENS5_IJSV_SV_SV_EEEEENS5_IJNS4_10UnderscoreES1E_S1E_EEEEENS5_IJNS4_13SM90_TMA_LOADES1H_EEENS5_IJNS4_14ComposedLayoutINS4_7SwizzleILi3ELi4ELi3EEENS4_18smem_ptr_flag_bitsILi8EEENSL_INS5_IJNSA_ILi8EEESF_EEENS5_IJSF_SC_EEEEEEENSL_INS5_IJNS5_IJNS5_IJSO_SC_EEENS5_IJSM_SC_EEEEEESC_NS5_IJSN_SC_EEEEEENS5_IJNS5_IJNS5_IJST_SX_EEESW_EEESV_NS5_IJSC_SX_EEEEEEEEEEEvNS4_8identityENS5_IJNS4_23SM90_TMA_LOAD_MULTICASTES25_EEES23_vS24_EENS_8epilogue10collective18CollectiveEpilogueINS28_23Sm100TmaWarpSpecializedILi4ELi2ELi16ELb1ELb0EEEJNS5_IJNSA_ILi64EEESF_SF_EEENS5_IJNSL_IS2D_SC_EENSL_INS5_IJSS_SB_EEENS5_IJSC_S2D_EEEEEEEENS_10bfloat16_tESK_S2K_SK_NS28_6fusion15FusionCallbacksIS2C_NS2L_17LinearCombinationIS2K_fS2K_fLNS_15FloatRoundStyleE2EEES2E_S2J_JEEENS4_5SM1004TMEM4LOAD26SM100_TMEM_LOAD_32dp32b16xES1H_NS1J_INS1K_ILi1ELi4ELi3EEENS1M_ILi16EEENSL_INS5_IJS1O_SS_EEENS5_IJSS_SC_EEEEEEENS4_39AutoVectorizingCopyWithAssumedAlignmentILi128EEENS4_14SM90_TMA_STOREES30_S32_S32_EEEvvEEEEvNT_6ParamsE,(.L_x_247 - _ZN7cutlass13device_kernelINS_4gemm6kernel13GemmUniversalIN4cute5tupleIJiiiiEEENS1_10collective13CollectiveMmaINS1_46MainloopSm100TmaUmmaWarpSpecializedBlockScaledILi6ELi2ELi2ENS5_IJNS4_1CILi2EEENSA_ILi1EEESC_EEEEENS5_IJNSA_ILi128EEESF_SF_EEENS5_IJNS_12float_e4m3_tENS_13float_ue8m0_tEEEENS5_IJNS5_IJlSC_lEEENS4_6LayoutINS5_IJNS5_IJNS5_IJNSA_ILi32EEENSA_ILi4EEEEEEiEEESP_NS5_IJSC_iEEEEEENS5_IJNS5_IJNS5_IJNSA_ILi16EEESN_EEEiEEENS5_IJNS5_IJNSA_ILi0EEESC_EEENSA_ILi512EEEEEENS5_IJSV_iEEEEEEEEEEESJ_S12_NS4_8TiledMMAINS4_8MMA_AtomIJNS4_21SM100_MMA_MXF8F6F4_SSISH_SH_fSI_Li128ELi128ELNS4_4UMMA5MajorE0ELS17_0ELNS16_7ScaleInE0ELS18_0EEEEEENSL_INS5_IJSC_SC_SC_EEENS5_IJSV_SV_SV_EEEEENS5_IJNS4_10UnderscoreES1E_S1E_EEEEENS5_IJNS4_13SM90_TMA_LOADES1H_EEENS5_IJNS4_14ComposedLayoutINS4_7SwizzleILi3ELi4ELi3EEENS4_18smem_ptr_flag_bitsILi8EEENSL_INS5_IJNSA_ILi8EEESF_EEENS5_IJSF_SC_EEEEEEENSL_INS5_IJNS5_IJNS5_IJSO_SC_EEENS5_IJSM_SC_EEEEEESC_NS5_IJSN_SC_EEEEEENS5_IJNS5_IJNS5_IJST_SX_EEESW_EEESV_NS5_IJSC_SX_EEEEEEEEEEEvNS4_8identityENS5_IJNS4_23SM90_TMA_LOAD_MULTICASTES25_EEES23_vS24_EENS_8epilogue10collective18CollectiveEpilogueINS28_23Sm100TmaWarpSpecializedILi4ELi2ELi16ELb1ELb0EEEJNS5_IJNSA_ILi64EEESF_SF_EEENS5_IJNSL_IS2D_SC_EENSL_INS5_IJSS_SB_EEENS5_IJSC_S2D_EEEEEEEENS_10bfloat16_tESK_S2K_SK_NS28_6fusion15FusionCallbacksIS2C_NS2L_17LinearCombinationIS2K_fS2K_fLNS_15FloatRoundStyleE2EEES2E_S2J_JEEENS4_5SM1004TMEM4LOAD26SM100_TMEM_LOAD_32dp32b16xES1H_NS1J_INS1K_ILi1ELi4ELi3EEENS1M_ILi16EEENSL_INS5_IJS1O_SS_EEENS5_IJSS_SC_EEEEEEENS4_39AutoVectorizingCopyWithAssumedAlignmentILi128EEENS4_14SM90_TMA_STOREES30_S32_S32_EEEvvEEEEvNT_6ParamsE)
        .other          _ZN7cutlass13device_kernelINS_4gemm6kernel13GemmUniversalIN4cute5tupleIJiiiiEEENS1_10collective13CollectiveMmaINS1_46MainloopSm100TmaUmmaWarpSpecializedBlockScaledILi6ELi2ELi2ENS5_IJNS4_1CILi2EEENSA_ILi1EEESC_EEEEENS5_IJNSA_ILi128EEESF_SF_EEENS5_IJNS_12float_e4m3_tENS_13float_ue8m0_tEEEENS5_IJNS5_IJlSC_lEEENS4_6LayoutINS5_IJNS5_IJNS5_IJNSA_ILi32EEENSA_ILi4EEEEEEiEEESP_NS5_IJSC_iEEEEEENS5_IJNS5_IJNS5_IJNSA_ILi16EEESN_EEEiEEENS5_IJNS5_IJNSA_ILi0EEESC_EEENSA_ILi512EEEEEENS5_IJSV_iEEEEEEEEEEESJ_S12_NS4_8TiledMMAINS4_8MMA_AtomIJNS4_21SM100_MMA_MXF8F6F4_SSISH_SH_fSI_Li128ELi128ELNS4_4UMMA5MajorE0ELS17_0ELNS16_7ScaleInE0ELS18_0EEEEEENSL_INS5_IJSC_SC_SC_EEENS5_IJSV_SV_SV_EEEEENS5_IJNS4_10UnderscoreES1E_S1E_EEEEENS5_IJNS4_13SM90_TMA_LOADES1H_EEENS5_IJNS4_14ComposedLayoutINS4_7SwizzleILi3ELi4ELi3EEENS4_18smem_ptr_flag_bitsILi8EEENSL_INS5_IJNSA_ILi8EEESF_EEENS5_IJSF_SC_EEEEEEENSL_INS5_IJNS5_IJNS5_IJSO_SC_EEENS5_IJSM_SC_EEEEEESC_NS5_IJSN_SC_EEEEEENS5_IJNS5_IJNS5_IJST_SX_EEESW_EEESV_NS5_IJSC_SX_EEEEEEEEEEEvNS4_8identityENS5_IJNS4_23SM90_TMA_LOAD_MULTICASTES25_EEES23_vS24_EENS_8epilogue10collective18CollectiveEpilogueINS28_23Sm100TmaWarpSpecializedILi4ELi2ELi16ELb1ELb0EEEJNS5_IJNSA_ILi64EEESF_SF_EEENS5_IJNSL_IS2D_SC_EENSL_INS5_IJSS_SB_EEENS5_IJSC_S2D_EEEEEEEENS_10bfloat16_tESK_S2K_SK_NS28_6fusion15FusionCallbacksIS2C_NS2L_17LinearCombinationIS2K_fS2K_fLNS_15FloatRoundStyleE2EEES2E_S2J_JEEENS4_5SM1004TMEM4LOAD26SM100_TMEM_LOAD_32dp32b16xES1H_NS1J_INS1K_ILi1ELi4ELi3EEENS1M_ILi16EEENSL_INS5_IJS1O_SS_EEENS5_IJSS_SC_EEEEEEENS4_39AutoVectorizingCopyWithAssumedAlignmentILi128EEENS4_14SM90_TMA_STOREES30_S32_S32_EEEvvEEEEvNT_6ParamsE,@"STO_CUDA_ENTRY STV_DEFAULT"
_ZN7cutlass13device_kernelINS_4gemm6kernel13GemmUniversalIN4cute5tupleIJiiiiEEENS1_10collective13CollectiveMmaINS1_46MainloopSm100TmaUmmaWarpSpecializedBlockScaledILi6ELi2ELi2ENS5_IJNS4_1CILi2EEENSA_ILi1EEESC_EEEEENS5_IJNSA_ILi128EEESF_SF_EEENS5_IJNS_12float_e4m3_tENS_13float_ue8m0_tEEEENS5_IJNS5_IJlSC_lEEENS4_6LayoutINS5_IJNS5_IJNS5_IJNSA_ILi32EEENSA_ILi4EEEEEEiEEESP_NS5_IJSC_iEEEEEENS5_IJNS5_IJNS5_IJNSA_ILi16EEESN_EEEiEEENS5_IJNS5_IJNSA_ILi0EEESC_EEENSA_ILi512EEEEEENS5_IJSV_iEEEEEEEEEEESJ_S12_NS4_8TiledMMAINS4_8MMA_AtomIJNS4_21SM100_MMA_MXF8F6F4_SSISH_SH_fSI_Li128ELi128ELNS4_4UMMA5MajorE0ELS17_0ELNS16_7ScaleInE0ELS18_0EEEEEENSL_INS5_IJSC_SC_SC_EEENS5_IJSV_SV_SV_EEEEENS5_IJNS4_10UnderscoreES1E_S1E_EEEEENS5_IJNS4_13SM90_TMA_LOADES1H_EEENS5_IJNS4_14ComposedLayoutINS4_7SwizzleILi3ELi4ELi3EEENS4_18smem_ptr_flag_bitsILi8EEENSL_INS5_IJNSA_ILi8EEESF_EEENS5_IJSF_SC_EEEEEEENSL_INS5_IJNS5_IJNS5_IJSO_SC_EEENS5_IJSM_SC_EEEEEESC_NS5_IJSN_SC_EEEEEENS5_IJNS5_IJNS5_IJST_SX_EEESW_EEESV_NS5_IJSC_SX_EEEEEEEEEEEvNS4_8identityENS5_IJNS4_23SM90_TMA_LOAD_MULTICASTES25_EEES23_vS24_EENS_8epilogue10collective18CollectiveEpilogueINS28_23Sm100TmaWarpSpecializedILi4ELi2ELi16ELb1ELb0EEEJNS5_IJNSA_ILi64EEESF_SF_EEENS5_IJNSL_IS2D_SC_EENSL_INS5_IJSS_SB_EEENS5_IJSC_S2D_EEEEEEEENS_10bfloat16_tESK_S2K_SK_NS28_6fusion15FusionCallbacksIS2C_NS2L_17LinearCombinationIS2K_fS2K_fLNS_15FloatRoundStyleE2EEES2E_S2J_JEEENS4_5SM1004TMEM4LOAD26SM100_TMEM_LOAD_32dp32b16xES1H_NS1J_INS1K_ILi1ELi4ELi3EEENS1M_ILi16EEENSL_INS5_IJS1O_SS_EEENS5_IJSS_SC_EEEEEEENS4_39AutoVectorizingCopyWithAssumedAlignmentILi128EEENS4_14SM90_TMA_STOREES30_S32_S32_EEEvvEEEEvNT_6ParamsE:
[----:B------:R-:W1:Y:S01]  /*0000*/  LDC R1, c[0x0][0x37c] ;  /* 0x0000df00ff017b82 */ /* 0x000e620000000800 */
[----:B------:R-:W2:Y:S01]  /*0010*/  S2R R3, SR_TID.X ;  /* 0x0000000000037919 */ /* 0x000ea20000002100 */
[----:B------:R-:W3:Y:S01]  /*0020*/  LDCU.64 UR4, c[0x0][0xc90] ;  /* 0x00019200ff0477ac */ /* 0x000ee20008000a00 */
[----:B------:R-:W-:Y:S02]  /*0030*/  PRMT R86, RZ, 0x7610, R86 ;  /* 0x00007610ff567816 */ /* 0x000fe40000000056 */
[----:B------:R-:W-:Y:S01]  /*0040*/  ELECT P5, URZ, PT ;  /* 0x0000000000ff782f */ /* 0x000fe200038a0000 */
[----:B------:R-:W4:Y:S01]  /*0050*/  LDCU.64 UR46, c[0x0][0x358] ;  /* 0x00006b00ff2e77ac */ /* 0x000f220008000a00 */
[----:B---3--:R-:W-:-:S04]  /*0060*/  UISETP.NE.U32.AND UP0, UPT, UR4, URZ, UPT ;  /* 0x000000ff0400728c */ /* 0x008fc8000bf05070 */
[----:B------:R-:W-:Y:S01]  /*0070*/  UISETP.NE.AND.EX UP0, UPT, UR5, URZ, UPT, UP0 ;  /* 0x000000ff0500728c */ /* 0x000fe2000bf05300 */
[----:B--2---:R-:W-:-:S05]  /*0080*/  SHF.R.U32.HI R99, RZ, 0x5, R3 ;  /* 0x00000005ff637819 */ /* 0x004fca0000011603 */
[----:B------:R-:W2:Y:S02]  /*0090*/  SHFL.IDX PT, R0, R99, RZ, 0x1f ;  /* 0x00001fff63007589 */ /* 0x000ea400000e0000 */
[----:B--2---:R-:W-:Y:S01]  /*00a0*/  R2UR UR12, R0 ;  /* 0x00000000000c72ca */ /* 0x004fe200000e0000 */
[----:B-1--4-:R-:W-:-:S14]  /*00b0*/  BRA.U UP0, `(.L_x_0) ;  /* 0x00000001002c7547 */ /* 0x012fdc000b800000 */
[----:B------:R-:W1:Y:S02]  /*00c0*/  LDCU.64 UR6, c[0x0][0xc88] ;  /* 0x00019100ff0677ac */ /* 0x000e640008000a00 */
[----:B-1----:R-:W-:-:S04]  /*00d0*/  UISETP.NE.U32.AND UP0, UPT, UR6, URZ, UPT ;  /* 0x000000ff0600728c */ /* 0x002fc8000bf05070 */
[----:B------:R-:W-:-:S09]  /*00e0*/  UISETP.NE.AND.EX UP0, UPT, UR7, URZ, UPT, UP0 ;  /* 0x000000ff0700728c */ /* 0x000fd2000bf05300 */
[----:B------:R-:W-:Y:S05]  /*00f0*/  BRA.U !UP0, `(.L_x_1) ;  /* 0x0000000108107547 */ /* 0x000fea000b800000 */
[----:B------:R-:W1:Y:S02]  /*0100*/  LDC.64 R4, c[0x0][0xc88] ;  /* 0x00032200ff047b82 */ /* 0x000e640000000a00 */
[----:B-1----:R1:W5:Y:S01]  /*0110*/  LDG.E R53, desc[UR46][R4.64] ;  /* 0x0000002e04357981 */ /* 0x002362000c1e1900 */
[----:B------:R-:W-:Y:S01]  /*0120*/  HFMA2 R86, -RZ, RZ, 0, 5.9604644775390625e-08 ;  /* 0x00000001ff567431 */ /* 0x000fe200000001ff */
[----:B------:R-:W-:Y:S05]  /*0130*/  BRA `(.L_x_0) ;  /* 0x00000000000c7947 */ /* 0x000fea0003800000 */
.L_x_1:
[----:B------:R-:W1:Y:S01]  /*0140*/  LDCU UR6, c[0x0][0xc80] ;  /* 0x00019000ff0677ac */ /* 0x000e620008000800 */
[----:B------:R-:W-:Y:S01]  /*0150*/  HFMA2 R86, -RZ, RZ, 0, 5.9604644775390625e-08 ;  /* 0x00000001ff567431 */ /* 0x000fe200000001ff */
[----:B-1----:R-:W-:-:S07]  /*0160*/  MOV R53, UR6 ;  /* 0x0000000600357c02 */ /* 0x002fce0008000f00 */
.L_x_0:
[----:B------:R-:W2:Y:S02]  /*0170*/  LDCU.64 UR6, c[0x0][0xcb0] ;  /* 0x00019600ff0677ac */ /* 0x000ea40008000a00 */
[----:B--2---:R-:W-:-:S04]  /*0180*/  UISETP.NE.U32.AND UP0, UPT, UR6, URZ, UPT ;  /* 0x000000ff0600728c */ /* 0x004fc8000bf05070 */
[----:B------:R-:W-:-:S09]  /*0190*/  UISETP.NE.AND.EX UP0, UPT, UR7, URZ, UPT, UP0 ;  /* 0x000000ff0700728c */ /* 0x000fd2000bf05300 */
[----:B------:R-:W-:Y:S05]  /*01a0*/  BRA.U UP0, `(.L_x_2) ;  /* 0x0000000100247547 */ /* 0x000fea000b800000 */
[----:B------:R-:W2:Y:S02]  /*01b0*/  LDCU.64 UR6, c[0x0][0xca8] ;  /* 0x00019500ff0677ac */ /* 0x000ea40008000a00 */
[----:B--2---:R-:W-:-:S04]  /*01c0*/  UISETP.NE.U32.AND UP0, UPT, UR6, URZ, UPT ;  /* 0x000000ff0600728c */ /* 0x004fc8000bf05070 */
[----:B------:R-:W-:-:S09]  /*01d0*/  UISETP.NE.AND.EX UP0, UPT, UR7, URZ, UPT, UP0 ;  /* 0x000000ff0700728c */ /* 0x000fd2000bf05300 */
[----:B------:R-:W-:Y:S05]  /*01e0*/  BRA.U !UP0, `(.L_x_3) ;  /* 0x00000001080c7547 */ /* 0x000fea000b800000 */
[----:B-1----:R-:W1:Y:S02]  /*01f0*/  LDC.64 R4, c[0x0][0xca8] ;  /* 0x00032a00ff047b82 */ /* 0x002e640000000a00 */
[----:B-1----:R2:W5:Y:S01]  /*0200*/  LDG.E R52, desc[UR46][R4.64] ;  /* 0x0000002e04347981 */ /* 0x002562000c1e1900 */
[----:B------:R-:W-:Y:S05]  /*0210*/  BRA `(.L_x_2) ;  /* 0x0000000000087947 */ /* 0x000fea0003800000 */
.L_x_3:
[----:B------:R-:W2:Y:S02]  /*0220*/  LDCU UR6, c[0x0][0xca0] ;  /* 0x00019400ff0677ac */ /* 0x000ea40008000800 */
[----:B--2---:R-:W-:Y:S02]  /*0230*/  MOV R52, UR6 ;  /* 0x0000000600347c02 */ /* 0x004fe40008000f00 */
.L_x_2:
[----:B------:R-:W-:Y:S01]  /*0240*/  IMAD.U32 R0, RZ, RZ, UR12 ;  /* 0x0000000cff007e24 */ /* 0x000fe2000f8e00ff */
[----:B------:R-:W-:Y:S04]  /*0250*/  BSSY.RECONVERGENT B0, `(.L_x_4) ;  /* 0x0000012000007945 */ /* 0x000fe80003800200 */
[C---:B------:R-:W-:Y:S02]  /*0260*/  ISETP.NE.OR P1, PT, R0.reuse, 0x1, !P5 ;  /* 0x000000010000780c */ /* 0x040fe40006f25670 */
[----:B------:R-:W-:-:S11]  /*0270*/  ISETP.NE.OR P0, PT, R0, 0x3, !P5 ;  /* 0x000000030000780c */ /* 0x000fd60006f05670 */
[----:B------:R-:W-:Y:S05]  /*0280*/  @P1 BRA `(.L_x_5) ;  /* 0x0000000000381947 */ /* 0x000fea0003800000 */
[----:B------:R-:W3:Y:S02]  /*0290*/  LDCU.64 UR6, c[0x0][0x348] ;  /* 0x00006900ff0677ac */ /* 0x000ee40008000a00 */
[----:B---3--:R-:W-:Y:S02]  /*02a0*/  UIADD3 UR14, UP3, UPT, UR6, 0x80, URZ ;  /* 0x00000080060e7890 */ /* 0x008fe4000ff7e0ff */
[----:B------:R-:W-:Y:S02]  /*02b0*/  UIADD3 UR10, UP2, UPT, UR6, 0x180, URZ ;  /* 0x00000180060a7890 */ /* 0x000fe4000ff5e0ff */
[----:B------:R-:W-:Y:S02]  /*02c0*/  UIADD3 UR8, UP1, UPT, UR6, 0x280, URZ ;  /* 0x0000028006087890 */ /* 0x000fe4000ff3e0ff */
[----:B------:R-:W-:Y:S02]  /*02d0*/  UIADD3 UR6, UP0, UPT, UR6, 0x380, URZ ;  /* 0x0000038006067890 */ /* 0x000fe4000ff1e0ff */
[----:B------:R-:W-:-:S02]  /*02e0*/  UIADD3.X UR15, UPT, UPT, URZ, UR7, URZ, UP3, !UPT ;  /* 0x00000007ff0f7290 */ /* 0x000fc40009ffe4ff */
[----:B------:R-:W-:Y:S02]  /*02f0*/  UIADD3.X UR11, UPT, UPT, URZ, UR7, URZ, UP2, !UPT ;  /* 0x00000007ff0b7290 */ /* 0x000fe400097fe4ff */
[----:B------:R-:W-:Y:S02]  /*0300*/  UIADD3.X UR9, UPT, UPT, URZ, UR7, URZ, UP1, !UPT ;  /* 0x00000007ff097290 */ /* 0x000fe40008ffe4ff */
[----:B------:R-:W-:-:S03]  /*0310*/  UIADD3.X UR7, UPT, UPT, URZ, UR7, URZ, UP0, !UPT ;  /* 0x00000007ff077290 */ /* 0x000fc600087fe4ff */
[----:B------:R3:W-:Y:S02]  /*0320*/  UTMACCTL.PF [UR14] ;  /* 0x000000000e0079b9 */ /* 0x0007e40008040000 */
[----:B------:R3:W-:Y:S02]  /*0330*/  UTMACCTL.PF [UR10] ;  /* 0x000000000a0079b9 */ /* 0x0007e40008040000 */
[----:B------:R3:W-:Y:S02]  /*0340*/  UTMACCTL.PF [UR8] ;  /* 0x00000000080079b9 */ /* 0x0007e40008040000 */
[----:B------:R3:W-:Y:S02]  /*0350*/  UTMACCTL.PF [UR6] ;  /* 0x00000000060079b9 */ /* 0x0007e40008040000 */
[----:B---3--:R-:W-:Y:S01]  /*0360*/  NOP ;  /* 0x0000000000007918 */ /* 0x008fe20000000000 */
.L_x_5:
[----:B------:R-:W-:Y:S05]  /*0370*/  BSYNC.RECONVERGENT B0 ;  /* 0x0000000000007941 */ /* 0x000fea0003800200 */
.L_x_4:
[----:B------:R-:W-:Y:S04]  /*0380*/  BSSY.RECONVERGENT B0, `(.L_x_6) ;  /* 0x000000a000007945 */ /* 0x000fe80003800200 */
[----:B------:R-:W-:Y:S05]  /*0390*/  @P0 BRA `(.L_x_7) ;  /* 0x0000000000200947 */ /* 0x000fea0003800000 */
[----:B------:R-:W3:Y:S02]  /*03a0*/  LDCU.64 UR6, c[0x0][0x348] ;  /* 0x00006900ff0677ac */ /* 0x000ee40008000a00 */
[----:B---3--:R-:W-:Y:S02]  /*03b0*/  UIADD3 UR8, UP1, UPT, UR6, 0x980, URZ ;  /* 0x0000098006087890 */ /* 0x008fe4000ff3e0ff */
[----:B------:R-:W-:Y:S02]  /*03c0*/  UIADD3 UR6, UP0, UPT, UR6, 0xa80, URZ ;  /* 0x00000a8006067890 */ /* 0x000fe4000ff1e0ff */
[----:B------:R-:W-:Y:S02]  /*03d0*/  UIADD3.X UR9, UPT, UPT, URZ, UR7, URZ, UP1, !UPT ;  /* 0x00000007ff097290 */ /* 0x000fe40008ffe4ff */
[----:B------:R-:W-:-:S07]  /*03e0*/  UIADD3.X UR7, UPT, UPT, URZ, UR7, URZ, UP0, !UPT ;  /* 0x00000007ff077290 */ /* 0x000fce00087fe4ff */
[----:B------:R3:W-:Y:S02]  /*03f0*/  UTMACCTL.PF [UR8] ;  /* 0x00000000080079b9 */ /* 0x0007e40008040000 */
[----:B------:R3:W-:Y:S02]  /*0400*/  UTMACCTL.PF [UR6] ;  /* 0x00000000060079b9 */ /* 0x0007e40008040000 */
[----:B---3--:R-:W-:Y:S01]  /*0410*/  NOP ;  /* 0x0000000000007918 */ /* 0x008fe20000000000 */
.L_x_7:
[----:B------:R-:W-:Y:S05]  /*0420*/  BSYNC.RECONVERGENT B0 ;  /* 0x0000000000007941 */ /* 0x000fea0003800200 */
.L_x_6:
[----:B------:R-:W3:Y:S01]  /*0430*/  LDCU.64 UR6, c[0x0][0xc88] ;  /* 0x00019100ff0677ac */ /* 0x000ee20008000a00 */
[----:B------:R-:W-:Y:S02]  /*0440*/  UISETP.EQ.U32.AND UP1, UPT, UR4, URZ, UPT ;  /* 0x000000ff0400728c */ /* 0x000fe4000bf22070 */
[----:B------:R-:W-:Y:S02]  /*0450*/  UPLOP3.LUT UP6, UPT, UPT, UPT, UPT, 0x80, 0x8 ;  /* 0x000000000008789c */ /* 0x000fe40003fcf070 */
[----:B---3--:R-:W-:-:S04]  /*0460*/  UISETP.NE.U32.AND UP0, UPT, UR6, URZ, UPT ;  /* 0x000000ff0600728c */ /* 0x008fc8000bf05070 */
[----:B------:R-:W-:-:S04]  /*0470*/  UISETP.NE.AND.EX UP0, UPT, UR7, URZ, UPT, UP0 ;  /* 0x000000ff0700728c */ /* 0x000fc8000bf05300 */
[----:B------:R-:W-:-:S04]  /*0480*/  UISETP.EQ.OR.EX UP2, UPT, UR5, URZ, !UP0, UP1 ;  /* 0x000000ff0500728c */ /* 0x000fc8000c742710 */
[----:B------:R-:W-:-:S05]  /*0490*/  UP2UR UR36, UPR, URZ, 0x4 ;  /* 0x00000004ff247883 */ /* 0x000fca0008000000 */
[----:B------:R-:W-:Y:S07]  /*04a0*/  BRA.U !UP2, `(.L_x_8) ;  /* 0x000000010a207547 */ /* 0x000fee000b800000 */
[----:B------:R-:W-:Y:S01]  /*04b0*/  UISETP.NE.U32.AND UP2, UPT, UR4, URZ, UPT ;  /* 0x000000ff0400728c */ /* 0x000fe2000bf45070 */
[----:B-----5:R-:W-:Y:S01]  /*04c0*/  FSETP.NEU.AND P0, PT, R53, RZ, PT ;  /* 0x000000ff3500720b */ /* 0x020fe20003f0d000 */
[----:B------:R-:W-:Y:S02]  /*04d0*/  USEL UR4, URZ, 0xffffffff, UP0 ;  /* 0xffffffffff047887 */ /* 0x000fe40008000000 */
[----:B------:R-:W-:-:S10]  /*04e0*/  UISETP.NE.AND.EX UP2, UPT, UR5, URZ, UPT, UP2 ;  /* 0x000000ff0500728c */ /* 0x000fd4000bf45320 */
[----:B------:R-:W-:Y:S01]  /*04f0*/  VOTEU.ANY UP1, P0 ;  /* 0x0000000000ff7886 */ /* 0x000fe20000020100 */
[----:B------:R-:W-:-:S04]  /*0500*/  @!UP2 USEL UR4, URZ, 0xffffffff, UP1 ;  /* 0xffffffffff04a887 */ /* 0x000fc80008800000 */
[----:B------:R-:W-:-:S04]  /*0510*/  ULOP3.LUT UR4, UR4, 0x1, URZ, 0xc0, !UPT ;  /* 0x0000000104047892 */ /* 0x000fc8000f8ec0ff */
[----:B------:R-:W-:-:S11]  /*0520*/  UISETP.NE.U32.AND UP6, UPT, UR4, 0x1, UPT ;  /* 0x000000010400788c */ /* 0x000fd6000bfc5070 */
.L_x_8:
[----:B------:R-:W3:Y:S01]  /*0530*/  SHFL.IDX PT, R2, R99, RZ, 0x1f ;  /* 0x00001fff63027589 */ /* 0x000ee200000e0000 */
[----:B------:R-:W-:Y:S01]  /*0540*/  UISETP.NE.AND UP4, UPT, UR12, 0x2, UPT ;  /* 0x000000020c00788c */ /* 0x000fe2000bf85270 */
[----:B---3--:R-:W-:-:S13]  /*0550*/  ISETP.NE.AND P0, PT, R2, RZ, PT ;  /* 0x000000ff0200720c */ /* 0x008fda0003f05270 */
[----:B------:R-:W-:Y:S05]  /*0560*/  @P0 BRA `(.L_x_9) ;  /* 0x0000000000680947 */ /* 0x000fea0003800000 */
[----:B------:R-:W3:Y:S01]  /*0570*/  S2UR UR6, SR_CgaCtaId ;  /* 0x00000000000679c3 */ /* 0x000ee20000008800 */
[----:B------:R-:W-:Y:S01]  /*0580*/  UMOV UR7, 0x400 ;  /* 0x0000040000077882 */ /* 0x000fe20000000000 */
[----:B------:R-:W-:Y:S01]  /*0590*/  UMOV UR5, 0x1 ;  /* 0x0000000100057882 */ /* 0x000fe20000000000 */
[----:B------:R-:W-:Y:S01]  /*05a0*/  UMOV UR4, 0x2 ;  /* 0x0000000200047882 */ /* 0x000fe20000000000 */
[----:B------:R-:W-:-:S04]  /*05b0*/  UIADD3 UR8, UPT, UPT, -UR5, 0x100000, URZ ;  /* 0x0010000005087890 */ /* 0x000fc8000fffe1ff */
[----:B------:R-:W-:Y:S02]  /*05c0*/  USHF.L.U32 UR9, UR8, 0xb, URZ ;  /* 0x0000000b08097899 */ /* 0x000fe400080006ff */
[----:B------:R-:W-:Y:S02]  /*05d0*/  USHF.L.U32 UR8, UR8, 0x1, URZ ;  /* 0x0000000108087899 */ /* 0x000fe400080006ff */
[----:B------:R-:W-:-:S04]  /*05e0*/  UIADD3 UR4, UPT, UPT, -UR4, 0x100000, URZ ;  /* 0x0010000004047890 */ /* 0x000fc8000fffe1ff */
[----:B------:R-:W-:Y:S02]  /*05f0*/  USHF.L.U32 UR5, UR4, 0xb, URZ ;  /* 0x0000000b04057899 */ /* 0x000fe400080006ff */
[----:B------:R-:W-:Y:S01]  /*0600*/  USHF.L.U32 UR4, UR4, 0x1, URZ ;  /* 0x0000000104047899 */ /* 0x000fe200080006ff */
[----:B------:R-:W-:Y:S01]  /*0610*/  ELECT P0, URZ, PT ;  /* 0x0000000000ff782f */ /* 0x000fe20003800000 */
[----:B---3--:R-:W-:Y:S01]  /*0620*/  ULEA UR6, UR6, UR7, 0x18 ;  /* 0x0000000706067291 */ /* 0x008fe2000f8ec0ff */
[----:B------:R-:W3:Y:S11]  /*0630*/  FENCE.VIEW.ASYNC.S ;  /* 0x00000000000073c6 */ /* 0x000ef60000000000 */
[----:B---3--:R3:W4:Y:S01]  /*0640*/  SYNCS.EXCH.64 URZ, [UR6], UR8 ;  /* 0x0000000806ff75b2 */ /* 0x0087220008000100 */
[----:B------:R3:W1:Y:S01]  /*0650*/  SYNCS.EXCH.64 URZ, [UR6+0x30], UR4 ;  /* 0x0000300406ff75b2 */ /* 0x0006620008000100 */
        /* <DEDUP_REMOVED lines=10> */
[----:B------:R-:W-:Y:S01]  /*0700*/  NOP ;  /* 0x0000000000007918 */ /* 0x000fe20000000000 */
.L_x_9:
[----:B------:R-:W2:Y:S01]  /*0710*/  SHFL.IDX PT, R2, R99, RZ, 0x1f ;  /* 0x00001fff63027589 */ /* 0x000ea200000e0000 */
[----:B------:R-:W-:Y:S01]  /*0720*/  NOP ;  /* 0x0000000000007918 */ /* 0x000fe20000000000 */
[----:B--2---:R-:W-:-:S13]  /*0730*/  ISETP.NE.AND P0, PT, R2, 0x1, PT ;  /* 0x000000010200780c */ /* 0x004fda0003f05270 */
[----:B------:R-:W-:Y:S05]  /*0740*/  @P0 BRA `(.L_x_10) ;  /* 0x0000000000580947 */ /* 0x000fea0003800000 */
[----:B---3--:R-:W2:Y:S01]  /*0750*/  S2UR UR6, SR_CgaCtaId ;  /* 0x00000000000679c3 */ /* 0x008ea20000008800 */
        /* <DEDUP_REMOVED lines=10> */
[----:B--2---:R-:W-:Y:S01]  /*0800*/  ULEA UR6, UR6, UR7, 0x18 ;  /* 0x0000000706067291 */ /* 0x004fe2000f8ec0ff */
[----:B------:R-:W2:Y:S11]  /*0810*/  FENCE.VIEW.ASYNC.S ;  /* 0x00000000000073c6 */ /* 0x000eb60000000000 */
[----:B--2---:R2:W3:Y:S01]  /*0820*/  SYNCS.EXCH.64 URZ, [UR6+0x60], UR8 ;  /* 0x0000600806ff75b2 */ /* 0x0044e20008000100 */
        /* <DEDUP_REMOVED lines=8> */
.L_x_10:
[----:B------:R-:W4:Y:S01]  /*08b0*/  SHFL.IDX PT, R2, R99, RZ, 0x1f ;  /* 0x00001fff63027589 */ /* 0x000f2200000e0000 */
[----:B------:R-:W-:Y:S01]  /*08c0*/  NOP ;  /* 0x0000000000007918 */ /* 0x000fe20000000000 */
[----:B----4-:R-:W-:-:S13]  /*08d0*/  ISETP.NE.AND P0, PT, R2, 0x3, PT ;  /* 0x000000030200780c */ /* 0x010fda0003f05270 */
[----:B------:R-:W-:Y:S05]  /*08e0*/  @P0 BRA `(.L_x_11) ;  /* 0x0000000000300947 */ /* 0x000fea0003800000 */
[----:B--23--:R-:W2:Y:S01]  /*08f0*/  S2UR UR5, SR_CgaCtaId ;  /* 0x00000000000579c3 */ /* 0x00cea20000008800 */
[----:B------:R-:W-:Y:S01]  /*0900*/  UMOV UR6, 0x400 ;  /* 0x0000040000067882 */ /* 0x000fe20000000000 */
[----:B------:R-:W-:Y:S01]  /*0910*/  UMOV UR4, 0x20 ;  /* 0x0000002000047882 */ /* 0x000fe20000000000 */
[----:B------:R-:W-:Y:S01]  /*0920*/  ELECT P0, URZ, PT ;  /* 0x0000000000ff782f */ /* 0x000fe20003800000 */
[----:B--2---:R-:W-:Y:S02]  /*0930*/  ULEA UR5, UR5, UR6, 0x18 ;  /* 0x0000000605057291 */ /* 0x004fe4000f8ec0ff */
[----:B------:R-:W-:-:S04]  /*0940*/  UIADD3 UR6, UPT, UPT, -UR4, 0x100000, URZ ;  /* 0x0010000004067890 */ /* 0x000fc8000fffe1ff */
[----:B------:R-:W-:Y:S02]  /*0950*/  USHF.L.U32 UR7, UR6, 0xb, URZ ;  /* 0x0000000b06077899 */ /* 0x000fe400080006ff */
[----:B------:R-:W-:Y:S01]  /*0960*/  USHF.L.U32 UR6, UR6, 0x1, URZ ;  /* 0x0000000106067899 */ /* 0x000fe200080006ff */
[----:B------:R-:W2:Y:S11]  /*0970*/  FENCE.VIEW.ASYNC.S ;  /* 0x00000000000073c6 */ /* 0x000eb60000000000 */
[----:B--2---:R4:W2:Y:S01]  /*0980*/  SYNCS.EXCH.64 URZ, [UR5+0xa0], UR6 ;  /* 0x0000a00605ff75b2 */ /* 0x0048a20008000100 */
[----:B------:R4:W3:Y:S02]  /*0990*/  SYNCS.EXCH.64 URZ, [UR5+0xa8], UR6 ;  /* 0x0000a80605ff75b2 */ /* 0x0008e40008000100 */
[----:B----4-:R-:W-:Y:S01]  /*09a0*/  NOP ;  /* 0x0000000000007918 */ /* 0x010fe20000000000 */
.L_x_11:
[----:B------:R-:W4:Y:S01]  /*09b0*/  SHFL.IDX PT, R2, R99, RZ, 0x1f ;  /* 0x00001fff63027589 */ /* 0x000f2200000e0000 */
[----:B------:R-:W-:Y:S01]  /*09c0*/  NOP ;  /* 0x0000000000007918 */ /* 0x000fe20000000000 */
[----:B----4-:R-:W-:-:S13]  /*09d0*/  ISETP.NE.AND P0, PT, R2, 0x4, PT ;  /* 0x000000040200780c */ /* 0x010fda0003f05270 */
[----:B------:R-:W-:Y:S05]  /*09e0*/  @P0 BRA `(.L_x_12) ;  /* 0x00000000004c0947 */ /* 0x000fea0003800000 */
[----:B--23--:R-:W2:Y:S01]  /*09f0*/  S2UR UR5, SR_CgaCtaId ;  /* 0x00000000000579c3 */ /* 0x00cea20000008800 */
[----:B------:R-:W-:Y:S01]  /*0a00*/  UMOV UR7, 0x1e0 ;  /* 0x000001e000077882 */ /* 0x000fe20000000000 */
[----:B------:R-:W-:Y:S01]  /*0a10*/  UMOV UR6, 0x400 ;  /* 0x0000040000067882 */ /* 0x000fe20000000000 */
[----:B------:R-:W-:Y:S01]  /*0a20*/  USEL UR7, UR7, 0x1a0, UP6 ;  /* 0x000001a007077887 */ /* 0x000fe2000b000000 */
[----:B------:R-:W-:Y:S01]  /*0a30*/  UMOV UR4, 0x1 ;  /* 0x0000000100047882 */ /* 0x000fe20000000000 */
[----:B------:R-:W-:Y:S01]  /*0a40*/  ELECT P0, URZ, PT ;  /* 0x0000000000ff782f */ /* 0x000fe20003800000 */
[----:B------:R-:W-:-:S04]  /*0a50*/  UIADD3 UR8, UPT, UPT, -UR4, 0x100000, URZ ;  /* 0x0010000004087890 */ /* 0x000fc8000fffe1ff */
[----:B------:R-:W-:Y:S02]  /*0a60*/  USHF.L.U32 UR9, UR8, 0xb, URZ ;  /* 0x0000000b08097899 */ /* 0x000fe400080006ff */
[----:B------:R-:W-:Y:S02]  /*0a70*/  USHF.L.U32 UR8, UR8, 0x1, URZ ;  /* 0x0000000108087899 */ /* 0x000fe400080006ff */
[----:B--2---:R-:W-:Y:S02]  /*0a80*/  ULEA UR5, UR5, UR6, 0x18 ;  /* 0x0000000605057291 */ /* 0x004fe4000f8ec0ff */
[----:B------:R-:W-:-:S04]  /*0a90*/  UIADD3 UR6, UPT, UPT, -UR7, 0x100000, URZ ;  /* 0x0010000007067890 */ /* 0x000fc8000fffe1ff */
[----:B------:R-:W-:Y:S02]  /*0aa0*/  USHF.L.U32 UR7, UR6, 0xb, URZ ;  /* 0x0000000b06077899 */ /* 0x000fe400080006ff */
[----:B------:R-:W-:Y:S01]  /*0ab0*/  USHF.L.U32 UR6, UR6, 0x1, URZ ;  /* 0x0000000106067899 */ /* 0x000fe200080006ff */
[----:B------:R-:W2:Y:S03]  /*0ac0*/  FENCE.VIEW.ASYNC.S ;  /* 0x00000000000073c6 */ /* 0x000ea60000000000 */
[----:B--2---:R4:W2:Y:S08]  /*0ad0*/  SYNCS.EXCH.64 URZ, [UR5+0xb0], UR8 ;  /* 0x0000b00805ff75b2 */ /* 0x0048b00008000100 */
[----:B------:R4:W3:Y:S01]  /*0ae0*/  SYNCS.EXCH.64 URZ, [UR5+0xc0], UR6 ;  /* 0x0000c00605ff75b2 */ /* 0x0008e20008000100 */
[----:B------:R4:W1:Y:S01]  /*0af0*/  SYNCS.EXCH.64 URZ, [UR5+0xb8], UR8 ;  /* 0x0000b80805ff75b2 */ /* 0x0008620008000100 */
[----:B------:R4:W1:Y:S02]  /*0b00*/  SYNCS.EXCH.64 URZ, [UR5+0xc8], UR6 ;  /* 0x0000c80605ff75b2 */ /* 0x0008640008000100 */
[----:B----4-:R-:W-:Y:S01]  /*0b10*/  NOP ;  /* 0x0000000000007918 */ /* 0x010fe20000000000 */
.L_x_12:
[----:B------:R-:W4:Y:S01]  /*0b20*/  SHFL.IDX PT, R2, R99, RZ, 0x1f ;  /* 0x00001fff63027589 */ /* 0x000f2200000e0000 */
[----:B------:R-:W-:Y:S01]  /*0b30*/  NOP ;  /* 0x0000000000007918 */ /* 0x000fe20000000000 */
[----:B----4-:R-:W-:-:S13]  /*0b40*/  ISETP.NE.AND P0, PT, R2, 0x5, PT ;  /* 0x000000050200780c */ /* 0x010fda0003f05270 */
[----:B------:R-:W-:Y:S05]  /*0b50*/  @P0 BRA `(.L_x_13) ;  /* 0x0000000000480947 */ /* 0x000fea0003800000 */
[----:B--23--:R-:W2:Y:S01]  /*0b60*/  S2UR UR6, SR_CgaCtaId ;  /* 0x00000000000679c3 */ /* 0x00cea20000008800 */
        /* <DEDUP_REMOVED lines=12> */
[----:B--2---:R4:W2:Y:S01]  /*0c30*/  SYNCS.EXCH.64 URZ, [UR6+0xd0], UR8 ;  /* 0x0000d00806ff75b2 */ /* 0x0048a20008000100 */
[----:B------:R4:W3:Y:S01]  /*0c40*/  SYNCS.EXCH.64 URZ, [UR6+0xe0], UR4 ;  /* 0x0000e00406ff75b2 */ /* 0x0008e20008000100 */
[----:B------:R4:W1:Y:S01]  /*0c50*/  SYNCS.EXCH.64 URZ, [UR6+0xd8], UR8 ;  /* 0x0000d80806ff75b2 */ /* 0x0008620008000100 */
[----:B------:R4:W1:Y:S02]  /*0c60*/  SYNCS.EXCH.64 URZ, [UR6+0xe8], UR4 ;  /* 0x0000e80406ff75b2 */ /* 0x0008640008000100 */
[----:B----4-:R-:W-:Y:S01]  /*0c70*/  NOP ;  /* 0x0000000000007918 */ /* 0x010fe20000000000 */
.L_x_13:
[----:B------:R-:W4:Y:S01]  /*0c80*/  SHFL.IDX PT, R2, R99, RZ, 0x1f ;  /* 0x00001fff63027589 */ /* 0x000f2200000e0000 */
[----:B------:R-:W1:Y:S01]  /*0c90*/  S2UR UR37, SR_CgaCtaId ;  /* 0x00000000002579c3 */ /* 0x000e620000008800 */
[----:B------:R-:W-:Y:S01]  /*0ca0*/  NOP ;  /* 0x0000000000007918 */ /* 0x000fe20000000000 */
[----:B----4-:R-:W-:-:S13]  /*0cb0*/  ISETP.NE.AND P0, PT, R2, 0x3, PT ;  /* 0x000000030200780c */ /* 0x010fda0003f05270 */
[----:B-1----:R-:W-:Y:S05]  /*0cc0*/  @P0 BRA `(.L_x_14) ;  /* 0x0000000000340947 */ /* 0x002fea0003800000 */
[----:B--23--:R-:W-:Y:S01]  /*0cd0*/  UMOV UR5, 0x400 ;  /* 0x0000040000057882 */ /* 0x00cfe20000000000 */
[----:B------:R-:W-:Y:S01]  /*0ce0*/  UMOV UR4, 0x20 ;  /* 0x0000002000047882 */ /* 0x000fe20000000000 */
[----:B------:R-:W-:Y:S02]  /*0cf0*/  ULEA UR5, UR37, UR5, 0x18 ;  /* 0x0000000525057291 */ /* 0x000fe4000f8ec0ff */
[----:B------:R-:W-:-:S04]  /*0d00*/  UIADD3 UR6, UPT, UPT, -UR4, 0x100000, URZ ;  /* 0x0010000004067890 */ /* 0x000fc8000fffe1ff */
[----:B------:R-:W-:Y:S02]  /*0d10*/  USHF.L.U32 UR7, UR6, 0xb, URZ ;  /* 0x0000000b06077899 */ /* 0x000fe400080006ff */
[----:B------:R-:W-:Y:S01]  /*0d20*/  USHF.L.U32 UR6, UR6, 0x1, URZ ;  /* 0x0000000106067899 */ /* 0x000fe200080006ff */
[----:B------:R-:W-:Y:S01]  /*0d30*/  ELECT P0, URZ, PT ;  /* 0x0000000000ff782f */ /* 0x000fe20003800000 */
[----:B------:R-:W1:Y:S10]  /*0d40*/  FENCE.VIEW.ASYNC.S ;  /* 0x00000000000073c6 */ /* 0x000e740000000000 */
[----:B-1----:R1:W4:Y:S01]  /*0d50*/  SYNCS.EXCH.64 URZ, [UR5+0xf0], UR6 ;  /* 0x0000f00605ff75b2 */ /* 0x0023220008000100 */
[----:B------:R1:W2:Y:S01]  /*0d60*/  SYNCS.EXCH.64 URZ, [UR5+0x100], UR6 ;  /* 0x0001000605ff75b2 */ /* 0x0002a20008000100 */
[----:B------:R1:W3:Y:S01]  /*0d70*/  SYNCS.EXCH.64 URZ, [UR5+0xf8], UR6 ;  /* 0x0000f80605ff75b2 */ /* 0x0002e20008000100 */
[----:B------:R1:W1:Y:S01]  /*0d80*/  SYNCS.EXCH.64 URZ, [UR5+0x108], UR6 ;  /* 0x0001080605ff75b2 */ /* 0x0002620008000100 */
[----:B------:R-:W-:Y:S01]  /*0d90*/  NOP ;  /* 0x0000000000007918 */ /* 0x000fe20000000000 */
.L_x_14:
[----:B--23--:R-:W2:Y:S01]  /*0da0*/  LDCU UR4, c[0x0][0x36c] ;  /* 0x00006d80ff0477ac */ /* 0x00cea20008000800 */
[----:B------:R-:W-:Y:S01]  /*0db0*/  ISETP.NE.OR P5, PT, R0, 0x2, !P5 ;  /* 0x000000020000780c */ /* 0x000fe20006fa5670 */
[----:B------:R-:W-:Y:S01]  /*0dc0*/  NOP ;  /* 0x0000000000007918 */ /* 0x000fe20000000000 */
[----:B------:R-:W-:Y:S01]  /*0dd0*/  LOP3.LUT R2, R3, 0x1f, RZ, 0xc0, !PT ;  /* 0x0000001f03027812 */ /* 0x000fe200078ec0ff */
[----:B------:R-:W-:Y:S02]  /*0de0*/  UISETP.NE.AND UP3, UPT, UR12, URZ, UPT ;  /* 0x000000ff0c00728c */ /* 0x000fe4000bf65270 */
[----:B--2---:R-:W-:-:S09]  /*0df0*/  UISETP.EQ.U32.AND UP1, UPT, UR4, 0x1, UPT ;  /* 0x000000010400788c */ /* 0x004fd2000bf22070 */
[----:B------:R-:W-:Y:S05]  /*0e00*/  BRA.U !UP1, `(.L_x_15) ;  /* 0x0000000109087547 */ /* 0x000fea000b800000 */
[----:B-1--4-:R-:W-:Y:S01]  /*0e10*/  UCGABAR_ARV ;  /* 0x00000000000079c7 */ /* 0x012fe20008000000 */
[----:B------:R-:W-:Y:S05]  /*0e20*/  BRA `(.L_x_16) ;  /* 0x0000000000047947 */ /* 0x000fea0003800000 */
.L_x_15:
[----:B-1--4-:R-:W-:Y:S01]  /*0e30*/  NOP ;  /* 0x0000000000007918 */ /* 0x012fe20000000000 */
.L_x_16:
[----:B------:R-:W1:Y:S01]  /*0e40*/  S2UR UR27, SR_CTAID.X ;  /* 0x00000000001b79c3 */ /* 0x000e620000002500 */
[----:B------:R-:W-:-:S05]  /*0e50*/  CS2R.32 R43, SR_CgaSize ;  /* 0x00000000002b7805 */ /* 0x000fca0000008a00 */
[----:B------:R-:W-:-:S05]  /*0e60*/  IMAD R43, R43, -0xa0, RZ ;  /* 0xffffff602b2b7824 */ /* 0x000fca00078e02ff */
[----:B------:R-:W-:-:S14]  /*0e70*/  R2UR UR5, R43 ;  /* 0x000000002b0572ca */ /* 0x000fdc00000e0000 */
[----:B------:R-:W2:Y:S01]  /*0e80*/  LDCU UR5, c[0x0][UR5+0x2b0] ;  /* 0x00005600050577ac */ /* 0x000ea20008000800 */
[----:B------:R-:W-:-:S05]  /*0e90*/  CS2R.32 R43, SR_CgaSize ;  /* 0x00000000002b7805 */ /* 0x000fca0000008a00 */
[----:B------:R-:W-:-:S05]  /*0ea0*/  IMAD R43, R43, -0xa0, RZ ;  /* 0xffffff602b2b7824 */ /* 0x000fca00078e02ff */
[----:B------:R-:W-:-:S14]  /*0eb0*/  R2UR UR4, R43 ;  /* 0x000000002b0472ca */ /* 0x000fdc00000e0000 */
[----:B------:R-:W3:Y:S01]  /*0ec0*/  LDCU UR4, c[0x0][UR4+0x2b4] ;  /* 0x00005680040477ac */ /* 0x000ee20008000800 */
[----:B------:R-:W4:Y:S01]  /*0ed0*/  S2UR UR11, SR_CTAID.Y ;  /* 0x00000000000b79c3 */ /* 0x000f220000002600 */
[----:B------:R-:W-:Y:S02]  /*0ee0*/  USHF.L.U32 UR14, UR37, 0x8, URZ ;  /* 0x00000008250e7899 */ /* 0x000fe400080006ff */
[----:B------:R-:W-:Y:S02]  /*0ef0*/  USHF.L.U32 UR15, UR37, 0xd, URZ ;  /* 0x0000000d250f7899 */ /* 0x000fe400080006ff */
[----:B------:R-:W-:Y:S01]  /*0f00*/  ULOP3.LUT UR14, UR14, 0x100, URZ, 0xc0, !UPT ;  /* 0x000001000e0e7892 */ /* 0x000fe2000f8ec0ff */
[----:B------:R-:W3:Y:S02]  /*0f10*/  LDCU UR18, c[0x0][0xf24] ;  /* 0x0001e480ff1277ac */ /* 0x000ee40008000800 */
[----:B------:R-:W3:Y:S01]  /*0f20*/  LDC R43, c[0x0][0xf24] ;  /* 0x0003c900ff2b7b82 */ /* 0x000ee20000000800 */
[----:B------:R-:W3:Y:S01]  /*0f30*/  LDCU UR13, c[0x0][0xf30] ;  /* 0x0001e600ff0d77ac */ /* 0x000ee20008000800 */
[----:B------:R-:W-:Y:S01]  /*0f40*/  ULOP3.LUT UR15, UR15, 0x2000, URZ, 0xc0, !UPT ;  /* 0x000020000f0f7892 */ /* 0x000fe2000f8ec0ff */
[----:B-1----:R-:W-:Y:S01]  /*0f50*/  I2FP.F32.U32 R4, UR27 ;  /* 0x0000001b00047c45 */ /* 0x002fe20008201000 */
[----:B------:R-:W-:-:S04]  /*0f60*/  USHF.R.U32.HI UR10, URZ, 0x1, UR14 ;  /* 0x00000001ff0a7899 */ /* 0x000fc8000801160e */
[----:B--2---:R-:W-:Y:S01]  /*0f70*/  FMUL R4, R4, UR5 ;  /* 0x0000000504047c20 */ /* 0x004fe20008400000 */
[----:B------:R-:W-:-:S05]  /*0f80*/  CS2R.32 R0, SR_CgaSize ;  /* 0x0000000000007805 */ /* 0x000fca0000008a00 */
[----:B------:R-:W-:-:S05]  /*0f90*/  IMAD R0, R0, -0xa0, RZ ;  /* 0xffffff6000007824 */ /* 0x000fca00078e02ff */
[----:B------:R-:W-:-:S14]  /*0fa0*/  R2UR UR5, R0 ;  /* 0x00000000000572ca */ /* 0x000fdc00000e0000 */
[----:B------:R-:W1:Y:S01]  /*0fb0*/  LDCU UR5, c[0x0][UR5+0x2a0] ;  /* 0x00005400050577ac */ /* 0x000e620008000800 */
[----:B----4-:R-:W-:Y:S01]  /*0fc0*/  I2FP.F32.U32 R0, UR11 ;  /* 0x0000000b00007c45 */ /* 0x010fe20008201000 */
[----:B------:R-:W2:Y:S04]  /*0fd0*/  F2I.U32.TRUNC.NTZ R4, R4 ;  /* 0x0000000400047305 */ /* 0x000ea8000020f000 */
[----:B---3--:R-:W-:Y:S01]  /*0fe0*/  FMUL R0, R0, UR4 ;  /* 0x0000000400007c20 */ /* 0x008fe20008400000 */
[----:B------:R-:W-:-:S06]  /*0ff0*/  RPCMOV.32 Rpc.LO, R2 ;  /* 0x0000000200007352 */ /* 0x000fcc0000000000 */
[----:B------:R-:W-:-:S05]  /*1000*/  CS2R.32 R2, SR_CgaSize ;  /* 0x0000000000027805 */ /* 0x000fca0000008a00 */
[----:B------:R-:W-:-:S05]  /*1010*/  IMAD R2, R2, -0xa0, RZ ;  /* 0xffffff6002027824 */ /* 0x000fca00078e02ff */
[----:B------:R-:W-:Y:S02]  /*1020*/  R2UR UR4, R2 ;  /* 0x00000000020472ca */ /* 0x000fe400000e0000 */
[----:B------:R-:W-:-:S12]  /*1030*/  RPCMOV.32 R2, Rpc.LO ;  /* 0x0000000000027353 */ /* 0x000fd80000000000 */
[----:B------:R-:W3:Y:S01]  /*1040*/  LDCU UR4, c[0x0][UR4+0x2a4] ;  /* 0x00005480040477ac */ /* 0x000ee20008000800 */
[----:B------:R-:W4:Y:S01]  /*1050*/  F2I.U32.TRUNC.NTZ R0, R0 ;  /* 0x0000000000007305 */ /* 0x000f22000020f000 */
[----:B--2---:R-:W-:Y:S02]  /*1060*/  R2UR UR39, R4 ;  /* 0x00000000042772ca */ /* 0x004fe400000e0000 */
[----:B----4-:R-:W-:Y:S02]  /*1070*/  R2UR UR38, R0 ;  /* 0x00000000002672ca */ /* 0x010fe400000e0000 */
[----:B------:R-:W-:-:S09]  /*1080*/  PRMT R0, RZ, 0x7610, R0 ;  /* 0x00007610ff007816 */ /* 0x000fd20000000000 */
[----:B------:R-:W-:-:S04]  /*1090*/  UIADD3 UR39, UPT, UPT, -UR39, URZ, URZ ;  /* 0x000000ff27277290 */ /* 0x000fc8000fffe1ff */
[----:B-1----:R-:W-:Y:S02]  /*10a0*/  UIMAD UR39, UR5, UR39, UR27 ;  /* 0x00000027052772a4 */ /* 0x002fe4000f8e021b */
[----:B------:R-:W-:-:S04]  /*10b0*/  UIADD3 UR38, UPT, UPT, -UR38, URZ, URZ ;  /* 0x000000ff26267290 */ /* 0x000fc8000fffe1ff */
[----:B---3--:R-:W-:Y:S01]  /*10c0*/  UIMAD UR38, UR4, UR38, UR11 ;  /* 0x00000026042672a4 */ /* 0x008fe2000f8e020b */
[----:B------:R-:W-:Y:S11]  /*10d0*/  BRA.U UP3, `(.L_x_17) ;  /* 0x0000000103247547 */ /* 0x000ff6000b800000 */
[----:B------:R-:W-:-:S04]  /*10e0*/  UISETP.NE.AND UP2, UPT, UR38, URZ, UPT ;  /* 0x000000ff2600728c */ /* 0x000fc8000bf45270 */
[----:B------:R-:W-:-:S04]  /*10f0*/  UISETP.EQ.OR UP2, UPT, UR39, URZ, !UP2 ;  /* 0x000000ff2700728c */ /* 0x000fc8000d742670 */
[----:B------:R-:W-:Y:S02]  /*1100*/  USEL UR5, URZ, 0x1, !UP2 ;  /* 0x00000001ff057887 */ /* 0x000fe4000d000000 */
[----:B------:R-:W-:-:S04]  /*1110*/  UISETP.NE.AND UP2, UPT, UR38, URZ, UPT ;  /* 0x000000ff2600728c */ /* 0x000fc8000bf45270 */
[----:B------:R-:W-:Y:S02]  /*1120*/  USEL UR4, URZ, 0x2, UP2 ;  /* 0x00000002ff047887 */ /* 0x000fe40009000000 */
[----:B------:R-:W-:-:S04]  /*1130*/  UISETP.NE.AND UP2, UPT, UR39, 0x1, UPT ;  /* 0x000000012700788c */ /* 0x000fc8000bf45270 */
[----:B------:R-:W-:-:S04]  /*1140*/  USEL UR4, UR4, 0x2, UP2 ;  /* 0x0000000204047887 */ /* 0x000fc80009000000 */
[----:B------:R-:W-:-:S06]  /*1150*/  UIADD3 UR4, UPT, UPT, UR5, UR4, URZ ;  /* 0x0000000405047290 */ /* 0x000fcc000fffe0ff */
[----:B------:R-:W-:-:S07]  /*1160*/  MOV R0, UR4 ;  /* 0x0000000400007c02 */ /* 0x000fce0008000f00 */
.L_x_17:
[----:B------:R-:W1:Y:S01]  /*1170*/  S2UR UR44, SR_CTAID.Z ;  /* 0x00000000002c79c3 */ /* 0x000e620000002700 */
[----:B------:R-:W-:-:S09]  /*1180*/  UISETP.GE.AND UP2, UPT, UR18, 0x1, UPT ;  /* 0x000000011200788c */ /* 0x000fd2000bf46270 */
[----:B------:R-:W-:Y:S05]  /*1190*/  BRA.U !UP2, `(.L_x_18) ;  /* 0x000000010ac07547 */ /* 0x000fea000b800000 */
[----:B------:R-:W2:Y:S01]  /*11a0*/  LDCU.128 UR4, c[0x0][0xf10] ;  /* 0x0001e200ff0477ac */ /* 0x000ea20008000c00 */
[----:B------:R-:W3:Y:S01]  /*11b0*/  LDCU UR17, c[0x0][0xf0c] ;  /* 0x0001e180ff1177ac */ /* 0x000ee20008000800 */
[----:B------:R-:W4:Y:S01]  /*11c0*/  LDCU UR20, c[0x0][0x370] ;  /* 0x00006e00ff1477ac */ /* 0x000f220008000800 */
[----:B------:R-:W1:Y:S01]  /*11d0*/  LDCU UR19, c[0x0][0x374] ;  /* 0x00006e80ff1377ac */ /* 0x000e620008000800 */
[----:B------:R-:W1:Y:S01]  /*11e0*/  LDCU UR16, c[0x0][0xf20] ;  /* 0x0001e400ff1077ac */ /* 0x000e620008000800 */
[----:B--2---:R-:W-:Y:S02]  /*11f0*/  UIMAD.WIDE.U32 UR8, UR27, UR4, URZ ;  /* 0x000000041b0872a5 */ /* 0x004fe4000f8e00ff */
[----:B---3--:R-:W-:Y:S02]  /*1200*/  UISETP.NE.AND UP2, UPT, UR17, 0x1, UPT ;  /* 0x000000011100788c */ /* 0x008fe4000bf45270 */
[----:B------:R-:W-:Y:S02]  /*1210*/  UIMAD.WIDE.U32 UR22, UR11, UR7, URZ ;  /* 0x000000070b1672a5 */ /* 0x000fe4000f8e00ff */
[----:B----4-:R-:W-:-:S02]  /*1220*/  UIMAD.WIDE.U32 UR24, UR20, UR4, URZ ;  /* 0x00000004141872a5 */ /* 0x010fc4000f8e00ff */
[----:B------:R-:W-:-:S03]  /*1230*/  USHF.R.U32.HI UR4, URZ, UR5, UR9 ;  /* 0x00000005ff047299 */ /* 0x000fc60008011609 */
[----:B------:R-:W2:Y:S02]  /*1240*/  LDCU.64 UR8, c[0x0][0xf28] ;  /* 0x0001e500ff0877ac */ /* 0x000ea40008000a00 */
[----:B------:R-:W-:Y:S01]  /*1250*/  UMOV UR21, UR25 ;  /* 0x0000001900157c82 */ /* 0x000fe20008000000 */
[----:B------:R-:W-:Y:S02]  /*1260*/  USEL UR4, UR27, UR4, !UP2 ;  /* 0x000000041b047287 */ /* 0x000fe4000d000000 */
[----:B------:R-:W-:Y:S02]  /*1270*/  @UP2 USHF.R.U32.HI UR20, URZ, UR5, UR21 ;  /* 0x00000005ff142299 */ /* 0x000fe40008011615 */
[----:B------:R-:W-:Y:S02]  /*1280*/  UISETP.NE.AND UP2, UPT, UR6, 0x1, UPT ;  /* 0x000000010600788c */ /* 0x000fe4000bf45270 */
[----:B-1----:R-:W-:Y:S02]  /*1290*/  UIMAD.WIDE.U32 UR24, UR19, UR7, URZ ;  /* 0x00000007131872a5 */ /* 0x002fe4000f8e00ff */
[----:B------:R-:W-:-:S04]  /*12a0*/  USHF.R.U32.HI UR5, URZ, UR16, UR23 ;  /* 0x00000010ff057299 */ /* 0x000fc80008011617 */
[----:B------:R-:W-:Y:S02]  /*12b0*/  USEL UR5, UR11, UR5, !UP2 ;  /* 0x000000050b057287 */ /* 0x000fe4000d000000 */
[----:B--2---:R-:W-:Y:S02]  /*12c0*/  UIMAD.WIDE.U32 UR22, UR20, UR8, URZ ;  /* 0x00000008141672a5 */ /* 0x004fe4000f8e00ff */
[----:B------:R-:W-:Y:S02]  /*12d0*/  @UP2 USHF.R.U32.HI UR19, URZ, UR16, UR25 ;  /* 0x00000010ff132299 */ /* 0x000fe40008011619 */
[----:B------:R-:W-:Y:S02]  /*12e0*/  UISETP.NE.AND UP2, UPT, UR18, 0x1, UPT ;  /* 0x000000011200788c */ /* 0x000fe4000bf45270 */
[----:B------:R-:W-:Y:S02]  /*12f0*/  UIMAD.WIDE.U32 UR24, UR19, UR8, URZ ;  /* 0x00000008131872a5 */ /* 0x000fe4000f8e00ff */
[----:B------:R-:W-:-:S04]  /*1300*/  UIADD3 UR16, UPT, UPT, -UR4, URZ, URZ ;  /* 0x000000ff04107290 */ /* 0x000fc8000fffe1ff */
[----:B------:R-:W-:Y:S01]  /*1310*/  UIMAD UR16, UR17, UR16, UR27 ;  /* 0x00000010111072a4 */ /* 0x000fe2000f8e021b */
[----:B------:R-:W-:Y:S02]  /*1320*/  UMOV UR7, UR25 ;  /* 0x0000001900077c82 */ /* 0x000fe40008000000 */
[----:B------:R-:W-:Y:S02]  /*1330*/  @UP2 USHF.R.U32.HI UR20, URZ, UR9, UR23 ;  /* 0x00000009ff142299 */ /* 0x000fe40008011617 */
[----:B------:R-:W-:Y:S02]  /*1340*/  @UP2 USHF.R.U32.HI UR19, URZ, UR9, UR7 ;  /* 0x00000009ff132299 */ /* 0x000fe40008011607 */
[----:B------:R-:W-:Y:S02]  /*1350*/  UIMAD UR7, UR20, UR18, URZ ;  /* 0x00000012140772a4 */ /* 0x000fe4000f8e02ff */
[----:B------:R-:W-:Y:S02]  /*1360*/  UIMAD UR19, UR19, UR18, URZ ;  /* 0x00000012131372a4 */ /* 0x000fe4000f8e02ff */
[----:B------:R-:W-:-:S02]  /*1370*/  UIMAD.WIDE.U32 UR24, UR5, UR8, URZ ;  /* 0x00000008051872a5 */ /* 0x000fc4000f8e00ff */
[----:B------:R-:W-:Y:S02]  /*1380*/  UISETP.GE.AND UP5, UPT, UR5, UR19, UPT ;  /* 0x000000130500728c */ /* 0x000fe4000bfa6270 */
[----:B------:R-:W-:Y:S02]  /*1390*/  UIMAD.WIDE.U32 UR22, UR4, UR8, URZ ;  /* 0x00000008041672a5 */ /* 0x000fe4000f8e00ff */
[----:B------:R-:W-:-:S03]  /*13a0*/  UISETP.GE.OR UP5, UPT, UR4, UR7, UP5 ;  /* 0x000000070400728c */ /* 0x000fc6000afa6670 */
[----:B------:R-:W-:Y:S02]  /*13b0*/  UMOV UR7, UR25 ;  /* 0x0000001900077c82 */ /* 0x000fe40008000000 */
[----:B------:R-:W-:-:S04]  /*13c0*/  USHF.R.U32.HI UR7, URZ, UR9, UR7 ;  /* 0x00000009ff077299 */ /* 0x000fc80008011607 */
[----:B------:R-:W-:Y:S02]  /*13d0*/  USEL UR7, UR5, UR7, !UP2 ;  /* 0x0000000705077287 */ /* 0x000fe4000d000000 */
[----:B------:R-:W-:Y:S02]  /*13e0*/  @!UP5 USHF.R.U32.HI UR19, URZ, UR9, UR23 ;  /* 0x00000009ff13d299 */ /* 0x000fe40008011617 */
[----:B------:R-:W-:Y:S02]  /*13f0*/  UIADD3 UR8, UPT, UPT, -UR7, URZ, URZ ;  /* 0x000000ff07087290 */ /* 0x000fe4000fffe1ff */
[----:B------:R-:W-:Y:S02]  /*1400*/  @!UP5 USEL UR19, UR4, UR19, !UP2 ;  /* 0x000000130413d287 */ /* 0x000fe4000d000000 */
[----:B------:R-:W-:Y:S02]  /*1410*/  UIMAD UR8, UR18, UR8, UR5 ;  /* 0x00000008120872a4 */ /* 0x000fe4000f8e0205 */
[----:B------:R-:W-:-:S02]  /*1420*/  UIADD3 UR9, UPT, UPT, -UR5, URZ, URZ ;  /* 0x000000ff05097290 */ /* 0x000fc4000fffe1ff */
[----:B------:R-:W-:Y:S02]  /*1430*/  @!UP5 UIMAD UR8, UR8, UR20, UR19 ;  /* 0x000000140808d2a4 */ /* 0x000fe4000f8e0213 */
[----:B------:R-:W-:Y:S02]  /*1440*/  @!UP5 UIADD3 UR7, UPT, UPT, UR7, -UR19, URZ ;  /* 0x800000130707d290 */ /* 0x000fe4000fffe0ff */
[----:B------:R-:W-:Y:S02]  /*1450*/  UIMAD UR9, UR6, UR9, UR11 ;  /* 0x00000009060972a4 */ /* 0x000fe4000f8e020b */
[----:B------:R-:W-:-:S03]  /*1460*/  @!UP5 UIMAD UR5, UR7, UR18, UR4 ;  /* 0x000000120705d2a4 */ /* 0x000fc6000f8e0204 */
[----:B------:R-:W-:Y:S01]  /*1470*/  @!UP5 UMOV UR4, UR8 ;  /* 0x000000080004dc82 */ /* 0x000fe20008000000 */
[----:B------:R-:W-:Y:S02]  /*1480*/  UIMAD UR11, UR5, UR6, UR9 ;  /* 0x00000006050b72a4 */ /* 0x000fe4000f8e0209 */
[----:B------:R-:W-:-:S12]  /*1490*/  UIMAD UR27, UR4, UR17, UR16 ;  /* 0x00000011041b72a4 */ /* 0x000fd8000f8e0210 */
.L_x_18:
[----:B------:R-:W-:-:S09]  /*14a0*/  UISETP.NE.AND UP2, UPT, UR13, 0x1, UPT ;  /* 0x000000010d00788c */ /* 0x000fd2000bf45270 */
[----:B------:R-:W-:Y:S05]  /*14b0*/  BRA.U UP2, `(.L_x_19) ;  /* 0x0000000102407547 */ /* 0x000fea000b800000 */
[----:B------:R-:W2:Y:S01]  /*14c0*/  LDCU.128 UR4, c[0x0][0xf10] ;  /* 0x0001e200ff0477ac */ /* 0x000ea20008000c00 */
[----:B------:R-:W3:Y:S01]  /*14d0*/  LDCU UR9, c[0x0][0xf0c] ;  /* 0x0001e180ff0977ac */ /* 0x000ee20008000800 */
[----:B------:R-:W4:Y:S01]  /*14e0*/  LDCU UR8, c[0x0][0xf20] ;  /* 0x0001e400ff0877ac */ /* 0x000f220008000800 */
[----:B--2---:R-:W-:Y:S02]  /*14f0*/  UIMAD.WIDE.U32 UR18, UR27, UR4, URZ ;  /* 0x000000041b1272a5 */ /* 0x004fe4000f8e00ff */
[----:B------:R-:W-:Y:S02]  /*1500*/  UIMAD.WIDE.U32 UR16, UR11, UR7, URZ ;  /* 0x000000070b1072a5 */ /* 0x000fe4000f8e00ff */
[----:B---3--:R-:W-:-:S03]  /*1510*/  UISETP.NE.AND UP2, UPT, UR9, 0x1, UPT ;  /* 0x000000010900788c */ /* 0x008fc6000bf45270 */
[----:B------:R-:W-:Y:S02]  /*1520*/  UMOV UR7, UR19 ;  /* 0x0000001300077c82 */ /* 0x000fe40008000000 */
[----:B------:R-:W-:Y:S02]  /*1530*/  USHF.R.U32.HI UR4, URZ, UR5, UR7 ;  /* 0x00000005ff047299 */ /* 0x000fe40008011607 */
[----:B----4-:R-:W-:Y:S02]  /*1540*/  USHF.R.U32.HI UR5, URZ, UR8, UR17 ;  /* 0x00000008ff057299 */ /* 0x010fe40008011611 */
[----:B------:R-:W-:Y:S02]  /*1550*/  USEL UR4, UR27, UR4, !UP2 ;  /* 0x000000041b047287 */ /* 0x000fe4000d000000 */
[----:B------:R-:W-:-:S04]  /*1560*/  UISETP.NE.AND UP2, UPT, UR6, 0x1, UPT ;  /* 0x000000010600788c */ /* 0x000fc8000bf45270 */
[----:B------:R-:W-:-:S04]  /*1570*/  USEL UR5, UR11, UR5, !UP2 ;  /* 0x000000050b057287 */ /* 0x000fc8000d000000 */
[----:B------:R-:W-:Y:S02]  /*1580*/  UIADD3 UR7, UPT, UPT, UR4, -UR5, URZ ;  /* 0x8000000504077290 */ /* 0x000fe4000fffe0ff */
[----:B------:R-:W-:Y:S02]  /*1590*/  UIADD3 UR4, UPT, UPT, -UR4, UR5, URZ ;  /* 0x0000000504047290 */ /* 0x000fe4000fffe1ff */
[----:B------:R-:W-:Y:S02]  /*15a0*/  UIMAD UR11, UR7, UR6, UR11 ;  /* 0x00000006070b72a4 */ /* 0x000fe4000f8e020b */
[----:B------:R-:W-:-:S12]  /*15b0*/  UIMAD UR27, UR4, UR9, UR27 ;  /* 0x00000009041b72a4 */ /* 0x000fd8000f8e021b */
.L_x_19:
[----:B------:R-:W-:Y:S01]  /*15c0*/  UISETP.NE.AND UP2, UPT, UR12, 0x2, UPT ;  /* 0x000000020c00788c */ /* 0x000fe2000bf45270 */
[----:B------:R-:W-:Y:S09]  /*15d0*/  BRA.U !UP1, `(.L_x_20) ;  /* 0x00000001090c7547 */ /* 0x000ff2000b800000 */
[----:B------:R-:W-:Y:S01]  /*15e0*/  UCGABAR_WAIT ;  /* 0x0000000000007dc7 */ /* 0x000fe20008000000 */
[----:B------:R-:W-:Y:S01]  /*15f0*/  CCTL.IVALL ;  /* 0x00000000ff00798f */ /* 0x000fe20002000000 */
[----:B------:R-:W-:Y:S05]  /*1600*/  BRA `(.L_x_21) ;  /* 0x0000000000047947 */ /* 0x000fea0003800000 */
.L_x_20:
[----:B------:R-:W-:Y:S06]  /*1610*/  BAR.SYNC.DEFER_BLOCKING 0x0 ;  /* 0x0000000000007b1d */ /* 0x000fec0000010000 */
.L_x_21:
[----:B------:R-:W-:Y:S05]  /*1620*/  BRA.U UP2, `(.L_x_22) ;  /* 0x0000001502807547 */ /* 0x000fea000b800000 */
[----:B------:R-:W2:Y:S01]  /*1630*/  LDCU UR30, c[0x0][0x38c] ;  /* 0x00007180ff1e77ac */ /* 0x000ea20008000800 */
[----:B------:R-:W3:Y:S01]  /*1640*/  LDC R8, c[0x0][0x370] ;  /* 0x0000dc00ff087b82 */ /* 0x000ee20000000800 */
[----:B------:R-:W-:Y:S01]  /*1650*/  PLOP3.LUT P1, PT, PT, PT, UP6, 0x80, 0x8 ;  /* 0x000000000008781c */ /* 0x000fe20003f2f068 */
[----:B------:R-:W-:Y:S01]  /*1660*/  IMAD.MOV.U32 R15, RZ, RZ, 0x1 ;  /* 0x00000001ff0f7424 */ /* 0x000fe200078e00ff */
[----:B------:R-:W-:Y:S01]  /*1670*/  UISETP.NE.AND UP1, UPT, UR12, URZ, UPT ;  /* 0x000000ff0c00728c */ /* 0x000fe2000bf25270 */
[----:B------:R-:W-:Y:S01]  /*1680*/  ISETP.EQ.OR P4, PT, R2, RZ, P5 ;  /* 0x000000ff0200720c */ /* 0x000fe20002f82670 */
[----:B------:R-:W-:Y:S01]  /*1690*/  USEL UR6, URZ, 0x1, UP4 ;  /* 0x00000001ff067887 */ /* 0x000fe2000a000000 */
[----:B------:R-:W-:Y:S01]  /*16a0*/  PLOP3.LUT P1, PT, P1, PT, PT, 0x8, 0x80 ;  /* 0x000000000080781c */ /* 0x000fe20000f2e170 */
[----:B------:R-:W-:Y:S01]  /*16b0*/  IMAD.MOV.U32 R14, RZ, RZ, RZ ;  /* 0x000000ffff0e7224 */ /* 0x000fe200078e00ff */
[----:B------:R-:W4:Y:S01]  /*16c0*/  LDC R0, c[0x0][0x374] ;  /* 0x0000dd00ff007b82 */ /* 0x000f220000000800 */
[----:B------:R-:W-:Y:S01]  /*16d0*/  CS2R R12, SRZ ;  /* 0x00000000000c7805 */ /* 0x000fe2000001ff00 */
[----:B------:R-:W-:Y:S01]  /*16e0*/  IMAD.MOV.U32 R11, RZ, RZ, 0x1 ;  /* 0x00000001ff0b7424 */ /* 0x000fe200078e00ff */
[----:B------:R-:W1:Y:S01]  /*16f0*/  LDCU.64 UR46, c[0x0][0x348] ;  /* 0x00006900ff2e77ac */ /* 0x000e620008000a00 */
[----:B------:R-:W-:-:S02]  /*1700*/  USHF.R.U32.HI UR22, URZ, 0x7, UR15 ;  /* 0x00000007ff167899 */ /* 0x000fc4000801160f */
[----:B--2---:R-:W-:Y:S02]  /*1710*/  UIADD3 UR4, UPT, UPT, UR30, 0x7f, URZ ;  /* 0x0000007f1e047890 */ /* 0x004fe4000fffe0ff */
[----:B------:R-:W-:Y:S02]  /*1720*/  USEL UR6, UR6, 0x2, UP1 ;  /* 0x0000000206067887 */ /* 0x000fe40008800000 */
[----:B------:R-:W-:Y:S01]  /*1730*/  USHF.R.S32.HI UR45, URZ, 0x1f, UR4 ;  /* 0x0000001fff2d7899 */ /* 0x000fe20008011404 */
[----:B------:R-:W-:-:S03]  /*1740*/  UMOV UR7, URZ ;  /* 0x000000ff00077c82 */ /* 0x000fc60008000000 */
[----:B------:R-:W-:Y:S02]  /*1750*/  ULEA.HI UR45, UR45, UR4, URZ, 0x7 ;  /* 0x000000042d2d7291 */ /* 0x000fe4000f8f38ff */
[----:B------:R-:W-:Y:S02]  /*1760*/  UIADD3 UR4, UPT, UPT, UR30, -0x1, URZ ;  /* 0xffffffff1e047890 */ /* 0x000fe4000fffe0ff */
[----:B------:R-:W-:Y:S02]  /*1770*/  USHF.R.S32.HI UR45, URZ, 0x7, UR45 ;  /* 0x00000007ff2d7899 */ /* 0x000fe4000801142d */
[----:B------:R-:W-:Y:S02]  /*1780*/  UISETP.GE.U32.AND UP2, UPT, UR4, -0xff, UPT ;  /* 0xffffff010400788c */ /* 0x000fe4000bf46070 */
[----:B------:R-:W-:Y:S02]  /*1790*/  UISETP.LT.U32.AND UP0, UPT, UR45, 0x6, UPT ;  /* 0x000000062d00788c */ /* 0x000fe4000bf01070 */
[----:B------:R-:W-:-:S02]  /*17a0*/  UIADD3 UR30, UPT, UPT, UR30, 0xfe, URZ ;  /* 0x000000fe1e1e7890 */ /* 0x000fc4000fffe0ff */
[----:B------:R-:W-:-:S04]  /*17b0*/  USEL UR31, UR45, 0x6, UP0 ;  /* 0x000000062d1f7887 */ /* 0x000fc80008000000 */
[----:B------:R-:W-:Y:S02]  /*17c0*/  UIADD3 UR5, UPT, UPT, UR31, -0x1, URZ ;  /* 0xffffffff1f057890 */ /* 0x000fe4000fffe0ff */
[----:B------:R-:W-:Y:S02]  /*17d0*/  @UP2 UIADD3 UR5, UPT, UPT, UR31, URZ, URZ ;  /* 0x000000ff1f052290 */ /* 0x000fe4000fffe0ff */
[----:B------:R-:W-:Y:S02]  /*17e0*/  UIADD3 UR23, UPT, UPT, UR45, -UR31, URZ ;  /* 0x8000001f2d177290 */ /* 0x000fe4000fffe0ff */
[----:B-1----:R-:W-:-:S12]  /*17f0*/  UIADD3 UR5, UPT, UPT, UR5, 0x1, URZ ;  /* 0x0000000105057890 */ /* 0x002fd8000fffe0ff */
.L_x_46:
[----:B------:R-:W-:Y:S01]  /*1800*/  UISETP.NE.AND UP0, UPT, UR37, URZ, UPT ;  /* 0x000000ff2500728c */ /* 0x000fe2000bf05270 */
[----:B------:R-:W1:Y:S08]  /*1810*/  S2UR UR37, SR_CgaCtaId ;  /* 0x00000000002579c3 */ /* 0x000e700000008800 */
[----:B------:R-:W-:Y:S05]  /*1820*/  BRA.U UP0, `(.L_x_23) ;  /* 0x0000000100347547 */ /* 0x000fea000b800000 */
[----:B------:R-:W2:Y:S01]  /*1830*/  S2R R2, SR_CgaCtaId ;  /* 0x0000000000027919 */ /* 0x000ea20000008800 */
[----:B------:R-:W-:-:S04]  /*1840*/  MOV R3, 0x400 ;  /* 0x0000040000037802 */ /* 0x000fc80000000f00 */
[----:B--2---:R-:W-:Y:S02]  /*1850*/  LEA R2, R2, R3, 0x18 ;  /* 0x0000000302027211 */ /* 0x004fe400078ec0ff */
[----:B------:R-:W-:-:S03]  /*1860*/  SHF.L.U32 R3, R11, 0x1f, RZ ;  /* 0x0000001f0b037819 */ /* 0x000fc600000006ff */
[----:B------:R-:W-:-:S04]  /*1870*/  IMAD R2, R12, 0x8, R2 ;  /* 0x000000080c027824 */ /* 0x000fc800078e0202 */
[----:B------:R-:W2:Y:S02]  /*1880*/  SYNCS.PHASECHK.TRANS64.TRYWAIT P0, [R2+URZ+0x100], R3 ;  /* 0x00010003020075a7 */ /* 0x000ea400080011ff */
[----:B--2---:R-:W-:Y:S05]  /*1890*/  @!P0 BRA `(.L_x_24) ;  /* 0x000000c800988947 */ /* 0x004fea0003800000 */
.L_x_194:
[----:B------:R-:W-:Y:S01]  /*18a0*/  VIADD R12, R12, 0x1 ;  /* 0x000000010c0c7836 */ /* 0x000fe20000000000 */
[----:B------:R2:W-:Y:S04]  /*18b0*/  SYNCS.ARRIVE.TRANS64.A1T0 RZ, [R2+URZ+0xf0], RZ ;  /* 0x0000f0ff02ff79a7 */ /* 0x0005e800081000ff */
[----:B------:R-:W-:-:S04]  /*18c0*/  ISETP.NE.AND P0, PT, R12, 0x2, PT ;  /* 0x000000020c00780c */ /* 0x000fc80003f05270 */
[----:B------:R-:W-:Y:S02]  /*18d0*/  SEL R12, R12, RZ, P0 ;  /* 0x000000ff0c0c7207 */ /* 0x000fe40000000000 */
[----:B--2---:R-:W-:-:S04]  /*18e0*/  SEL R2, RZ, 0x1, P0 ;  /* 0x00000001ff027807 */ /* 0x004fc80000000000 */
[----:B------:R-:W-:-:S07]  /*18f0*/  LOP3.LUT R11, R11, R2, RZ, 0x3c, !PT ;  /* 0x000000020b0b7212 */ /* 0x000fce00078e3cff */
.L_x_23:
[----:B------:R-:W-:Y:S01]  /*1900*/  UMOV UR4, 0x400 ;  /* 0x0000040000047882 */ /* 0x000fe20000000000 */
[----:B------:R-:W-:Y:S01]  /*1910*/  SHF.L.U32 R2, R15, 0x1f, RZ ;  /* 0x0000001f0f027819 */ /* 0x000fe200000006ff */
[----:B-1----:R-:W-:Y:S02]  /*1920*/  ULEA UR4, UR37, UR4, 0x18 ;  /* 0x0000000425047291 */ /* 0x002fe4000f8ec0ff */
[----:B------:R-:W-:Y:S02]  /*1930*/  UISETP.GE.U32.AND UP0, UPT, UR30, 0xff, UPT ;  /* 0x000000ff1e00788c */ /* 0x000fe4000bf06070 */
[----:B------:R-:W-:Y:S02]  /*1940*/  ULEA UR8, UR7, UR4, 0x3 ;  /* 0x0000000407087291 */ /* 0x000fe4000f8e18ff */
[----:B------:R-:W-:Y:S02]  /*1950*/  USHF.L.U32 UR43, UR27, 0x7, URZ ;  /* 0x000000071b2b7899 */ /* 0x000fe400080006ff */
[----:B------:R-:W-:Y:S01]  /*1960*/  ULEA UR35, UR11, UR22, 0x7 ;  /* 0x000000160b237291 */ /* 0x000fe2000f8e38ff */
[----:B------:R-:W-:-:S04]  /*1970*/  UMOV UR20, URZ ;  /* 0x000000ff00147c82 */ /* 0x000fc80008000000 */
[----:B------:R1:W2:Y:S01]  /*1980*/  SYNCS.PHASECHK.TRANS64.TRYWAIT P2, [UR8+0x30], R2 ;  /* 0x00003002ff0075a7 */ /* 0x0002a20008041108 */
[----:B------:R-:W-:Y:S06]  /*1990*/  BRA.U !UP0, `(.L_x_25) ;  /* 0x0000000508107547 */ /* 0x000fec000b800000 */
[----:B------:R-:W-:Y:S01]  /*19a0*/  UMOV UR16, UR7 ;  /* 0x0000000700107c82 */ /* 0x000fe20008000000 */
[----:B------:R-:W-:-:S05]  /*19b0*/  UMOV UR28, URZ ;  /* 0x000000ff001c7c82 */ /* 0x000fca0008000000 */
.L_x_33:
[----:B------:R-:W-:Y:S01]  /*19c0*/  ULEA UR41, UR16, UR4, 0x3 ;  /* 0x0000000410297291 */ /* 0x000fe2000f8e18ff */
[----:B--2---:R-:W-:Y:S01]  /*19d0*/  @!P5 MOV R3, 0x8400 ;  /* 0x000084000003d802 */ /* 0x004fe20000000f00 */
[----:B--2---:R-:W-:Y:S10]  /*19e0*/  @P2 BRA `(.L_x_26) ;  /* 0x00000000000c2947 */ /* 0x004ff40003800000 */
[----:B------:R-:W-:-:S04]  /*19f0*/  SHF.L.U32 R4, R15, 0x1f, RZ ;  /* 0x0000001f0f047819 */ /* 0x000fc800000006ff */
[----:B------:R-:W2:Y:S02]  /*1a00*/  SYNCS.PHASECHK.TRANS64.TRYWAIT P0, [UR41+0x30], R4 ;  /* 0x00003004ff0075a7 */ /* 0x000ea40008001129 */
[----:B--2---:R-:W-:Y:S05]  /*1a10*/  @!P0 BRA `(.L_x_27) ;  /* 0x000000c8004c8947 */ /* 0x004fea0003800000 */
.L_x_26:
[----:B------:R2:W-:Y:S01]  /*1a20*/  @!P5 SYNCS.ARRIVE.TRANS64 RZ, [UR41], R3 ;  /* 0x00000003ffffd9a7 */ /* 0x0005e20008000029 */
[----:B------:R-:W-:-:S04]  /*1a30*/  ULOP3.LUT UR7, UR6, 0x2, URZ, 0xfc, !UPT ;  /* 0x0000000206077892 */ /* 0x000fc8000f8efcff */
[----:B------:R-:W-:-:S09]  /*1a40*/  UISETP.NE.AND UP0, UPT, UR7, 0x2, UPT ;  /* 0x000000020700788c */ /* 0x000fd2000bf05270 */
[----:B------:R-:W-:Y:S05]  /*1a50*/  BRA.U UP0, `(.L_x_28) ;  /* 0x0000000100047547 */ /* 0x000fea000b800000 */
[----:B------:R-:W-:Y:S05]  /*1a60*/  BPT.TRAP 0x1 ;  /* 0x000000040000795c */ /* 0x000fea0000300000 */
.L_x_28:
[----:B------:R-:W-:Y:S04]  /*1a70*/  BSSY.RECONVERGENT B0, `(.L_x_29) ;  /* 0x0000003000007945 */ /* 0x000fe80003800200 */
[----:B------:R-:W-:Y:S05]  /*1a80*/  @P4 BRA `(.L_x_30) ;  /* 0x0000000000044947 */ /* 0x000fea0003800000 */
[----:B------:R-:W-:Y:S05]  /*1a90*/  BPT.TRAP 0x1 ;  /* 0x000000040000795c */ /* 0x000fea0000300000 */
.L_x_30:
[----:B------:R-:W-:Y:S05]  /*1aa0*/  BSYNC.RECONVERGENT B0 ;  /* 0x0000000000007941 */ /* 0x000fea0003800200 */
.L_x_29:
[----:B------:R-:W-:Y:S01]  /*1ab0*/  UIADD3 UR7, UPT, UPT, UR16, 0x1, URZ ;  /* 0x0000000110077890 */ /* 0x000fe2000fffe0ff */
[----:B------:R-:W-:Y:S01]  /*1ac0*/  BSSY.RECONVERGENT B0, `(.L_x_31) ;  /* 0x000002c000007945 */ /* 0x000fe20003800200 */
[----:B------:R-:W-:Y:S02]  /*1ad0*/  ELECT P0, URZ, PT ;  /* 0x0000000000ff782f */ /* 0x000fe40003800000 */
[----:B------:R-:W-:-:S04]  /*1ae0*/  UISETP.NE.AND UP0, UPT, UR7, 0x6, UPT ;  /* 0x000000060700788c */ /* 0x000fc8000bf05270 */
[----:B------:R-:W-:Y:S02]  /*1af0*/  USEL UR9, URZ, 0x1, UP0 ;  /* 0x00000001ff097887 */ /* 0x000fe40008000000 */
[----:B------:R-:W-:-:S04]  /*1b00*/  USEL UR7, UR7, URZ, UP0 ;  /* 0x000000ff07077287 */ /* 0x000fc80008000000 */
[----:B------:R-:W-:Y:S01]  /*1b10*/  ULEA UR8, UR7, UR4, 0x3 ;  /* 0x0000000407087291 */ /* 0x000fe2000f8e18ff */
[----:B------:R-:W-:-:S04]  /*1b20*/  LOP3.LUT R15, R15, UR9, RZ, 0x3c, !PT ;  /* 0x000000090f0f7c12 */ /* 0x000fc8000f8e3cff */
[----:B-1----:R-:W-:-:S04]  /*1b30*/  SHF.L.U32 R2, R15, 0x1f, RZ ;  /* 0x0000001f0f027819 */ /* 0x002fc800000006ff */
[----:B------:R1:W1:Y:S01]  /*1b40*/  SYNCS.PHASECHK.TRANS64.TRYWAIT P2, [UR8+0x30], R2 ;  /* 0x00003002ff0075a7 */ /* 0x0002620008041108 */
[----:B------:R-:W-:Y:S05]  /*1b50*/  @!P0 BRA `(.L_x_32) ;  /* 0x0000000000888947 */ /* 0x000fea0003800000 */
[----:B------:R-:W-:Y:S02]  /*1b60*/  USHF.L.U32 UR40, UR16, 0xe, URZ ;  /* 0x0000000e10287899 */ /* 0x000fe400080006ff */
[----:B------:R-:W-:Y:S02]  /*1b70*/  USHF.L.U32 UR24, UR16, 0x9, URZ ;  /* 0x0000000910187899 */ /* 0x000fe400080006ff */
[----:B------:R-:W-:Y:S02]  /*1b80*/  UIADD3 UR52, UP3, UPT, UR46, 0x80, URZ ;  /* 0x000000802e347890 */ /* 0x000fe4000ff7e0ff */
[----:B------:R-:W-:Y:S02]  /*1b90*/  UIADD3 UR50, UP2, UPT, UR46, 0x180, URZ ;  /* 0x000001802e327890 */ /* 0x000fe4000ff5e0ff */
[----:B------:R-:W-:Y:S02]  /*1ba0*/  ULOP3.LUT UR32, UR40, UR15, URZ, 0xfc, !UPT ;  /* 0x0000000f28207292 */ /* 0x000fe4000f8efcff */
[----:B------:R-:W-:-:S02]  /*1bb0*/  UIADD3 UR48, UP1, UPT, UR46, 0x280, URZ ;  /* 0x000002802e307890 */ /* 0x000fc4000ff3e0ff */
[----:B------:R-:W-:Y:S02]  /*1bc0*/  UIADD3 UR20, UP0, UPT, UR46, 0x380, URZ ;  /* 0x000003802e147890 */ /* 0x000fe4000ff1e0ff */
[----:B------:R-:W-:Y:S02]  /*1bd0*/  ULOP3.LUT UR8, UR24, UR14, URZ, 0xfc, !UPT ;  /* 0x0000000e18087292 */ /* 0x000fe4000f8efcff */
[----:B------:R-:W-:Y:S02]  /*1be0*/  USHF.L.U32 UR42, UR28, 0x7, URZ ;  /* 0x000000071c2a7899 */ /* 0x000fe400080006ff */
[----:B------:R-:W-:Y:S02]  /*1bf0*/  UIADD3.X UR53, UPT, UPT, URZ, UR47, URZ, UP3, !UPT ;  /* 0x0000002fff357290 */ /* 0x000fe40009ffe4ff */
[----:B------:R-:W-:Y:S02]  /*1c00*/  UIADD3 UR40, UPT, UPT, UR4, 0x4300, UR40 ;  /* 0x0000430004287890 */ /* 0x000fe4000fffe028 */
[----:B------:R-:W-:-:S02]  /*1c10*/  UIADD3.X UR51, UPT, UPT, URZ, UR47, URZ, UP2, !UPT ;  /* 0x0000002fff337290 */ /* 0x000fc400097fe4ff */
[----:B------:R-:W-:Y:S02]  /*1c20*/  UIADD3 UR32, UPT, UPT, UR4, 0x1c300, UR32 ;  /* 0x0001c30004207890 */ /* 0x000fe4000fffe020 */
[----:B------:R-:W-:Y:S02]  /*1c30*/  UIADD3.X UR49, UPT, UPT, URZ, UR47, URZ, UP1, !UPT ;  /* 0x0000002fff317290 */ /* 0x000fe40008ffe4ff */
[----:B------:R-:W-:Y:S02]  /*1c40*/  UIADD3 UR24, UPT, UPT, UR4, 0x34300, UR24 ;  /* 0x0003430004187890 */ /* 0x000fe4000fffe018 */
[----:B------:R-:W-:Y:S02]  /*1c50*/  UIADD3.X UR21, UPT, UPT, URZ, UR47, URZ, UP0, !UPT ;  /* 0x0000002fff157290 */ /* 0x000fe400087fe4ff */
[----:B------:R-:W-:Y:S01]  /*1c60*/  UIADD3 UR8, UPT, UPT, UR4, 0x34f00, UR8 ;  /* 0x00034f0004087890 */ /* 0x000fe2000fffe008 */
[----:B------:R-:W-:Y:S01]  /*1c70*/  UMOV UR18, 0x0 ;  /* 0x0000000000127882 */ /* 0x000fe20000000000 */
[----:B------:R-:W-:Y:S01]  /*1c80*/  UMOV UR19, 0x10000000 ;  /* 0x1000000000137882 */ /* 0x000fe20000000000 */
[----:B------:R-:W-:Y:S01]  /*1c90*/  UMOV UR17, 0x30000 ;  /* 0x0003000000117882 */ /* 0x000fe20000000000 */
[----:B------:R-:W-:Y:S01]  /*1ca0*/  UMOV UR33, UR41 ;  /* 0x0000002900217c82 */ /* 0x000fe20008000000 */
[----:B------:R-:W-:Y:S01]  /*1cb0*/  UMOV UR36, UR44 ;  /* 0x0000002c00247c82 */ /* 0x000fe20008000000 */
[----:B------:R-:W-:Y:S01]  /*1cc0*/  UMOV UR34, UR42 ;  /* 0x0000002a00227c82 */ /* 0x000fe20008000000 */
[----:B------:R-:W-:Y:S01]  /*1cd0*/  UMOV UR26, URZ ;  /* 0x000000ff001a7c82 */ /* 0x000fe20008000000 */
[----:B------:R-:W-:Y:S01]  /*1ce0*/  UMOV UR25, UR41 ;  /* 0x0000002900197c82 */ /* 0x000fe20008000000 */
[----:B------:R-:W-:Y:S01]  /*1cf0*/  UMOV UR29, UR44 ;  /* 0x0000002c001d7c82 */ /* 0x000fe20008000000 */
[----:B------:R1:W-:Y:S01]  /*1d00*/  UTMALDG.3D [UR40], [UR52], desc[UR18] ;  /* 0x00001228340075b4 */ /* 0x0003e20008011000 */
[----:B------:R-:W-:Y:S01]  /*1d10*/  UMOV UR9, UR41 ;  /* 0x0000002900097c82 */ /* 0x000fe20008000000 */
[----:B------:R-:W-:Y:S01]  /*1d20*/  UMOV UR12, UR28 ;  /* 0x0000001c000c7c82 */ /* 0x000fe20008000000 */
[----:B------:R-:W-:Y:S01]  /*1d30*/  UMOV UR13, UR44 ;  /* 0x0000002c000d7c82 */ /* 0x000fe20008000000 */
[----:B------:R1:W-:Y:S01]  /*1d40*/  UTMALDG.3D.MULTICAST [UR32], [UR50], UR17, desc[UR18] ;  /* 0x00001220320073b4 */ /* 0x0003e20008011811 */
[----:B------:R1:W-:Y:S01]  /*1d50*/  UTMALDG.4D [UR24], [UR48], desc[UR18] ;  /* 0x00001218300075b4 */ /* 0x0003e20008019000 */
[----:B------:R1:W-:Y:S01]  /*1d60*/  UTMALDG.4D.MULTICAST [UR8], [UR20], UR17, desc[UR18] ;  /* 0x00001208140073b4 */ /* 0x0003e20008019811 */
[----:B------:R-:W-:Y:S01]  /*1d70*/  NOP ;  /* 0x0000000000007918 */ /* 0x000fe20000000000 */
.L_x_32:
[----:B-1----:R-:W-:Y:S05]  /*1d80*/  BSYNC.RECONVERGENT B0 ;  /* 0x0000000000007941 */ /* 0x002fea0003800200 */
.L_x_31:
[----:B------:R-:W-:Y:S01]  /*1d90*/  UIADD3 UR28, UPT, UPT, UR28, 0x1, URZ ;  /* 0x000000011c1c7890 */ /* 0x000fe2000fffe0ff */
[----:B------:R-:W-:Y:S01]  /*1da0*/  UMOV UR16, UR7 ;  /* 0x0000000700107c82 */ /* 0x000fe20008000000 */
[----:B------:R-:W-:Y:S02]  /*1db0*/  UMOV UR20, UR5 ;  /* 0x0000000500147c82 */ /* 0x000fe40008000000 */
[----:B------:R-:W-:-:S09]  /*1dc0*/  UISETP.NE.AND UP0, UPT, UR28, UR5, UPT ;  /* 0x000000051c00728c */ /* 0x000fd2000bf05270 */
[----:B------:R-:W-:Y:S05]  /*1dd0*/  BRA.U UP0, `(.L_x_33) ;  /* 0xfffffff900f87547 */ /* 0x000fea000b83ffff */
.L_x_25:
[----:B------:R-:W-:Y:S01]  /*1de0*/  ULEA UR8, UR7, UR4, 0x3 ;  /* 0x0000000407087291 */ /* 0x000fe2000f8e18ff */
[----:B-1----:R-:W-:Y:S01]  /*1df0*/  SHF.L.U32 R2, R15, 0x1f, RZ ;  /* 0x0000001f0f027819 */ /* 0x002fe200000006ff */
[----:B------:R-:W-:Y:S01]  /*1e00*/  @!P1 SYNCS.ARRIVE.TRANS64.A1T0 RZ, [UR4+0xa8], RZ ;  /* 0x0000a8ffffff99a7 */ /* 0x000fe20008100004 */
[----:B------:R-:W-:-:S06]  /*1e10*/  UISETP.GT.AND UP0, UPT, UR45, UR31, UPT ;  /* 0x0000001f2d00728c */ /* 0x000fcc000bf04270 */
[----:B------:R1:W1:Y:S03]  /*1e20*/  SYNCS.PHASECHK.TRANS64.TRYWAIT P1, [UR8+0x30], R2 ;  /* 0x00003002ff0075a7 */ /* 0x0002660008021108 */
[----:B------:R-:W-:Y:S05]  /*1e30*/  BRA.U !UP0, `(.L_x_34) ;  /* 0x0000000508107547 */ /* 0x000fea000b800000 */
[----:B------:R-:W-:Y:S01]  /*1e40*/  UIADD3 UR25, UPT, UPT, UR23, UR20, URZ ;  /* 0x0000001417197290 */ /* 0x000fe2000fffe0ff */
[----:B------:R-:W-:-:S11]  /*1e50*/  UMOV UR26, UR7 ;  /* 0x00000007001a7c82 */ /* 0x000fd60008000000 */
.L_x_42:
[----:B------:R-:W-:Y:S01]  /*1e60*/  ULEA UR41, UR26, UR4, 0x3 ;  /* 0x000000041a297291 */ /* 0x000fe2000f8e18ff */
[----:B--2---:R-:W-:Y:S01]  /*1e70*/  @!P5 MOV R3, 0x8400 ;  /* 0x000084000003d802 */ /* 0x004fe20000000f00 */
[----:B-1----:R-:W-:Y:S10]  /*1e80*/  @P1 BRA `(.L_x_35) ;  /* 0x00000000000c1947 */ /* 0x002ff40003800000 */
[----:B------:R-:W-:-:S04]  /*1e90*/  SHF.L.U32 R4, R15, 0x1f, RZ ;  /* 0x0000001f0f047819 */ /* 0x000fc800000006ff */
[----:B------:R-:W1:Y:S02]  /*1ea0*/  SYNCS.PHASECHK.TRANS64.TRYWAIT P0, [UR41+0x30], R4 ;  /* 0x00003004ff0075a7 */ /* 0x000e640008001129 */
[----:B-1----:R-:W-:Y:S05]  /*1eb0*/  @!P0 BRA `(.L_x_36) ;  /* 0x000000c4003c8947 */ /* 0x002fea0003800000 */
.L_x_35:
[----:B------:R2:W-:Y:S01]  /*1ec0*/  @!P5 SYNCS.ARRIVE.TRANS64 RZ, [UR41], R3 ;  /* 0x00000003ffffd9a7 */ /* 0x0005e20008000029 */
[----:B------:R-:W-:-:S04]  /*1ed0*/  ULOP3.LUT UR7, UR6, 0x2, URZ, 0xfc, !UPT ;  /* 0x0000000206077892 */ /* 0x000fc8000f8efcff */
[----:B------:R-:W-:-:S09]  /*1ee0*/  UISETP.NE.AND UP0, UPT, UR7, 0x2, UPT ;  /* 0x000000020700788c */ /* 0x000fd2000bf05270 */
[----:B------:R-:W-:Y:S05]  /*1ef0*/  BRA.U UP0, `(.L_x_37) ;  /* 0x0000000100047547 */ /* 0x000fea000b800000 */
[----:B------:R-:W-:Y:S05]  /*1f00*/  BPT.TRAP 0x1 ;  /* 0x000000040000795c */ /* 0x000fea0000300000 */
.L_x_37:
[----:B------:R-:W-:Y:S04]  /*1f10*/  BSSY.RECONVERGENT B0, `(.L_x_38) ;  /* 0x0000003000007945 */ /* 0x000fe80003800200 */
[----:B------:R-:W-:Y:S05]  /*1f20*/  @P4 BRA `(.L_x_39) ;  /* 0x0000000000044947 */ /* 0x000fea0003800000 */
[----:B------:R-:W-:Y:S05]  /*1f30*/  BPT.TRAP 0x1 ;  /* 0x000000040000795c */ /* 0x000fea0000300000 */
.L_x_39:
[----:B------:R-:W-:Y:S05]  /*1f40*/  BSYNC.RECONVERGENT B0 ;  /* 0x0000000000007941 */ /* 0x000fea0003800200 */
.L_x_38:
        /* <DEDUP_REMOVED lines=26> */
[----:B------:R-:W-:Y:S02]  /*20f0*/  UIADD3 UR8, UPT, UPT, UR4, 0x34f00, UR8 ;  /* 0x00034f0004087890 */ /* 0x000fe4000fffe008 */
[----:B------:R-:W-:Y:S01]  /*2100*/  UIADD3.X UR49, UPT, UPT, URZ, UR47, URZ, UP0, !UPT ;  /* 0x0000002fff317290 */ /* 0x000fe200087fe4ff */
        /* <DEDUP_REMOVED lines=18> */
.L_x_41:
[----:B-1----:R-:W-:Y:S05]  /*2230*/  BSYNC.RECONVERGENT B0 ;  /* 0x0000000000007941 */ /* 0x002fea0003800200 */
.L_x_40:
[----:B------:R-:W-:Y:S01]  /*2240*/  UIADD3 UR20, UPT, UPT, UR20, 0x1, URZ ;  /* 0x0000000114147890 */ /* 0x000fe2000fffe0ff */
[----:B------:R-:W-:-:S03]  /*2250*/  UMOV UR26, UR7 ;  /* 0x00000007001a7c82 */ /* 0x000fc60008000000 */
[----:B------:R-:W-:-:S09]  /*2260*/  UISETP.NE.AND UP0, UPT, UR20, UR25, UPT ;  /* 0x000000191400728c */ /* 0x000fd2000bf05270 */
[----:B------:R-:W-:Y:S05]  /*2270*/  BRA.U UP0, `(.L_x_42) ;  /* 0xfffffff900f87547 */ /* 0x000fea000b83ffff */
.L_x_34:
[C---:B-1----:R-:W-:Y:S01]  /*2280*/  LEA R2, R14.reuse, UR4, 0x3 ;  /* 0x000000040e027c11 */ /* 0x042fe2000f8e18ff */
[----:B------:R-:W-:Y:S01]  /*2290*/  NOP ;  /* 0x0000000000007918 */ /* 0x000fe20000000000 */
[----:B--2---:R-:W-:Y:S02]  /*22a0*/  SHF.L.U32 R3, R13, 0x1f, RZ ;  /* 0x0000001f0d037819 */ /* 0x004fe400000006ff */
[----:B------:R-:W-:Y:S02]  /*22b0*/  LEA R4, R14, UR4, 0x4 ;  /* 0x000000040e047c11 */ /* 0x000fe4000f8e20ff */
[----:B------:R-:W1:Y:S02]  /*22c0*/  SYNCS.PHASECHK.TRANS64.TRYWAIT P0, [R2+URZ+0xb0], R3 ;  /* 0x0000b003020075a7 */ /* 0x000e6400080011ff */
[----:B-1----:R-:W-:Y:S05]  /*22d0*/  @!P0 BRA `(.L_x_43) ;  /* 0x000000c0004c8947 */ /* 0x002fea0003800000 */
.L_x_197:
[----:B------:R-:W2:Y:S01]  /*22e0*/  LDS.128 R4, [R4+0x120] ;  /* 0x0001200004047984 */ /* 0x000ea20000000c00 */
[----:B------:R-:W-:Y:S01]  /*22f0*/  ISETP.GE.AND P0, PT, R43, 0x1, PT ;  /* 0x000000012b00780c */ /* 0x000fe20003f06270 */
[----:B-1----:R-:W-:Y:S01]  /*2300*/  VIADD R2, R2, 0xc0 ;  /* 0x000000c002027836 */ /* 0x002fe20000000000 */
[----:B------:R-:W-:Y:S01]  /*2310*/  @!PT LDS RZ, [RZ] ;  /* 0x00000000fffff984 */ /* 0x000fe20000000800 */
[----:B------:R-:W-:Y:S01]  /*2320*/  @!PT LDS RZ, [RZ] ;  /* 0x00000000fffff984 */ /* 0x000fe20000000800 */
[----:B------:R-:W-:Y:S01]  /*2330*/  @!PT LDS RZ, [RZ] ;  /* 0x00000000fffff984 */ /* 0x000fe20000000800 */
[----:B------:R-:W-:Y:S01]  /*2340*/  @!PT LDS RZ, [RZ] ;  /* 0x00000000fffff984 */ /* 0x000fe20000000800 */
[----:B------:R1:W-:Y:S06]  /*2350*/  MEMBAR.ALL.CTA ;  /* 0x0000000000007992 */ /* 0x0003ec0000008000 */
[----:B-1----:R-:W1:Y:S01]  /*2360*/  FENCE.VIEW.ASYNC.S ;  /* 0x00000000000073c6 */ /* 0x002e620000000000 */
[----:B------:R-:W-:-:S04]  /*2370*/  PRMT R2, RZ, 0x654, R2 ;  /* 0x00000654ff027816 */ /* 0x000fc80000000002 */
[----:B-1----:R1:W-:Y:S01]  /*2380*/  SYNCS.ARRIVE.TRANS64.RED.A1T0 RZ, [R2+URZ], RZ ;  /* 0x000000ff02ff79a7 */ /* 0x0023e200081004ff */
[----:B--2---:R-:W-:-:S13]  /*2390*/  LOP3.LUT P2, RZ, R6, 0x1, RZ, 0xc0, !PT ;  /* 0x0000000106ff7812 */ /* 0x004fda000784c0ff */
[----:B------:R-:W-:Y:S01]  /*23a0*/  @P2 SHF.R.U32.HI R3, RZ, 0x10, R5 ;  /* 0x00000010ff032819 */ /* 0x000fe20000011605 */
[----:B------:R-:W-:Y:S01]  /*23b0*/  VOTEU.ANY UP0, P2 ;  /* 0x0000000000ff7886 */ /* 0x000fe20001000100 */
[----:B------:R-:W-:Y:S02]  /*23c0*/  @P2 MOV R10, R4 ;  /* 0x00000004000a2202 */ /* 0x000fe40000000f00 */
[----:B------:R-:W-:Y:S02]  /*23d0*/  @P2 R2UR.BROADCAST UR8, R3 ;  /* 0x00000000030822ca */ /* 0x000fe400008e0000 */
[----:B------:R-:W-:-:S11]  /*23e0*/  @P2 LOP3.LUT R9, R5, 0xffff, RZ, 0xc0, !PT ;  /* 0x0000ffff05092812 */ /* 0x000fd600078ec0ff */
[----:B------:R-:W-:Y:S01]  /*23f0*/  @UP0 UMOV UR44, UR8 ;  /* 0x00000008002c0c82 */ /* 0x000fe20008000000 */
[----:B-1----:R-:W-:Y:S05]  /*2400*/  @!P0 BRA `(.L_x_44) ;  /* 0x0000000000b88947 */ /* 0x002fea0003800000 */
[----:B------:R-:W4:Y:S01]  /*2410*/  LDC.64 R4, c[0x0][0xf18] ;  /* 0x0003c600ff047b82 */ /* 0x000f220000000a00 */
[----:B------:R-:W-:-:S07]  /*2420*/  ISETP.NE.AND P3, PT, R43, 0x1, PT ;  /* 0x000000012b00780c */ /* 0x000fce0003f65270 */
[----:B------:R-:W3:Y:S08]  /*2430*/  LDC.64 R6, c[0x0][0xf10] ;  /* 0x0003c400ff067b82 */ /* 0x000ef00000000a00 */
[----:B------:R-:W1:Y:S08]  /*2440*/  LDC R16, c[0x0][0xf20] ;  /* 0x0003c800ff107b82 */ /* 0x000e700000000800 */
[----:B------:R-:W2:Y:S01]  /*2450*/  LDC R17, c[0x0][0xf0c] ;  /* 0x0003c300ff117b82 */ /* 0x000ea20000000800 */
[----:B----4-:R-:W-:Y:S01]  /*2460*/  IMAD.HI.U32 R19, R0, R5, RZ ;  /* 0x0000000500137227 */ /* 0x010fe200078e00ff */
[----:B------:R-:W-:-:S03]  /*2470*/  ISETP.NE.AND P0, PT, R4, 0x1, PT ;  /* 0x000000010400780c */ /* 0x000fc60003f05270 */
[----:B------:R-:W-:-:S03]  /*2480*/  IMAD.HI.U32 R5, R9, R5, RZ ;  /* 0x0000000509057227 */ /* 0x000fc600078e00ff */
[----:B------:R-:W4:Y:S01]  /*2490*/  LDC.64 R2, c[0x0][0xf28] ;  /* 0x0003ca00ff027b82 */ /* 0x000f220000000a00 */
[----:B---3--:R-:W-:-:S04]  /*24a0*/  IMAD.HI.U32 R20, R8, R6, RZ ;  /* 0x0000000608147227 */ /* 0x008fc800078e00ff */
[----:B------:R-:W-:Y:S01]  /*24b0*/  IMAD.HI.U32 R21, R10, R6, RZ ;  /* 0x000000060a157227 */ /* 0x000fe200078e00ff */
[----:B------:R-:W-:Y:S02]  /*24c0*/  SHF.R.U32.HI R20, RZ, R7, R20 ;  /* 0x00000007ff147219 */ /* 0x000fe40000011614 */
[-C--:B-1----:R-:W-:Y:S02]  /*24d0*/  SHF.R.U32.HI R19, RZ, R16.reuse, R19 ;  /* 0x00000010ff137219 */ /* 0x082fe40000011613 */
[----:B------:R-:W-:Y:S02]  /*24e0*/  SHF.R.U32.HI R5, RZ, R16, R5 ;  /* 0x00000010ff057219 */ /* 0x000fe40000011605 */
[----:B------:R-:W-:Y:S02]  /*24f0*/  SEL R19, R0, R19, !P0 ;  /* 0x0000001300137207 */ /* 0x000fe40004000000 */
[----:B------:R-:W-:Y:S02]  /*2500*/  SHF.R.U32.HI R21, RZ, R7, R21 ;  /* 0x00000007ff157219 */ /* 0x000fe40000011615 */
[----:B--2---:R-:W-:-:S02]  /*2510*/  ISETP.NE.AND P1, PT, R17, 0x1, PT ;  /* 0x000000011100780c */ /* 0x004fc40003f25270 */
[----:B------:R-:W-:Y:S02]  /*2520*/  SEL R5, R9, R5, !P0 ;  /* 0x0000000509057207 */ /* 0x000fe40004000000 */
[----:B------:R-:W-:Y:S02]  /*2530*/  SEL R20, R8, R20, !P1 ;  /* 0x0000001408147207 */ /* 0x000fe40004800000 */
[----:B------:R-:W-:Y:S01]  /*2540*/  SEL R21, R10, R21, !P1 ;  /* 0x000000150a157207 */ /* 0x000fe20004800000 */
[----:B----4-:R-:W-:-:S04]  /*2550*/  IMAD.HI.U32 R18, R19, R2, RZ ;  /* 0x0000000213127227 */ /* 0x010fc800078e00ff */
[----:B------:R-:W-:Y:S01]  /*2560*/  IMAD.HI.U32 R6, R20, R2, RZ ;  /* 0x0000000214067227 */ /* 0x000fe200078e00ff */
[----:B------:R-:W-:-:S04]  /*2570*/  @P3 SHF.R.U32.HI R19, RZ, R3, R18 ;  /* 0x00000003ff133219 */ /* 0x000fc80000011612 */
[----:B------:R-:W-:Y:S01]  /*2580*/  @P3 SHF.R.U32.HI R20, RZ, R3, R6 ;  /* 0x00000003ff143219 */ /* 0x000fe20000011606 */
[----:B------:R-:W-:-:S04]  /*2590*/  IMAD R19, R43, R19, RZ ;  /* 0x000000132b137224 */ /* 0x000fc800078e02ff */
[----:B------:R-:W-:Y:S01]  /*25a0*/  IMAD R6, R43, R20, RZ ;  /* 0x000000142b067224 */ /* 0x000fe200078e02ff */
[----:B------:R-:W-:-:S04]  /*25b0*/  ISETP.GE.AND P0, PT, R5, R19, PT ;  /* 0x000000130500720c */ /* 0x000fc80003f06270 */
[----:B------:R-:W-:Y:S01]  /*25c0*/  ISETP.GE.OR P0, PT, R21, R6, P0 ;  /* 0x000000061500720c */ /* 0x000fe20000706670 */
[----:B------:R-:W-:-:S05]  /*25d0*/  IMAD.HI.U32 R6, R5, R2, RZ ;  /* 0x0000000205067227 */ /* 0x000fca00078e00ff */
[----:B------:R-:W-:-:S04]  /*25e0*/  SHF.R.U32.HI R6, RZ, R3, R6 ;  /* 0x00000003ff067219 */ /* 0x000fc80000011606 */
[----:B------:R-:W-:-:S03]  /*25f0*/  SEL R6, R5, R6, !P3 ;  /* 0x0000000605067207 */ /* 0x000fc60005800000 */
[----:B------:R-:W-:-:S04]  /*2600*/  @!P0 IMAD.HI.U32 R7, R21, R2, RZ ;  /* 0x0000000215078227 */ /* 0x000fc800078e00ff */
[----:B------:R-:W-:Y:S01]  /*2610*/  IMAD.MOV R2, RZ, RZ, -R6 ;  /* 0x000000ffff027224 */ /* 0x000fe200078e0a06 */
[----:B------:R-:W-:Y:S02]  /*2620*/  @!P0 SHF.R.U32.HI R3, RZ, R3, R7 ;  /* 0x00000003ff038219 */ /* 0x000fe40000011607 */
[----:B------:R-:W-:Y:S01]  /*2630*/  IADD3 R7, PT, PT, -R5, RZ, RZ ;  /* 0x000000ff05077210 */ /* 0x000fe20007ffe1ff */
[----:B------:R-:W-:Y:S01]  /*2640*/  IMAD R2, R43, R2, R5 ;  /* 0x000000022b027224 */ /* 0x000fe200078e0205 */
[----:B------:R-:W-:-:S03]  /*2650*/  @!P0 SEL R3, R21, R3, !P3 ;  /* 0x0000000315038207 */ /* 0x000fc60005800000 */
[----:B------:R-:W-:Y:S02]  /*2660*/  IMAD R7, R4, R7, R9 ;  /* 0x0000000704077224 */ /* 0x000fe400078e0209 */
[--C-:B------:R-:W-:Y:S02]  /*2670*/  @!P0 IMAD.IADD R6, R6, 0x1, -R3.reuse ;  /* 0x0000000106068824 */ /* 0x100fe400078e0a03 */
[----:B------:R-:W-:Y:S01]  /*2680*/  @!P0 IMAD R3, R2, R20, R3 ;  /* 0x0000001402038224 */ /* 0x000fe200078e0203 */
[----:B------:R-:W-:Y:S01]  /*2690*/  IADD3 R2, PT, PT, -R21, RZ, RZ ;  /* 0x000000ff15027210 */ /* 0x000fe20007ffe1ff */
[----:B------:R-:W-:Y:S02]  /*26a0*/  @!P0 IMAD R5, R43, R6, R21 ;  /* 0x000000062b058224 */ /* 0x000fe400078e0215 */
[----:B------:R-:W-:Y:S02]  /*26b0*/  @!P0 IMAD.MOV.U32 R21, RZ, RZ, R3 ;  /* 0x000000ffff158224 */ /* 0x000fe400078e0003 */
[----:B------:R-:W-:-:S02]  /*26c0*/  IMAD R2, R17, R2, R10 ;  /* 0x0000000211027224 */ /* 0x000fc400078e020a */
[----:B------:R-:W-:Y:S02]  /*26d0*/  IMAD R9, R5, R4, R7 ;  /* 0x0000000405097224 */ /* 0x000fe400078e0207 */
[----:B------:R-:W-:Y:S02]  /*26e0*/  IMAD R10, R21, R17, R2 ;  /* 0x00000011150a7224 */ /* 0x000fe400078e0202 */
.L_x_44:
[----:B------:R-:W1:Y:S02]  /*26f0*/  LDCU UR8, c[0x0][0xf30] ;  /* 0x0001e600ff0877ac */ /* 0x000e640008000800 */
[----:B-1----:R-:W-:-:S09]  /*2700*/  UISETP.NE.AND UP0, UPT, UR8, 0x1, UPT ;  /* 0x000000010800788c */ /* 0x002fd2000bf05270 */
[----:B------:R-:W-:Y:S05]  /*2710*/  BRA.U UP0, `(.L_x_45) ;  /* 0x0000000100407547 */ /* 0x000fea000b800000 */
[----:B------:R-:W1:Y:S08]  /*2720*/  LDC.64 R4, c[0x0][0xf10] ;  /* 0x0003c400ff047b82 */ /* 0x000e700000000a00 */
[----:B------:R-:W2:Y:S08]  /*2730*/  LDC.64 R2, c[0x0][0xf18] ;  /* 0x0003c600ff027b82 */ /* 0x000eb00000000a00 */
[----:B------:R-:W3:Y:S08]  /*2740*/  LDC R6, c[0x0][0xf20] ;  /* 0x0003c800ff067b82 */ /* 0x000ef00000000800 */
[----:B------:R-:W4:Y:S01]  /*2750*/  LDC R7, c[0x0][0xf0c] ;  /* 0x0003c300ff077b82 */ /* 0x000f220000000800 */
[----:B-1----:R-:W-:-:S05]  /*2760*/  IMAD.HI.U32 R4, R10, R4, RZ ;  /* 0x000000040a047227 */ /* 0x002fca00078e00ff */
[----:B------:R-:W-:Y:S01]  /*2770*/  SHF.R.U32.HI R4, RZ, R5, R4 ;  /* 0x00000005ff047219 */ /* 0x000fe20000011604 */
[----:B--2---:R-:W-:Y:S01]  /*2780*/  IMAD.HI.U32 R3, R9, R3, RZ ;  /* 0x0000000309037227 */ /* 0x004fe200078e00ff */
[----:B------:R-:W-:-:S04]  /*2790*/  ISETP.NE.AND P0, PT, R2, 0x1, PT ;  /* 0x000000010200780c */ /* 0x000fc80003f05270 */
[----:B---3--:R-:W-:-:S04]  /*27a0*/  SHF.R.U32.HI R3, RZ, R6, R3 ;  /* 0x00000006ff037219 */ /* 0x008fc80000011603 */
[----:B------:R-:W-:Y:S02]  /*27b0*/  SEL R3, R9, R3, !P0 ;  /* 0x0000000309037207 */ /* 0x000fe40004000000 */
[----:B----4-:R-:W-:-:S04]  /*27c0*/  ISETP.NE.AND P1, PT, R7, 0x1, PT ;  /* 0x000000010700780c */ /* 0x010fc80003f25270 */
[----:B------:R-:W-:-:S05]  /*27d0*/  SEL R4, R10, R4, !P1 ;  /* 0x000000040a047207 */ /* 0x000fca0004800000 */
[----:B------:R-:W-:Y:S02]  /*27e0*/  IMAD.IADD R5, R3, 0x1, -R4 ;  /* 0x0000000103057824 */ /* 0x000fe400078e0a04 */
[----:B------:R-:W-:Y:S02]  /*27f0*/  IMAD.IADD R3, R4, 0x1, -R3 ;  /* 0x0000000104037824 */ /* 0x000fe400078e0a03 */
[----:B------:R-:W-:Y:S02]  /*2800*/  IMAD R10, R5, R7, R10 ;  /* 0x00000007050a7224 */ /* 0x000fe400078e020a */
[----:B------:R-:W-:-:S07]  /*2810*/  IMAD R9, R3, R2, R9 ;  /* 0x0000000203097224 */ /* 0x000fce00078e0209 */
.L_x_45:
[----:B------:R-:W-:Y:S01]  /*2820*/  VIADD R14, R14, 0x1 ;  /* 0x000000010e0e7836 */ /* 0x000fe20000000000 */
[----:B------:R-:W-:Y:S01]  /*2830*/  PLOP3.LUT P1, PT, PT, PT, PT, 0x80, 0x8 ;  /* 0x000000000008781c */ /* 0x000fe20003f2f070 */
[----:B------:R-:W-:Y:S02]  /*2840*/  VIADD R2, R10, UR39 ;  /* 0x000000270a027c36 */ /* 0x000fe40008000000 */
[----:B------:R-:W-:Y:S01]  /*2850*/  VIADD R3, R9, UR38 ;  /* 0x0000002609037c36 */ /* 0x000fe20008000000 */
[----:B------:R-:W-:Y:S02]  /*2860*/  ISETP.NE.AND P0, PT, R14, 0x2, PT ;  /* 0x000000020e00780c */ /* 0x000fe40003f05270 */
[----:B------:R-:W-:Y:S02]  /*2870*/  R2UR UR27, R2 ;  /* 0x00000000021b72ca */ /* 0x000fe400000e0000 */
[----:B------:R-:W-:Y:S02]  /*2880*/  SEL R2, RZ, 0x1, P0 ;  /* 0x00000001ff027807 */ /* 0x000fe40000000000 */
[----:B------:R-:W-:-:S02]  /*2890*/  R2UR UR11, R3 ;  /* 0x00000000030b72ca */ /* 0x000fc400000e0000 */
[----:B------:R-:W-:Y:S02]  /*28a0*/  LOP3.LUT R13, R13, R2, RZ, 0x3c, !PT ;  /* 0x000000020d0d7212 */ /* 0x000fe400078e3cff */
[----:B------:R-:W-:Y:S01]  /*28b0*/  SEL R14, R14, RZ, P0 ;  /* 0x000000ff0e0e7207 */ /* 0x000fe20000000000 */
[----:B------:R-:W-:Y:S10]  /*28c0*/  @P2 BRA `(.L_x_46) ;  /* 0xffffffec00cc2947 */ /* 0x000ff4000383ffff */
[----:B------:R-:W-:Y:S01]  /*28d0*/  UIADD3 UR4, UPT, UPT, UR4, 0x30, URZ ;  /* 0x0000003004047890 */ /* 0x000fe2000fffe0ff */
[----:B------:R-:W-:-:S03]  /*28e0*/  SHF.L.U32 R2, R15, 0x1f, RZ ;  /* 0x0000001f0f027819 */ /* 0x000fc600000006ff */
[----:B------:R-:W-:-:S09]  /*28f0*/  ULEA UR5, UR7, UR4, 0x3 ;  /* 0x0000000407057291 */ /* 0x000fd2000f8e18ff */
[----:B------:R-:W1:Y:S02]  /*2900*/  SYNCS.PHASECHK.TRANS64.TRYWAIT P0, [UR5], R2 ;  /* 0x00000002ff0075a7 */ /* 0x000e640008001105 */
[----:B-1----:R-:W-:Y:S05]  /*2910*/  @!P0 BRA `(.L_x_47) ;  /* 0x000000b800d08947 */ /* 0x002fea0003800000 */
.L_x_199:
[----:B------:R-:W-:-:S04]  /*2920*/  UIADD3 UR6, UPT, UPT, UR7, 0x1, URZ ;  /* 0x0000000107067890 */ /* 0x000fc8000fffe0ff */
[----:B------:R-:W-:-:S04]  /*2930*/  UISETP.NE.AND UP0, UPT, UR6, 0x6, UPT ;  /* 0x000000060600788c */ /* 0x000fc8000bf05270 */
[----:B------:R-:W-:Y:S02]  /*2940*/  USEL UR7, URZ, 0x1, UP0 ;  /* 0x00000001ff077887 */ /* 0x000fe40008000000 */
[----:B------:R-:W-:-:S04]  /*2950*/  USEL UR6, UR6, URZ, UP0 ;  /* 0x000000ff06067287 */ /* 0x000fc80008000000 */
[----:B------:R-:W-:Y:S01]  /*2960*/  ULEA UR5, UR6, UR4, 0x3 ;  /* 0x0000000406057291 */ /* 0x000fe2000f8e18ff */
[----:B-1----:R-:W-:-:S04]  /*2970*/  LOP3.LUT R2, R15, UR7, RZ, 0x3c, !PT ;  /* 0x000000070f027c12 */ /* 0x002fc8000f8e3cff */
[----:B------:R-:W-:-:S04]  /*2980*/  SHF.L.U32 R3, R2, 0x1f, RZ ;  /* 0x0000001f02037819 */ /* 0x000fc800000006ff */
[----:B------:R-:W1:Y:S02]  /*2990*/  SYNCS.PHASECHK.TRANS64.TRYWAIT P0, [UR5], R3 ;  /* 0x00000003ff0075a7 */ /* 0x000e640008001105 */
[----:B-1----:R-:W-:Y:S05]  /*29a0*/  @!P0 BRA `(.L_x_48) ;  /* 0x000000b800c48947 */ /* 0x002fea0003800000 */
.L_x_201:
[----:B------:R-:W-:-:S04]  /*29b0*/  UIADD3 UR6, UPT, UPT, UR6, 0x1, URZ ;  /* 0x0000000106067890 */ /* 0x000fc8000fffe0ff */
[----:B------:R-:W-:-:S04]  /*29c0*/  UISETP.NE.AND UP0, UPT, UR6, 0x6, UPT ;  /* 0x000000060600788c */ /* 0x000fc8000bf05270 */
[----:B------:R-:W-:Y:S02]  /*29d0*/  USEL UR7, URZ, 0x1, UP0 ;  /* 0x00000001ff077887 */ /* 0x000fe40008000000 */
[----:B------:R-:W-:-:S04]  /*29e0*/  USEL UR6, UR6, URZ, UP0 ;  /* 0x000000ff06067287 */ /* 0x000fc80008000000 */
[----:B------:R-:W-:Y:S01]  /*29f0*/  ULEA UR5, UR6, UR4, 0x3 ;  /* 0x0000000406057291 */ /* 0x000fe2000f8e18ff */
[----:B------:R-:W-:-:S04]  /*2a00*/  LOP3.LUT R2, R2, UR7, RZ, 0x3c, !PT ;  /* 0x0000000702027c12 */ /* 0x000fc8000f8e3cff */
[----:B-1----:R-:W-:-:S04]  /*2a10*/  SHF.L.U32 R3, R2, 0x1f, RZ ;  /* 0x0000001f02037819 */ /* 0x002fc800000006ff */
[----:B------:R-:W1:Y:S02]  /*2a20*/  SYNCS.PHASECHK.TRANS64.TRYWAIT P0, [UR5], R3 ;  /* 0x00000003ff0075a7 */ /* 0x000e640008001105 */
[----:B-1----:R-:W-:Y:S05]  /*2a30*/  @!P0 BRA `(.L_x_49) ;  /* 0x000000b800b88947 */ /* 0x002fea0003800000 */
.L_x_203:
        /* <DEDUP_REMOVED lines=9> */
.L_x_205:
        /* <DEDUP_REMOVED lines=9> */
.L_x_207:
[----:B------:R-:W-:-:S04]  /*2b60*/  UIADD3 UR6, UPT, UPT, UR6, 0x1, URZ ;  /* 0x0000000106067890 */ /* 0x000fc8000fffe0ff */
[----:B------:R-:W-:-:S04]  /*2b70*/  UISETP.NE.AND UP0, UPT, UR6, 0x6, UPT ;  /* 0x000000060600788c */ /* 0x000fc8000bf05270 */
[----:B------:R-:W-:Y:S02]  /*2b80*/  USEL UR5, URZ, 0x1, UP0 ;  /* 0x00000001ff057887 */ /* 0x000fe40008000000 */
[----:B------:R-:W-:-:S04]  /*2b90*/  USEL UR6, UR6, URZ, UP0 ;  /* 0x000000ff06067287 */ /* 0x000fc80008000000 */
[----:B------:R-:W-:Y:S01]  /*2ba0*/  ULEA UR6, UR6, UR4, 0x3 ;  /* 0x0000000406067291 */ /* 0x000fe2000f8e18ff */
[----:B------:R-:W-:-:S04]  /*2bb0*/  LOP3.LUT R2, R2, UR5, RZ, 0x3c, !PT ;  /* 0x0000000502027c12 */ /* 0x000fc8000f8e3cff */
[----:B------:R-:W-:Y:S01]  /*2bc0*/  SHF.L.U32 R2, R2, 0x1f, RZ ;  /* 0x0000001f02027819 */ /* 0x000fe200000006ff */
[----:B-1--4-:R-:W-:-:S07]  /*2bd0*/  IMAD.U32 R0, RZ, RZ, UR6 ;  /* 0x00000006ff007e24 */ /* 0x012fce000f8e00ff */
.L_x_52:
[----:B-1----:R1:W2:Y:S02]  /*2be0*/  SYNCS.PHASECHK.TRANS64.TRYWAIT P0, [R0+URZ], R2 ;  /* 0x00000002000075a7 */ /* 0x0022a400080011ff */
[----:B--2---:R-:W-:Y:S05]  /*2bf0*/  @!P0 NANOSLEEP.SYNCS 0x989680 ;  /* 0x009896800000895d */ /* 0x004fea0003900000 */
[----:B------:R-:W2:Y:S02]  /*2c00*/  @!P0 SYNCS.PHASECHK.TRANS64 P0, [R0+URZ], R2 ;  /* 0x00000002000085a7 */ /* 0x000ea400080010ff */
[----:B--2---:R-:W-:Y:S05]  /*2c10*/  @P0 EXIT ;  /* 0x000000000000094d */ /* 0x004fea0003800000 */
[----:B------:R-:W-:Y:S05]  /*2c20*/  BRA `(.L_x_52) ;  /* 0xfffffffc00ec7947 */ /* 0x000fea000383ffff */
.L_x_22:
[----:B------:R-:W-:-:S04]  /*2c30*/  UISETP.NE.AND UP1, UPT, UR37, URZ, UPT ;  /* 0x000000ff2500728c */ /* 0x000fc8000bf25270 */
[----:B------:R-:W-:-:S09]  /*2c40*/  UISETP.NE.OR UP1, UPT, UR12, 0x1, UP1 ;  /* 0x000000010c00788c */ /* 0x000fd20008f25670 */
[----:B------:R-:W-:Y:S05]  /*2c50*/  BRA.U UP1, `(.L_x_53) ;  /* 0x0000000501487547 */ /* 0x000fea000b800000 */
[----:B------:R-:W-:Y:S01]  /*2c60*/  ISETP.GE.U32.AND P2, PT, R2, 0x2, PT ;  /* 0x000000020200780c */ /* 0x000fe20003f46070 */
[----:B------:R-:W-:Y:S01]  /*2c70*/  IMAD.MOV.U32 R12, RZ, RZ, 0x1 ;  /* 0x00000001ff0c7424 */ /* 0x000fe200078e00ff */
[----:B------:R-:W-:Y:S02]  /*2c80*/  CS2R R10, SRZ ;  /* 0x00000000000a7805 */ /* 0x000fe4000001ff00 */
[----:B------:R-:W-:Y:S01]  /*2c90*/  CS2R R8, SRZ ;  /* 0x0000000000087805 */ /* 0x000fe2000001ff00 */
[----:B------:R-:W-:Y:S01]  /*2ca0*/  UMOV UR4, 0x400 ;  /* 0x0000040000047882 */ /* 0x000fe20000000000 */
[----:B------:R-:W-:Y:S01]  /*2cb0*/  UMOV UR6, URZ ;  /* 0x000000ff00067c82 */ /* 0x000fe20008000000 */
[----:B------:R-:W-:-:S12]  /*2cc0*/  ULEA UR37, UR37, UR4, 0x18 ;  /* 0x0000000425257291 */ /* 0x000fd8000f8ec0ff */
.L_x_57:
[----:B------:R-:W-:Y:S02]  /*2cd0*/  LEA R0, R8, UR37, 0x3 ;  /* 0x0000002508007c11 */ /* 0x000fe4000f8e18ff */
[----:B------:R-:W-:-:S03]  /*2ce0*/  SHF.L.U32 R4, R9, 0x1f, RZ ;  /* 0x0000001f09047819 */ /* 0x000fc600000006ff */
[----:B------:R-:W-:Y:S01]  /*2cf0*/  VIADD R5, R0, 0x100 ;  /* 0x0000010000057836 */ /* 0x000fe20000000000 */
[----:B------:R-:W2:Y:S02]  /*2d00*/  SYNCS.PHASECHK.TRANS64.TRYWAIT P0, [R0+URZ+0xf0], R4 ;  /* 0x0000f004000075a7 */ /* 0x000ea400080011ff */
[----:B--2---:R-:W-:Y:S05]  /*2d10*/  @!P0 BRA `(.L_x_54) ;  /* 0x000000b800488947 */ /* 0x004fea0003800000 */
.L_x_208:
[----:B------:R-:W-:Y:S01]  /*2d20*/  ULEA UR5, UR6, UR37, 0x3 ;  /* 0x0000002506057291 */ /* 0x000fe2000f8e18ff */
[----:B--2---:R-:W-:Y:S01]  /*2d30*/  PRMT R0, RZ, 0x654, R5 ;  /* 0x00000654ff007816 */ /* 0x004fe20000000005 */
[----:B------:R-:W-:Y:S01]  /*2d40*/  @!P2 IMAD.MOV.U32 R4, RZ, RZ, 0x10 ;  /* 0x00000010ff04a424 */ /* 0x000fe200078e00ff */
[----:B------:R-:W-:Y:S01]  /*2d50*/  SHF.L.U32 R5, R12, 0x1f, RZ ;  /* 0x0000001f0c057819 */ /* 0x000fe200000006ff */
[----:B------:R-:W-:Y:S01]  /*2d60*/  UIADD3 UR4, UPT, UPT, UR5, 0xb0, URZ ;  /* 0x000000b005047890 */ /* 0x000fe2000fffe0ff */
[----:B------:R2:W-:Y:S05]  /*2d70*/  SYNCS.ARRIVE.TRANS64.RED.A1T0 RZ, [R0+URZ], RZ ;  /* 0x000000ff00ff79a7 */ /* 0x0005ea00081004ff */
[----:B------:R-:W-:Y:S01]  /*2d80*/  IMAD.U32 R6, RZ, RZ, UR4 ;  /* 0x00000004ff067e24 */ /* 0x000fe2000f8e00ff */
[----:B------:R-:W3:Y:S04]  /*2d90*/  SYNCS.PHASECHK.TRANS64.TRYWAIT P0, [UR5+0xc0], R5 ;  /* 0x0000c005ff0075a7 */ /* 0x000ee80008001105 */
[----:B------:R-:W-:Y:S01]  /*2da0*/  PRMT R6, R2, 0x654, R6 ;  /* 0x0000065402067816 */ /* 0x000fe20000000006 */
[----:B--23--:R-:W-:Y:S06]  /*2db0*/  @!P0 BRA `(.L_x_55) ;  /* 0x000000b800348947 */ /* 0x00cfec0003800000 */
.L_x_210:
[----:B------:R-:W-:Y:S01]  /*2dc0*/  ULEA UR4, UR6, UR37, 0x4 ;  /* 0x0000002506047291 */ /* 0x000fe2000f8e20ff */
[----:B------:R-:W-:Y:S01]  /*2dd0*/  SEL R3, R6, R3, !P2 ;  /* 0x0000000306037207 */ /* 0x000fe20005000000 */
[----:B------:R-:W-:Y:S01]  /*2de0*/  UIADD3 UR5, UPT, UPT, UR5, 0xb0, URZ ;  /* 0x000000b005057890 */ /* 0x000fe2000fffe0ff */
[----:B--2---:R-:W-:Y:S01]  /*2df0*/  LEA R0, R11, UR37, 0x3 ;  /* 0x000000250b007c11 */ /* 0x004fe2000f8e18ff */
[----:B------:R-:W-:Y:S01]  /*2e00*/  UIADD3 UR4, UPT, UPT, UR4, 0x120, URZ ;  /* 0x0000012004047890 */ /* 0x000fe2000fffe0ff */
[----:B------:R2:W-:Y:S01]  /*2e10*/  @!P2 SYNCS.ARRIVE.TRANS64.RED RZ, [R3+URZ], R4 ;  /* 0x0000000403ffa9a7 */ /* 0x0005e200080004ff */
[----:B------:R-:W-:Y:S01]  /*2e20*/  UIADD3 UR6, UPT, UPT, UR6, 0x1, URZ ;  /* 0x0000000106067890 */ /* 0x000fe2000fffe0ff */
[----:B------:R-:W-:-:S03]  /*2e30*/  VIADD R8, R8, 0x1 ;  /* 0x0000000108087836 */ /* 0x000fc60000000000 */
[----:B------:R-:W-:Y:S02]  /*2e40*/  UISETP.NE.AND UP0, UPT, UR6, 0x2, UPT ;  /* 0x000000020600788c */ /* 0x000fe4000bf05270 */
[----:B------:R-:W-:Y:S01]  /*2e50*/  ISETP.NE.AND P0, PT, R8, 0x2, PT ;  /* 0x000000020800780c */ /* 0x000fe20003f05270 */
[----:B------:R-:W-:Y:S06]  /*2e60*/  UGETNEXTWORKID.BROADCAST [UR4], [UR5] ;  /* 0x00000000040073ca */ /* 0x000fec0008000100 */
[----:B------:R-:W-:Y:S02]  /*2e70*/  USEL UR4, URZ, 0x1, UP0 ;  /* 0x00000001ff047887 */ /* 0x000fe40008000000 */
[----:B------:R-:W-:-:S04]  /*2e80*/  USEL UR6, UR6, URZ, UP0 ;  /* 0x000000ff06067287 */ /* 0x000fc80008000000 */
[----:B------:R-:W-:Y:S02]  /*2e90*/  LOP3.LUT R12, R12, UR4, RZ, 0x3c, !PT ;  /* 0x000000040c0c7c12 */ /* 0x000fe4000f8e3cff */
[----:B--2---:R-:W-:-:S04]  /*2ea0*/  SHF.L.U32 R4, R10, 0x1f, RZ ;  /* 0x0000001f0a047819 */ /* 0x004fc800000006ff */
[----:B------:R-:W2:Y:S02]  /*2eb0*/  SYNCS.PHASECHK.TRANS64.TRYWAIT P1, [R0+URZ+0xb0], R4 ;  /* 0x0000b004000075a7 */ /* 0x000ea400080211ff */
[----:B--2---:R-:W-:Y:S05]  /*2ec0*/  @!P1 BRA `(.L_x_56) ;  /* 0x000000b800089947 */ /* 0x004fea0003800000 */
.L_x_211:
[C---:B--2---:R-:W-:Y:S01]  /*2ed0*/  LEA R4, R11.reuse, UR37, 0x4 ;  /* 0x000000250b047c11 */ /* 0x044fe2000f8e20ff */
[----:B------:R-:W-:Y:S01]  /*2ee0*/  VIADD R0, R0, 0xc0 ;  /* 0x000000c000007836 */ /* 0x000fe20000000000 */
[----:B------:R-:W-:Y:S01]  /*2ef0*/  SEL R8, R8, RZ, P0 ;  /* 0x000000ff08087207 */ /* 0x000fe20000000000 */
[----:B------:R-:W-:-:S03]  /*2f00*/  VIADD R11, R11, 0x1 ;  /* 0x000000010b0b7836 */ /* 0x000fc60000000000 */
[----:B------:R-:W2:Y:S01]  /*2f10*/  LDS.128 R4, [R4+0x120] ;  /* 0x0001200004047984 */ /* 0x000ea20000000c00 */
[----:B------:R-:W-:Y:S02]  /*2f20*/  PRMT R0, RZ, 0x654, R0 ;  /* 0x00000654ff007816 */ /* 0x000fe40000000000 */
[C---:B------:R-:W-:Y:S01]  /*2f30*/  ISETP.NE.AND P1, PT, R11.reuse, 0x2, PT ;  /* 0x000000020b00780c */ /* 0x040fe20003f25270 */
[----:B------:R-:W-:Y:S01]  /*2f40*/  @!PT LDS RZ, [RZ] ;  /* 0x00000000fffff984 */ /* 0x000fe20000000800 */
[----:B------:R-:W-:Y:S01]  /*2f50*/  @!PT LDS RZ, [RZ] ;  /* 0x00000000fffff984 */ /* 0x000fe20000000800 */
[----:B------:R-:W-:Y:S01]  /*2f60*/  @!PT LDS RZ, [RZ] ;  /* 0x00000000fffff984 */ /* 0x000fe20000000800 */
[----:B------:R-:W-:Y:S01]  /*2f70*/  @!PT LDS RZ, [RZ] ;  /* 0x00000000fffff984 */ /* 0x000fe20000000800 */
[----:B------:R3:W-:Y:S06]  /*2f80*/  MEMBAR.ALL.CTA ;  /* 0x0000000000007992 */ /* 0x0007ec0000008000 */
[----:B---3--:R-:W3:Y:S01]  /*2f90*/  FENCE.VIEW.ASYNC.S ;  /* 0x00000000000073c6 */ /* 0x008ee20000000000 */
[----:B------:R-:W-:Y:S01]  /*2fa0*/  SEL R11, R11, RZ, P1 ;  /* 0x000000ff0b0b7207 */ /* 0x000fe20000800000 */
[----:B---3--:R3:W-:Y:S01]  /*2fb0*/  SYNCS.ARRIVE.TRANS64.RED.A1T0 RZ, [R0+URZ], RZ ;  /* 0x000000ff00ff79a7 */ /* 0x0087e200081004ff */
[----:B--2---:R-:W-:-:S02]  /*2fc0*/  LOP3.LUT P3, RZ, R6, 0x1, RZ, 0xc0, !PT ;  /* 0x0000000106ff7812 */ /* 0x004fc4000786c0ff */
[----:B------:R-:W-:-:S04]  /*2fd0*/  SEL R4, RZ, 0x1, P1 ;  /* 0x00000001ff047807 */ /* 0x000fc80000800000 */
[----:B------:R-:W-:Y:S02]  /*2fe0*/  LOP3.LUT R10, R10, R4, RZ, 0x3c, !PT ;  /* 0x000000040a0a7212 */ /* 0x000fe400078e3cff */
[----:B---3--:R-:W-:-:S04]  /*2ff0*/  SEL R0, RZ, 0x1, P0 ;  /* 0x00000001ff007807 */ /* 0x008fc80000000000 */
[----:B------:R-:W-:Y:S01]  /*3000*/  LOP3.LUT R9, R9, R0, RZ, 0x3c, !PT ;  /* 0x0000000009097212 */ /* 0x000fe200078e3cff */
[----:B------:R-:W-:Y:S06]  /*3010*/  @P3 BRA `(.L_x_57) ;  /* 0xfffffffc002c3947 */ /* 0x000fec000383ffff */
[----:B------:R-:W-:Y:S01]  /*3020*/  ULEA UR5, UR6, UR37, 0x3 ;  /* 0x0000002506057291 */ /* 0x000fe2000f8e18ff */
[----:B------:R-:W-:-:S08]  /*3030*/  SHF.L.U32 R2, R12, 0x1f, RZ ;  /* 0x0000001f0c027819 */ /* 0x000fd000000006ff */
[----:B------:R-:W2:Y:S02]  /*3040*/  SYNCS.PHASECHK.TRANS64 P0, [UR5+0xc0], R2 ;  /* 0x0000c002ff0075a7 */ /* 0x000ea40008001005 */
[----:B--2---:R-:W-:Y:S05]  /*3050*/  @P0 BRA `(.L_x_58) ;  /* 0x0000000000080947 */ /* 0x004fea0003800000 */
[----:B------:R-:W2:Y:S02]  /*3060*/  SYNCS.PHASECHK.TRANS64.TRYWAIT P0, [UR5+0xc0], R2 ;  /* 0x0000c002ff0075a7 */ /* 0x000ea40008001105 */
[----:B--2---:R-:W-:Y:S05]  /*3070*/  @!P0 BRA `(.L_x_59) ;  /* 0x000000b400b08947 */ /* 0x004fea0003800000 */
.L_x_58:
[----:B------:R-:W-:-:S04]  /*3080*/  UIADD3 UR4, UPT, UPT, UR6, 0x1, URZ ;  /* 0x0000000106047890 */ /* 0x000fc8000fffe0ff */
[----:B------:R-:W-:-:S04]  /*3090*/  UISETP.NE.AND UP0, UPT, UR4, 0x2, UPT ;  /* 0x000000020400788c */ /* 0x000fc8000bf05270 */
[----:B------:R-:W-:Y:S02]  /*30a0*/  USEL UR7, URZ, 0x1, UP0 ;  /* 0x00000001ff077887 */ /* 0x000fe40008000000 */
[----:B------:R-:W-:-:S04]  /*30b0*/  USEL UR4, UR4, URZ, UP0 ;  /* 0x000000ff04047287 */ /* 0x000fc80008000000 */
[----:B------:R-:W-:Y:S01]  /*30c0*/  ULEA UR4, UR4, UR37, 0x3 ;  /* 0x0000002504047291 */ /* 0x000fe2000f8e18ff */
[----:B--2---:R-:W-:-:S04]  /*30d0*/  LOP3.LUT R2, R12, UR7, RZ, 0x3c, !PT ;  /* 0x000000070c027c12 */ /* 0x004fc8000f8e3cff */
[----:B------:R-:W-:-:S04]  /*30e0*/  SHF.L.U32 R0, R2, 0x1f, RZ ;  /* 0x0000001f02007819 */ /* 0x000fc800000006ff */
[----:B------:R-:W2:Y:S02]  /*30f0*/  SYNCS.PHASECHK.TRANS64 P0, [UR4+0xc0], R0 ;  /* 0x0000c000ff0075a7 */ /* 0x000ea40008001004 */
[----:B-12---:R-:W-:Y:S05]  /*3100*/  @P0 EXIT ;  /* 0x000000000000094d */ /* 0x006fea0003800000 */
[----:B------:R-:W-:Y:S02]  /*3110*/  SHF.L.U32 R2, R2, 0x1f, RZ ;  /* 0x0000001f02027819 */ /* 0x000fe400000006ff */
[----:B------:R-:W-:-:S07]  /*3120*/  MOV R0, UR4 ;  /* 0x0000000400007c02 */ /* 0x000fce0008000f00 */
.L_x_60:
[----:B-1----:R1:W2:Y:S02]  /*3130*/  SYNCS.PHASECHK.TRANS64.TRYWAIT P0, [R0+URZ+0xc0], R2 ;  /* 0x0000c002000075a7 */ /* 0x0022a400080011ff */
[----:B--2---:R-:W-:Y:S05]  /*3140*/  @!P0 NANOSLEEP.SYNCS 0x989680 ;  /* 0x009896800000895d */ /* 0x004fea0003900000 */
[----:B------:R-:W2:Y:S02]  /*3150*/  @!P0 SYNCS.PHASECHK.TRANS64 P0, [R0+URZ+0xc0], R2 ;  /* 0x0000c002000085a7 */ /* 0x000ea400080010ff */
[----:B--2---:R-:W-:Y:S05]  /*3160*/  @P0 EXIT ;  /* 0x000000000000094d */ /* 0x004fea0003800000 */
[----:B------:R-:W-:Y:S05]  /*3170*/  BRA `(.L_x_60) ;  /* 0xfffffffc00ec7947 */ /* 0x000fea000383ffff */
.L_x_53:
[----:B------:R-:W-:Y:S05]  /*3180*/  BRA.U UP3, `(.L_x_61) ;  /* 0x0000001103207547 */ /* 0x000fea000b800000 */
[----:B------:R-:W-:Y:S01]  /*3190*/  UMOV UR4, 0x40 ;  /* 0x0000004000047882 */ /* 0x000fe20000000000 */
[----:B------:R-:W-:Y:S01]  /*31a0*/  NOP ;  /* 0x0000000000007918 */ /* 0x000fe20000000000 */
[----:B------:R-:W-:Y:S01]  /*31b0*/  ULEA UR4, UR37, UR4, 0x18 ;  /* 0x0000000425047291 */ /* 0x000fe2000f8ec0ff */
[----:B------:R-:W-:Y:S02]  /*31c0*/  UMOV UR5, 0x400 ;  /* 0x0000040000057882 */ /* 0x000fe40000000000 */
[----:B------:R-:W-:-:S06]  /*31d0*/  ULEA UR37, UR37, UR5, 0x18 ;  /* 0x0000000525257291 */ /* 0x000fcc000f8ec0ff */
[----:B------:R-:W2:Y:S02]  /*31e0*/  LDS.U8 R2, [UR4+0x1c] ;  /* 0x00001c04ff027984 */ /* 0x000ea40008000000 */
[----:B--2---:R-:W-:-:S13]  /*31f0*/  ISETP.NE.AND P0, PT, R2, RZ, PT ;  /* 0x000000ff0200720c */ /* 0x004fda0003f05270 */
[----:B------:R-:W-:Y:S05]  /*3200*/  @P0 BRA `(.L_x_62) ;  /* 0x0000000000580947 */ /* 0x000fea0003800000 */
[----:B------:R-:W-:-:S13]  /*3210*/  ELECT P0, URZ, PT ;  /* 0x0000000000ff782f */ /* 0x000fda0003800000 */
[----:B------:R-:W-:Y:S05]  /*3220*/  @!P0 BRA `(.L_x_63) ;  /* 0x0000000000608947 */ /* 0x000fea0003800000 */
[----:B------:R-:W-:Y:S01]  /*3230*/  UMOV UR5, 0x10 ;  /* 0x0000001000057882 */ /* 0x000fe20000000000 */
[----:B------:R-:W-:Y:S01]  /*3240*/  HFMA2 R2, -RZ, RZ, 0, 5.9604644775390625e-08 ;  /* 0x00000001ff027431 */ /* 0x000fe200000001ff */
[----:B------:R-:W-:-:S03]  /*3250*/  MOV R3, 0xffff ;  /* 0x0000ffff00037802 */ /* 0x000fc60000000f00 */
[----:B------:R-:W-:Y:S04]  /*3260*/  DEPBAR.LE SB2, 0x36 ;  /* 0x0000ad800000791a */ /* 0x000fe80000000000 */
[----:B------:R-:W2:Y:S02]  /*3270*/  UTCATOMSWS.FIND_AND_SET.ALIGN UP0, UR5, UR5 ;  /* 0x00000005000575e3 */ /* 0x000ea40008000800 */
[----:B--2---:R-:W-:Y:S01]  /*3280*/  MOV R4, UR5 ;  /* 0x0000000500047c02 */ /* 0x004fe20008000f00 */
[----:B------:R-:W-:Y:S06]  /*3290*/  BRA.U UP0, `(.L_x_64) ;  /* 0x0000000100187547 */ /* 0x000fec000b800000 */
.L_x_65:
[----:B------:R-:W-:Y:S05]  /*32a0*/  NANOSLEEP 0x64 ;  /* 0x000000640000795d */ /* 0x000fea0003800000 */
[----:B------:R-:W-:-:S05]  /*32b0*/  UMOV UR5, 0x10 ;  /* 0x0000001000057882 */ /* 0x000fca0000000000 */
[----:B------:R-:W-:Y:S04]  /*32c0*/  DEPBAR.LE SB2, 0x36 ;  /* 0x0000ad800000791a */ /* 0x000fe80000000000 */
[----:B------:R-:W2:Y:S02]  /*32d0*/  UTCATOMSWS.FIND_AND_SET.ALIGN UP0, UR5, UR5 ;  /* 0x00000005000575e3 */ /* 0x000ea40008000800 */
[----:B--2---:R-:W-:Y:S01]  /*32e0*/  MOV R4, UR5 ;  /* 0x0000000500047c02 */ /* 0x004fe20008000f00 */
[----:B------:R-:W-:Y:S05]  /*32f0*/  BRA.U !UP0, `(.L_x_65) ;  /* 0xfffffffd08e87547 */ /* 0x000fea000b83ffff */
.L_x_64:
[-C--:B------:R-:W-:Y:S02]  /*3300*/  SHF.L.U32 R3, R3, R4.reuse, RZ ;  /* 0x0000000403037219 */ /* 0x080fe400000006ff */
[----:B------:R-:W-:Y:S01]  /*3310*/  SHF.L.U32 R2, R2, R4, RZ ;  /* 0x0000000402027219 */ /* 0x000fe200000006ff */
[----:B------:R-:W-:Y:S02]  /*3320*/  IMAD.SHL.U32 R4, R4, 0x20, RZ ;  /* 0x0000002004047824 */ /* 0x000fe400078e00ff */
[----:B------:R2:W-:Y:S04]  /*3330*/  ATOMS.OR RZ, [UR4+0x14], R3 ;  /* 0x00001403ffff798c */ /* 0x0005e8000b000004 */
[----:B------:R2:W-:Y:S04]  /*3340*/  ATOMS.OR RZ, [UR4+0x18], R2 ;  /* 0x00001802ffff798c */ /* 0x0005e8000b000004 */
[----:B------:R2:W-:Y:S01]  /*3350*/  STS [UR37+0x140], R4 ;  /* 0x00014004ff007988 */ /* 0x0005e20008000825 */
[----:B------:R-:W-:Y:S05]  /*3360*/  BRA `(.L_x_63) ;  /* 0x0000000000107947 */ /* 0x000fea0003800000 */
.L_x_62:
[----:B------:R-:W-:-:S05]  /*3370*/  MOV R2, 0xffffffff ;  /* 0xffffffff00027802 */ /* 0x000fca0000000f00 */
[----:B------:R2:W-:Y:S02]  /*3380*/  STS [UR37+0x140], R2 ;  /* 0x00014002ff007988 */ /* 0x0005e40008000825 */
[----:B--2---:R-:W-:Y:S02]  /*3390*/  MOV R2, 0x33b0 ;  /* 0x000033b000027802 */ /* 0x004fe40000000f00 */
[----:B-1---5:R-:W-:Y:S05]  /*33a0*/  CALL.REL.NOINC `($__internal_1_$__cuda_sm10x_tcgen05_guardrail_trap_phase_invalid_during_alloc) ;  /* 0x000000bc007c7944 */ /* 0x022fea0003c00000 */
.L_x_63:
[----:B------:R-:W-:Y:S05]  /*33b0*/  WARPSYNC.ALL ;  /* 0x0000000000007948 */ /* 0x000fea0003800000 */
[----:B------:R-:W3:Y:S01]  /*33c0*/  S2UR UR13, SR_CgaCtaId ;  /* 0x00000000000d79c3 */ /* 0x000ee20000008800 */
[----:B------:R-:W-:Y:S01]  /*33d0*/  UMOV UR4, 0x400 ;  /* 0x0000040000047882 */ /* 0x000fe20000000000 */
[----:B------:R-:W-:-:S06]  /*33e0*/  NOP ;  /* 0x0000000000007918 */ /* 0x000fcc0000000000 */
[----:B------:R-:W-:Y:S06]  /*33f0*/  BAR.ARV 0x6, 0xa0 ;  /* 0x0182800000007b1d */ /* 0x000fec0000002000 */
[----:B------:R-:W4:Y:S01]  /*3400*/  LDCU UR14, c[0x0][0x38c] ;  /* 0x00007180ff0e77ac */ /* 0x000f220008000800 */
[----:B------:R-:W-:Y:S01]  /*3410*/  LOP3.LUT R0, R0, 0xffff, RZ, 0xc0, !PT ;  /* 0x0000ffff00007812 */ /* 0x000fe200078ec0ff */
[----:B------:R-:W-:Y:S01]  /*3420*/  IMAD.MOV.U32 R11, RZ, RZ, 0x1 ;  /* 0x00000001ff0b7424 */ /* 0x000fe200078e00ff */
[----:B------:R-:W-:Y:S01]  /*3430*/  CS2R R8, SRZ ;  /* 0x0000000000087805 */ /* 0x000fe2000001ff00 */
[----:B------:R-:W-:Y:S01]  /*3440*/  IMAD.MOV.U32 R10, RZ, RZ, RZ ;  /* 0x000000ffff0a7224 */ /* 0x000fe200078e00ff */
[----:B------:R-:W-:Y:S01]  /*3450*/  R2UR UR17, R0 ;  /* 0x00000000001172ca */ /* 0x000fe200000e0000 */
[----:B------:R-:W-:Y:S01]  /*3460*/  UMOV UR28, URZ ;  /* 0x000000ff001c7c82 */ /* 0x000fe20008000000 */
[----:B------:R-:W-:Y:S01]  /*3470*/  UMOV UR27, URZ ;  /* 0x000000ff001b7c82 */ /* 0x000fe20008000000 */
[----:B---3--:R-:W-:Y:S01]  /*3480*/  ULEA UR13, UR13, UR4, 0x18 ;  /* 0x000000040d0d7291 */ /* 0x008fe2000f8ec0ff */
[----:B------:R-:W3:Y:S03]  /*3490*/  LDCU UR4, c[0x0][0x38c] ;  /* 0x00007180ff0477ac */ /* 0x000ee60008000800 */
[----:B------:R-:W-:-:S02]  /*34a0*/  UIADD3 UR19, UPT, UPT, UR13, 0x4300, URZ ;  /* 0x000043000d137890 */ /* 0x000fc4000fffe0ff */
[----:B------:R-:W-:-:S03]  /*34b0*/  UIADD3 UR20, UPT, UPT, UR13, 0x1c300, URZ ;  /* 0x0001c3000d147890 */ /* 0x000fc6000fffe0ff */
[----:B--2---:R-:W2:Y:S01]  /*34c0*/  LDS R2, [UR13+0x140] ;  /* 0x0001400dff027984 */ /* 0x004ea20008000800 */
[----:B------:R-:W-:Y:S02]  /*34d0*/  UIADD3 UR21, UPT, UPT, UR13, 0x34300, URZ ;  /* 0x000343000d157890 */ /* 0x000fe4000fffe0ff */
[----:B------:R-:W-:Y:S02]  /*34e0*/  UIADD3 UR22, UPT, UPT, UR13, 0x34f00, URZ ;  /* 0x00034f000d167890 */ /* 0x000fe4000fffe0ff */
[----:B------:R-:W-:Y:S02]  /*34f0*/  USHF.R.U32.HI UR19, URZ, 0x4, UR19 ;  /* 0x00000004ff137899 */ /* 0x000fe40008011613 */
[----:B------:R-:W-:Y:S02]  /*3500*/  USHF.R.U32.HI UR20, URZ, 0x4, UR20 ;  /* 0x00000004ff147899 */ /* 0x000fe40008011614 */
[----:B------:R-:W-:Y:S02]  /*3510*/  USHF.R.U32.HI UR21, URZ, 0x4, UR21 ;  /* 0x00000004ff157899 */ /* 0x000fe40008011615 */
[----:B---3--:R-:W-:-:S02]  /*3520*/  UIADD3 UR4, UPT, UPT, UR4, 0x7f, URZ ;  /* 0x0000007f04047890 */ /* 0x008fc4000fffe0ff */
[----:B------:R-:W-:Y:S02]  /*3530*/  USHF.R.U32.HI UR22, URZ, 0x4, UR22 ;  /* 0x00000004ff167899 */ /* 0x000fe40008011616 */
[----:B------:R-:W-:Y:S02]  /*3540*/  USHF.R.S32.HI UR12, URZ, 0x1f, UR4 ;  /* 0x0000001fff0c7899 */ /* 0x000fe40008011404 */
[----:B------:R-:W-:Y:S02]  /*3550*/  ULOP3.LUT UR19, UR19, 0x3fff, URZ, 0xc0, !UPT ;  /* 0x00003fff13137892 */ /* 0x000fe4000f8ec0ff */
[----:B------:R-:W-:Y:S02]  /*3560*/  ULEA.HI UR12, UR12, UR4, URZ, 0x7 ;  /* 0x000000040c0c7291 */ /* 0x000fe4000f8f38ff */
[----:B------:R-:W-:Y:S02]  /*3570*/  ULOP3.LUT UR20, UR20, 0x3fff, URZ, 0xc0, !UPT ;  /* 0x00003fff14147892 */ /* 0x000fe4000f8ec0ff */
[----:B------:R-:W-:-:S02]  /*3580*/  USHF.R.S32.HI UR12, URZ, 0x7, UR12 ;  /* 0x00000007ff0c7899 */ /* 0x000fc4000801140c */
[----:B------:R-:W-:Y:S02]  /*3590*/  ULOP3.LUT UR21, UR21, 0x3fff, URZ, 0xc0, !UPT ;  /* 0x00003fff15157892 */ /* 0x000fe4000f8ec0ff */
[----:B------:R-:W-:Y:S02]  /*35a0*/  UISETP.LT.AND UP0, UPT, UR12, 0x1, UPT ;  /* 0x000000010c00788c */ /* 0x000fe4000bf01270 */
[----:B------:R-:W-:Y:S02]  /*35b0*/  ULOP3.LUT UR22, UR22, 0x3fff, URZ, 0xc0, !UPT ;  /* 0x00003fff16167892 */ /* 0x000fe4000f8ec0ff */
[----:B------:R-:W-:Y:S02]  /*35c0*/  USEL UR18, UR12, 0x1, !UP0 ;  /* 0x000000010c127887 */ /* 0x000fe4000c000000 */
[----:B------:R-:W-:Y:S02]  /*35d0*/  ULOP3.LUT UR19, UR19, 0x10000, URZ, 0xfc, !UPT ;  /* 0x0001000013137892 */ /* 0x000fe4000f8efcff */
[----:B------:R-:W-:-:S02]  /*35e0*/  ULOP3.LUT UR20, UR20, 0x10000, URZ, 0xfc, !UPT ;  /* 0x0001000014147892 */ /* 0x000fc4000f8efcff */
[----:B------:R-:W-:Y:S02]  /*35f0*/  ULOP3.LUT UR21, UR21, 0x10000, URZ, 0xfc, !UPT ;  /* 0x0001000015157892 */ /* 0x000fe4000f8efcff */
[----:B------:R-:W-:Y:S01]  /*3600*/  ULOP3.LUT UR22, UR22, 0x10000, URZ, 0xfc, !UPT ;  /* 0x0001000016167892 */ /* 0x000fe2000f8efcff */
[----:B--2---:R-:W-:Y:S01]  /*3610*/  R2UR UR29, R2 ;  /* 0x00000000021d72ca */ /* 0x004fe200000e0000 */
[----:B------:R-:W-:Y:S02]  /*3620*/  UIADD3 UR18, UPT, UPT, -UR18, URZ, URZ ;  /* 0x000000ff12127290 */ /* 0x000fe4000fffe1ff */
[----:B----4-:R-:W-:-:S10]  /*3630*/  UISETP.GE.AND UP3, UPT, UR14, 0x1, UPT ;  /* 0x000000010e00788c */ /* 0x010fd4000bf66270 */
[----:B------:R-:W-:Y:S02]  /*3640*/  UIADD3 UR10, UPT, UPT, UR29, 0x100, URZ ;  /* 0x000001001d0a7890 */ /* 0x000fe4000fffe0ff */
[----:B------:R-:W-:Y:S02]  /*3650*/  UIADD3 UR8, UPT, UPT, UR29, 0x40000100, URZ ;  /* 0x400001001d087890 */ /* 0x000fe4000fffe0ff */
[----:B------:R-:W-:Y:S02]  /*3660*/  UIADD3 UR6, UPT, UPT, UR29, -0x7fffff00, URZ ;  /* 0x800001001d067890 */ /* 0x000fe4000fffe0ff */
[----:B------:R-:W-:Y:S02]  /*3670*/  UIADD3 UR4, UPT, UPT, UR29, -0x3fffff00, URZ ;  /* 0xc00001001d047890 */ /* 0x000fe4000fffe0ff */
[----:B------:R-:W-:Y:S02]  /*3680*/  UIADD3 UR11, UPT, UPT, UR29, 0x104, URZ ;  /* 0x000001041d0b7890 */ /* 0x000fe4000fffe0ff */
[----:B------:R-:W-:-:S02]  /*3690*/  UIADD3 UR9, UPT, UPT, UR29, 0x40000104, URZ ;  /* 0x400001041d097890 */ /* 0x000fc4000fffe0ff */
[----:B------:R-:W-:Y:S02]  /*36a0*/  UIADD3 UR7, UPT, UPT, UR29, -0x7ffffefc, URZ ;  /* 0x800001041d077890 */ /* 0x000fe4000fffe0ff */
[----:B------:R-:W-:Y:S02]  /*36b0*/  UIADD3 UR5, UPT, UPT, UR29, -0x3ffffefc, URZ ;  /* 0xc00001041d057890 */ /* 0x000fe4000fffe0ff */
[----:B------:R-:W-:Y:S02]  /*36c0*/  USHF.R.U32.HI UR37, URZ, 0x11, UR10 ;  /* 0x00000011ff257899 */ /* 0x000fe4000801160a */
[----:B------:R-:W-:Y:S02]  /*36d0*/  USHF.R.U32.HI UR35, URZ, 0x11, UR8 ;  /* 0x00000011ff237899 */ /* 0x000fe40008011608 */
[----:B------:R-:W-:Y:S02]  /*36e0*/  USHF.R.U32.HI UR33, URZ, 0x11, UR6 ;  /* 0x00000011ff217899 */ /* 0x000fe40008011606 */
[----:B------:R-:W-:-:S02]  /*36f0*/  USHF.R.U32.HI UR31, URZ, 0x11, UR4 ;  /* 0x00000011ff1f7899 */ /* 0x000fc40008011604 */
[----:B------:R-:W-:Y:S02]  /*3700*/  USHF.R.U32.HI UR36, URZ, 0x1a, UR11 ;  /* 0x0000001aff247899 */ /* 0x000fe4000801160b */
[----:B------:R-:W-:Y:S02]  /*3710*/  USHF.R.U32.HI UR34, URZ, 0x1a, UR9 ;  /* 0x0000001aff227899 */ /* 0x000fe40008011609 */
[----:B------:R-:W-:Y:S02]  /*3720*/  USHF.R.U32.HI UR32, URZ, 0x1a, UR7 ;  /* 0x0000001aff207899 */ /* 0x000fe40008011607 */
[----:B------:R-:W-:Y:S02]  /*3730*/  USHF.R.U32.HI UR30, URZ, 0x1a, UR5 ;  /* 0x0000001aff1e7899 */ /* 0x000fe40008011605 */
[----:B------:R-:W-:Y:S02]  /*3740*/  ULOP3.LUT UR37, UR37, 0x6000, URZ, 0xc0, !UPT ;  /* 0x0000600025257892 */ /* 0x000fe4000f8ec0ff */
[----:B------:R-:W-:-:S02]  /*3750*/  ULOP3.LUT UR35, UR35, 0x6000, URZ, 0xc0, !UPT ;  /* 0x0000600023237892 */ /* 0x000fc4000f8ec0ff */
[----:B------:R-:W-:Y:S02]  /*3760*/  ULOP3.LUT UR33, UR33, 0x6000, URZ, 0xc0, !UPT ;  /* 0x0000600021217892 */ /* 0x000fe4000f8ec0ff */
[----:B------:R-:W-:Y:S02]  /*3770*/  ULOP3.LUT UR31, UR31, 0x6000, URZ, 0xc0, !UPT ;  /* 0x000060001f1f7892 */ /* 0x000fe4000f8ec0ff */
[----:B------:R-:W-:Y:S02]  /*3780*/  ULOP3.LUT UR36, UR36, 0x30, URZ, 0xc0, !UPT ;  /* 0x0000003024247892 */ /* 0x000fe4000f8ec0ff */
[----:B------:R-:W-:Y:S02]  /*3790*/  ULOP3.LUT UR34, UR34, 0x30, URZ, 0xc0, !UPT ;  /* 0x0000003022227892 */ /* 0x000fe4000f8ec0ff */
[----:B------:R-:W-:Y:S02]  /*37a0*/  ULOP3.LUT UR32, UR32, 0x30, URZ, 0xc0, !UPT ;  /* 0x0000003020207892 */ /* 0x000fe4000f8ec0ff */
[----:B------:R-:W-:-:S02]  /*37b0*/  ULOP3.LUT UR30, UR30, 0x30, URZ, 0xc0, !UPT ;  /* 0x000000301e1e7892 */ /* 0x000fc4000f8ec0ff */
[----:B------:R-:W-:Y:S02]  /*37c0*/  ULOP3.LUT UR37, UR37, 0x8a0, URZ, 0xfc, !UPT ;  /* 0x000008a025257892 */ /* 0x000fe4000f8efcff */
[----:B------:R-:W-:Y:S02]  /*37d0*/  ULOP3.LUT UR35, UR35, 0x8a0, URZ, 0xfc, !UPT ;  /* 0x000008a023237892 */ /* 0x000fe4000f8efcff */
[----:B------:R-:W-:Y:S02]  /*37e0*/  ULOP3.LUT UR33, UR33, 0x8a0, URZ, 0xfc, !UPT ;  /* 0x000008a021217892 */ /* 0x000fe4000f8efcff */
[----:B------:R-:W-:Y:S02]  /*37f0*/  ULOP3.LUT UR31, UR31, 0x8a0, URZ, 0xfc, !UPT ;  /* 0x000008a01f1f7892 */ /* 0x000fe4000f8efcff */
[----:B------:R-:W-:Y:S02]  /*3800*/  UPRMT UR37, UR36, 0x5410, UR37 ;  /* 0x0000541024257896 */ /* 0x000fe40008000025 */
[----:B------:R-:W-:-:S02]  /*3810*/  UPRMT UR35, UR34, 0x5410, UR35 ;  /* 0x0000541022237896 */ /* 0x000fc40008000023 */
[----:B------:R-:W-:Y:S02]  /*3820*/  UPRMT UR33, UR32, 0x5410, UR33 ;  /* 0x0000541020217896 */ /* 0x000fe40008000021 */
[----:B------:R-:W-:Y:S01]  /*3830*/  UPRMT UR31, UR30, 0x5410, UR31 ;  /* 0x000054101e1f7896 */ /* 0x000fe2000800001f */
[----:B------:R-:W-:Y:S01]  /*3840*/  UMOV UR36, URZ ;  /* 0x000000ff00247c82 */ /* 0x000fe20008000000 */
[----:B------:R-:W-:Y:S01]  /*3850*/  UMOV UR34, URZ ;  /* 0x000000ff00227c82 */ /* 0x000fe20008000000 */
[----:B------:R-:W-:Y:S01]  /*3860*/  UMOV UR32, URZ ;  /* 0x000000ff00207c82 */ /* 0x000fe20008000000 */
[----:B------:R-:W-:-:S08]  /*3870*/  UMOV UR30, URZ ;  /* 0x000000ff001e7c82 */ /* 0x000fd00008000000 */
.L_x_72:
[----:B------:R-:W-:Y:S02]  /*3880*/  LEA R0, R10, UR13, 0x3 ;  /* 0x0000000d0a007c11 */ /* 0x000fe4000f8e18ff */
[----:B------:R-:W-:Y:S02]  /*3890*/  SHF.L.U32 R2, R9, 0x1f, RZ ;  /* 0x0000001f09027819 */ /* 0x000fe400000006ff */
[----:B------:R-:W-:Y:S01]  /*38a0*/  PLOP3.LUT P0, PT, PT, PT, UP3, 0x80, 0x8 ;  /* 0x000000000008781c */ /* 0x000fe20003f0f038 */
[----:B------:R-:W-:Y:S01]  /*38b0*/  VIADD R3, R0, 0xc0 ;  /* 0x000000c000037836 */ /* 0x000fe20000000000 */
[----:B--2---:R-:W2:Y:S02]  /*38c0*/  SYNCS.PHASECHK.TRANS64.TRYWAIT P1, [R0+URZ+0xb0], R2 ;  /* 0x0000b002000075a7 */ /* 0x004ea400080211ff */
[----:B--2-4-:R-:W-:Y:S09]  /*38d0*/  @!P1 BRA `(.L_x_66) ;  /* 0x000000ac00b09947 */ /* 0x014ff20003800000 */
.L_x_213:
[----:B------:R-:W-:Y:S01]  /*38e0*/  LEA R4, R10, UR13, 0x4 ;  /* 0x0000000d0a047c11 */ /* 0x000fe2000f8e20ff */
[----:B------:R-:W-:Y:S01]  /*38f0*/  @UP3 ULEA UR14, UR27, UR13, 0x3 ;  /* 0x0000000d1b0e3291 */ /* 0x000fe2000f8e18ff */
[----:B------:R-:W-:Y:S01]  /*3900*/  PLOP3.LUT P2, PT, PT, PT, PT, 0x80, 0x8 ;  /* 0x000000000008781c */ /* 0x000fe20003f4f070 */
[----:B------:R-:W-:Y:S01]  /*3910*/  ULEA UR15, UR28, UR13, 0x3 ;  /* 0x0000000d1c0f7291 */ /* 0x000fe2000f8e18ff */
[----:B------:R-:W-:Y:S01]  /*3920*/  PRMT R3, RZ, 0x654, R3 ;  /* 0x00000654ff037816 */ /* 0x000fe20000000003 */
[----:B------:R-:W-:Y:S01]  /*3930*/  ULEA UR16, UR28, UR29, 0x7 ;  /* 0x0000001d1c107291 */ /* 0x000fe2000f8e38ff */
[----:B------:R-:W3:Y:S01]  /*3940*/  LDS.128 R4, [R4+0x120] ;  /* 0x0001200004047984 */ /* 0x000ee20000000c00 */
[----:B--2---:R-:W-:Y:S02]  /*3950*/  @P0 SHF.L.U32 R2, R8, 0x1f, RZ ;  /* 0x0000001f08020819 */ /* 0x004fe400000006ff */
[----:B------:R-:W-:Y:S01]  /*3960*/  SHF.L.U32 R0, R11, 0x1f, RZ ;  /* 0x0000001f0b007819 */ /* 0x000fe200000006ff */
[----:B------:R-:W-:Y:S01]  /*3970*/  @!PT LDS RZ, [RZ] ;  /* 0x00000000fffff984 */ /* 0x000fe20000000800 */
[----:B------:R-:W-:Y:S01]  /*3980*/  @!PT LDS RZ, [RZ] ;  /* 0x00000000fffff984 */ /* 0x000fe20000000800 */
[----:B------:R-:W-:Y:S01]  /*3990*/  @!PT LDS RZ, [RZ] ;  /* 0x00000000fffff984 */ /* 0x000fe20000000800 */
[----:B------:R-:W-:Y:S01]  /*39a0*/  @!PT LDS RZ, [RZ] ;  /* 0x00000000fffff984 */ /* 0x000fe20000000800 */
[----:B------:R2:W-:Y:S06]  /*39b0*/  MEMBAR.ALL.CTA ;  /* 0x0000000000007992 */ /* 0x0005ec0000008000 */
[----:B--2---:R-:W2:Y:S02]  /*39c0*/  FENCE.VIEW.ASYNC.S ;  /* 0x00000000000073c6 */ /* 0x004ea40000000000 */
[----:B--2---:R2:W-:Y:S01]  /*39d0*/  SYNCS.ARRIVE.TRANS64.RED.A1T0 RZ, [R3+URZ], RZ ;  /* 0x000000ff03ff79a7 */ /* 0x0045e200081004ff */
[----:B------:R2:W4:Y:S01]  /*39e0*/  @P0 SYNCS.PHASECHK.TRANS64.TRYWAIT P2, [UR14], R2 ;  /* 0x00000002ff0005a7 */ /* 0x000522000804110e */
[----:B---3--:R-:W-:Y:S01]  /*39f0*/  LOP3.LUT P1, RZ, R6, 0x1, RZ, 0xc0, !PT ;  /* 0x0000000106ff7812 */ /* 0x008fe2000782c0ff */
[----:B------:R-:W3:Y:S02]  /*3a00*/  SYNCS.PHASECHK.TRANS64.TRYWAIT P0, [UR15+0xe0], R0 ;  /* 0x0000e000ff0075a7 */ /* 0x000ee4000800110f */
[----:B--234-:R-:W-:Y:S10]  /*3a10*/  @!P0 BRA `(.L_x_67) ;  /* 0x000000ac00748947 */ /* 0x01cff40003800000 */
.L_x_215:
[----:B------:R-:W-:Y:S01]  /*3a20*/  IADD3 R10, PT, PT, R10, 0x1, RZ ;  /* 0x000000010a0a7810 */ /* 0x000fe20007ffe0ff */
[----:B------:R-:W-:Y:S06]  /*3a30*/  BRA.U !UP3, `(.L_x_68) ;  /* 0x000000010bdc7547 */ /* 0x000fec000b800000 */
[----:B------:R-:W-:Y:S01]  /*3a40*/  UMOV UR26, URZ ;  /* 0x000000ff001a7c82 */ /* 0x000fe20008000000 */
[----:B------:R-:W-:Y:S01]  /*3a50*/  UMOV UR25, UR18 ;  /* 0x0000001200197c82 */ /* 0x000fe20008000000 */
[----:B------:R-:W-:Y:S01]  /*3a60*/  UMOV UR24, UR12 ;  /* 0x0000000c00187c82 */ /* 0x000fe20008000000 */
[----:B------:R-:W-:-:S05]  /*3a70*/  UMOV UR23, UR27 ;  /* 0x0000001b00177c82 */ /* 0x000fca0008000000 */
.L_x_71:
[----:B------:R-:W-:Y:S02]  /*3a80*/  UIADD3 UR25, UPT, UPT, UR25, 0x1, URZ ;  /* 0x0000000119197890 */ /* 0x000fe4000fffe0ff */
[----:B---3--:R-:W-:Y:S02]  /*3a90*/  ULEA UR14, UR23, UR13, 0x3 ;  /* 0x0000000d170e7291 */ /* 0x008fe4000f8e18ff */
[----:B------:R-:W-:Y:S01]  /*3aa0*/  UISETP.NE.AND UP0, UPT, UR25, URZ, UPT ;  /* 0x000000ff1900728c */ /* 0x000fe2000bf05270 */
[----:B----4-:R-:W-:Y:S10]  /*3ab0*/  @P2 BRA `(.L_x_69) ;  /* 0x00000000000c2947 */ /* 0x010ff40003800000 */
[----:B--2---:R-:W-:Y:S04]  /*3ac0*/  SHF.L.U32 R2, R8, 0x1f, RZ ;  /* 0x0000001f08027819 */ /* 0x004fe800000006ff */
[----:B------:R-:W2:Y:S02]  /*3ad0*/  SYNCS.PHASECHK.TRANS64.TRYWAIT P0, [UR14], R2 ;  /* 0x00000002ff0075a7 */ /* 0x000ea4000800110e */
[----:B--2---:R-:W-:Y:S05]  /*3ae0*/  @!P0 BRA `(.L_x_70) ;  /* 0x000000ac00588947 */ /* 0x004fea0003800000 */
.L_x_69:
[----:B------:R-:W-:Y:S01]  /*3af0*/  UISETP.NE.AND UP1, UPT, UR24, 0x1, UPT ;  /* 0x000000011800788c */ /* 0x000fe2000bf25270 */
[----:B------:R-:W-:Y:S01]  /*3b00*/  PLOP3.LUT P2, PT, PT, PT, PT, 0x80, 0x8 ;  /* 0x000000000008781c */ /* 0x000fe20003f4f070 */
[----:B------:R-:W-:Y:S02]  /*3b10*/  UIADD3 UR27, UPT, UPT, UR23, 0x1, URZ ;  /* 0x00000001171b7890 */ /* 0x000fe4000fffe0ff */
[----:B------:R-:W-:Y:S02]  /*3b20*/  ULEA UR40, UR23, UR20, 0xa ;  /* 0x0000001417287291 */ /* 0x000fe4000f8e50ff */
[----:B------:R-:W-:Y:S01]  /*3b30*/  UISETP.NE.AND UP2, UPT, UR27, 0x6, UPT ;  /* 0x000000061b00788c */ /* 0x000fe2000bf45270 */
[----:B------:R-:W-:Y:S01]  /*3b40*/  PLOP3.LUT P0, PT, PT, PT, UP1, 0x80, 0x8 ;  /* 0x000000000008781c */ /* 0x000fe20003f0f018 */
[----:B------:R-:W-:Y:S02]  /*3b50*/  ULEA UR42, UR23, UR21, 0x5 ;  /* 0x00000015172a7291 */ /* 0x000fe4000f8e28ff */
[----:B------:R-:W-:Y:S02]  /*3b60*/  USEL UR39, URZ, 0x1, UP2 ;  /* 0x00000001ff277887 */ /* 0x000fe40009000000 */
[----:B------:R-:W-:Y:S02]  /*3b70*/  USEL UR27, UR27, URZ, UP2 ;  /* 0x000000ff1b1b7287 */ /* 0x000fe40009000000 */
[----:B-1----:R-:W-:Y:S02]  /*3b80*/  ULEA UR44, UR23, UR22, 0x5 ;  /* 0x00000016172c7291 */ /* 0x002fe4000f8e28ff */
[----:B------:R-:W-:Y:S01]  /*3b90*/  @UP1 ULEA UR38, UR27, UR13, 0x3 ;  /* 0x0000000d1b261291 */ /* 0x000fe2000f8e18ff */
[----:B------:R-:W-:Y:S01]  /*3ba0*/  LOP3.LUT R8, R8, UR39, RZ, 0x3c, !PT ;  /* 0x0000002708087c12 */ /* 0x000fe2000f8e3cff */
[----:B------:R-:W-:Y:S02]  /*3bb0*/  UISETP.NE.U32.AND UP1, UPT, UR26, URZ, UPT ;  /* 0x000000ff1a00728c */ /* 0x000fe4000bf25070 */
[----:B------:R-:W-:Y:S01]  /*3bc0*/  UIADD3 UR56, UPT, UPT, UR40, 0x2, URZ ;  /* 0x0000000228387890 */ /* 0x000fe2000fffe0ff */
[----:B--2---:R-:W-:Y:S01]  /*3bd0*/  @P0 SHF.L.U32 R0, R8, 0x1f, RZ ;  /* 0x0000001f08000819 */ /* 0x004fe200000006ff */
[----:B------:R-:W-:Y:S02]  /*3be0*/  UIADD3 UR52, UPT, UPT, UR40, 0x4, URZ ;  /* 0x0000000428347890 */ /* 0x000fe4000fffe0ff */
[----:B------:R-:W-:Y:S01]  /*3bf0*/  UIADD3 UR48, UPT, UPT, UR40, 0x6, URZ ;  /* 0x0000000628307890 */ /* 0x000fe2000fffe0ff */
[----:B------:R3:W4:Y:S01]  /*3c00*/  @P0 SYNCS.PHASECHK.TRANS64.TRYWAIT P2, [UR38], R0 ;  /* 0x00000000ff0005a7 */ /* 0x0007220008041126 */
[----:B------:R-:W-:Y:S02]  /*3c10*/  ULEA UR38, UR23, UR19, 0xa ;  /* 0x0000001317267291 */ /* 0x000fe4000f8e50ff */
[----:B------:R-:W-:Y:S02]  /*3c20*/  UIADD3 UR14, UPT, UPT, UR14, 0x30, URZ ;  /* 0x000000300e0e7890 */ /* 0x000fe4000fffe0ff */
[----:B------:R-:W-:Y:S02]  /*3c30*/  UIADD3 UR54, UPT, UPT, UR38, 0x2, URZ ;  /* 0x0000000226367890 */ /* 0x000fe4000fffe0ff */
[----:B------:R-:W-:Y:S02]  /*3c40*/  UIADD3 UR50, UPT, UPT, UR38, 0x4, URZ ;  /* 0x0000000426327890 */ /* 0x000fe4000fffe0ff */
[----:B------:R-:W-:Y:S02]  /*3c50*/  UIADD3 UR46, UPT, UPT, UR38, 0x6, URZ ;  /* 0x00000006262e7890 */ /* 0x000fe4000fffe0ff */
[----:B------:R-:W-:Y:S01]  /*3c60*/  UIADD3 UR24, UPT, UPT, UR24, -0x1, URZ ;  /* 0xffffffff18187890 */ /* 0x000fe2000fffe0ff */
[----:B------:R-:W-:Y:S01]  /*3c70*/  UMOV UR43, 0x4008 ;  /* 0x00004008002b7882 */ /* 0x000fe20000000000 */
[----:B------:R-:W-:Y:S01]  /*3c80*/  UMOV UR45, 0x4008 ;  /* 0x00004008002d7882 */ /* 0x000fe20000000000 */
[----:B------:R3:W-:Y:S01]  /*3c90*/  UTCCP.T.S.4x32dp128bit tmem[UR29+0x100], gdesc[UR42] ;  /* 0x0001002a1d0079e7 */ /* 0x0007e20009100000 */
[----:B------:R3:W-:Y:S01]  /*3ca0*/  UTCCP.T.S.4x32dp128bit tmem[UR29+0x104], gdesc[UR44] ;  /* 0x0001042c1d0079e7 */ /* 0x0007e20009100000 */
[----:B------:R-:W-:Y:S01]  /*3cb0*/  UMOV UR41, 0x40004040 ;  /* 0x4000404000297882 */ /* 0x000fe20000000000 */
[----:B------:R-:W-:Y:S01]  /*3cc0*/  UMOV UR39, 0x40004040 ;  /* 0x4000404000277882 */ /* 0x000fe20000000000 */
[----:B------:R-:W-:Y:S01]  /*3cd0*/  UMOV UR57, 0x40004040 ;  /* 0x4000404000397882 */ /* 0x000fe20000000000 */
[----:B------:R3:W-:Y:S01]  /*3ce0*/  UTCQMMA gdesc[UR38], gdesc[UR40], tmem[UR16], tmem[UR36], idesc[UR37], tmem[UR10], UP1 ;  /* 0x000a242826007dea */ /* 0x0007e20008800310 */
[----:B------:R-:W-:Y:S01]  /*3cf0*/  UMOV UR55, 0x40004040 ;  /* 0x4000404000377882 */ /* 0x000fe20000000000 */
[----:B------:R-:W-:Y:S01]  /*3d00*/  UMOV UR53, 0x40004040 ;  /* 0x4000404000357882 */ /* 0x000fe20000000000 */
[----:B------:R3:W-:Y:S01]  /*3d10*/  UTCQMMA gdesc[UR54], gdesc[UR56], tmem[UR16], tmem[UR34], idesc[UR35], tmem[UR8], UPT ;  /* 0x0008223836007dea */ /* 0x0007e2000b800310 */
[----:B------:R-:W-:Y:S01]  /*3d20*/  UMOV UR51, 0x40004040 ;  /* 0x4000404000337882 */ /* 0x000fe20000000000 */
[----:B------:R-:W-:Y:S01]  /*3d30*/  UMOV UR49, 0x40004040 ;  /* 0x4000404000317882 */ /* 0x000fe20000000000 */
[----:B------:R3:W-:Y:S01]  /*3d40*/  UTCQMMA gdesc[UR50], gdesc[UR52], tmem[UR16], tmem[UR32], idesc[UR33], tmem[UR6], UPT ;  /* 0x0006203432007dea */ /* 0x0007e2000b800310 */
[----:B------:R-:W-:Y:S01]  /*3d50*/  UMOV UR47, 0x40004040 ;  /* 0x40004040002f7882 */ /* 0x000fe20000000000 */
[----:B------:R-:W-:Y:S01]  /*3d60*/  UMOV UR26, 0x1 ;  /* 0x00000001001a7882 */ /* 0x000fe20000000000 */
[----:B------:R3:W-:Y:S01]  /*3d70*/  UTCQMMA gdesc[UR46], gdesc[UR48], tmem[UR16], tmem[UR30], idesc[UR31], tmem[UR4], UPT ;  /* 0x00041e302e007dea */ /* 0x0007e2000b800310 */
[----:B------:R3:W-:Y:S01]  /*3d80*/  UTCBAR.MULTICAST [UR14], URZ, UR17 ;  /* 0x000000ff0e0073e9 */ /* 0x0007e20008000811 */
[----:B------:R-:W-:Y:S01]  /*3d90*/  UMOV UR23, UR27 ;  /* 0x0000001b00177c82 */ /* 0x000fe20008000000 */
[----:B------:R-:W-:Y:S05]  /*3da0*/  BRA.U UP0, `(.L_x_71) ;  /* 0xfffffffd00347547 */ /* 0x000fea000b83ffff */
.L_x_68:
[----:B------:R-:W-:Y:S01]  /*3db0*/  UIADD3 UR28, UPT, UPT, UR28, 0x1, URZ ;  /* 0x000000011c1c7890 */ /* 0x000fe2000fffe0ff */
[C---:B------:R-:W-:Y:S01]  /*3dc0*/  ISETP.NE.AND P0, PT, R10.reuse, 0x2, PT ;  /* 0x000000020a00780c */ /* 0x040fe20003f05270 */
[----:B------:R-:W-:Y:S02]  /*3dd0*/  UIADD3 UR15, UPT, UPT, UR15, 0xd0, URZ ;  /* 0x000000d00f0f7890 */ /* 0x000fe4000fffe0ff */
[----:B------:R-:W-:Y:S01]  /*3de0*/  UISETP.NE.AND UP0, UPT, UR28, 0x2, UPT ;  /* 0x000000021c00788c */ /* 0x000fe2000bf05270 */
[----:B--23--:R-:W-:Y:S02]  /*3df0*/  SEL R0, RZ, 0x1, P0 ;  /* 0x00000001ff007807 */ /* 0x00cfe40000000000 */
[----:B------:R-:W-:Y:S01]  /*3e00*/  SEL R10, R10, RZ, P0 ;  /* 0x000000ff0a0a7207 */ /* 0x000fe20000000000 */
[----:B------:R-:W-:Y:S01]  /*3e10*/  USEL UR14, URZ, 0x1, UP0 ;  /* 0x00000001ff0e7887 */ /* 0x000fe20008000000 */
[----:B------:R-:W-:Y:S01]  /*3e20*/  LOP3.LUT R9, R9, R0, RZ, 0x3c, !PT ;  /* 0x0000000009097212 */ /* 0x000fe200078e3cff */
[----:B------:R-:W-:Y:S01]  /*3e30*/  USEL UR28, UR28, URZ, UP0 ;  /* 0x000000ff1c1c7287 */ /* 0x000fe20008000000 */
[----:B------:R2:W-:Y:S03]  /*3e40*/  UTCBAR [UR15], URZ ;  /* 0x000000ff0f0073e9 */ /* 0x0005e600080000ff */
[----:B------:R-:W-:Y:S01]  /*3e50*/  LOP3.LUT R11, R11, UR14, RZ, 0x3c, !PT ;  /* 0x0000000e0b0b7c12 */ /* 0x000fe2000f8e3cff */
[----:B------:R-:W-:Y:S07]  /*3e60*/  @P1 BRA `(.L_x_72) ;  /* 0xfffffff800841947 */ /* 0x000fee000383ffff */
[----:B------:R-:W3:Y:S01]  /*3e70*/  S2UR UR4, SR_CgaCtaId ;  /* 0x00000000000479c3 */ /* 0x000ee20000008800 */
[----:B------:R-:W-:Y:S01]  /*3e80*/  ELECT P0, URZ, PT ;  /* 0x0000000000ff782f */ /* 0x000fe20003800000 */
[----:B------:R-:W-:Y:S01]  /*3e90*/  IMAD.MOV.U32 R0, RZ, RZ, 0x1 ;  /* 0x00000001ff007424 */ /* 0x000fe200078e00ff */
[----:B------:R-:W-:Y:S01]  /*3ea0*/  UIADD3 UR13, UPT, UPT, UR13, 0xe0, URZ ;  /* 0x000000e00d0d7890 */ /* 0x000fe2000fffe0ff */
[----:B------:R-:W-:Y:S01]  /*3eb0*/  SHF.L.U32 R2, R11, 0x1f, RZ ;  /* 0x0000001f0b027819 */ /* 0x000fe200000006ff */
[----:B------:R-:W-:-:S03]  /*3ec0*/  UMOV UR5, 0x40 ;  /* 0x0000004000057882 */ /* 0x000fc60000000000 */
[----:B------:R-:W-:Y:S01]  /*3ed0*/  UVIRTCOUNT.DEALLOC.SMPOOL 0x80 ;  /* 0x000000800000784c */ /* 0x000fe20000000000 */
[----:B---3--:R-:W-:Y:S02]  /*3ee0*/  ULEA UR4, UR4, UR5, 0x18 ;  /* 0x0000000504047291 */ /* 0x008fe4000f8ec0ff */
[----:B------:R-:W-:-:S07]  /*3ef0*/  ULEA UR5, UR28, UR13, 0x3 ;  /* 0x0000000d1c057291 */ /* 0x000fce000f8e18ff */
[----:B------:R3:W-:Y:S02]  /*3f00*/  @P0 STS.U8 [UR4+0x1c], R0 ;  /* 0x00001c00ff000988 */ /* 0x0007e40008000004 */
[----:B------:R-:W1:Y:S02]  /*3f10*/  SYNCS.PHASECHK.TRANS64.TRYWAIT P0, [UR5], R2 ;  /* 0x00000002ff0075a7 */ /* 0x000e640008001105 */
[----:B-1-3--:R-:W-:Y:S05]  /*3f20*/  @!P0 BRA `(.L_x_73) ;  /* 0x000000a800608947 */ /* 0x00afea0003800000 */
.L_x_218:
        /* <DEDUP_REMOVED lines=9> */
.L_x_220:
[----:B------:R-:W-:Y:S01]  /*3fc0*/  NOP ;  /* 0x0000000000007918 */ /* 0x000fe20000000000 */
[----:B-1----:R-:W1:Y:S01]  /*3fd0*/  LDS R0, [UR4+0x14] ;  /* 0x00001404ff007984 */ /* 0x002e620008000800 */
[----:B------:R-:W-:Y:S01]  /*3fe0*/  ULOP3.LUT UR6, UR29, 0xffff, URZ, 0xc0, !UPT ;  /* 0x0000ffff1d067892 */ /* 0x000fe2000f8ec0ff */
[----:B------:R-:W-:Y:S01]  /*3ff0*/  UMOV UR8, 0xffff ;  /* 0x0000ffff00087882 */ /* 0x000fe20000000000 */
[----:B------:R-:W-:Y:S02]  /*4000*/  UMOV UR5, 0x1 ;  /* 0x0000000100057882 */ /* 0x000fe40000000000 */
[----:B------:R-:W-:-:S04]  /*4010*/  USHF.R.U32.HI UR6, URZ, 0x5, UR6 ;  /* 0x00000005ff067899 */ /* 0x000fc80008011606 */
[----:B------:R-:W-:Y:S02]  /*4020*/  USHF.L.U32 UR8, UR8, UR6, URZ ;  /* 0x0000000608087299 */ /* 0x000fe400080006ff */
[----:B------:R-:W-:-:S04]  /*4030*/  USHF.L.U32 UR5, UR5, UR6, URZ ;  /* 0x0000000605057299 */ /* 0x000fc800080006ff */
[----:B-1----:R-:W-:-:S04]  /*4040*/  LOP3.LUT R0, R0, UR8, RZ, 0xc0, !PT ;  /* 0x0000000800007c12 */ /* 0x002fc8000f8ec0ff */
[----:B------:R-:W-:-:S13]  /*4050*/  ISETP.NE.AND P0, PT, R0, UR8, PT ;  /* 0x0000000800007c0c */ /* 0x000fda000bf05270 */
[----:B------:R-:W-:Y:S05]  /*4060*/  @P0 BRA `(.L_x_75) ;  /* 0x0000000000580947 */ /* 0x000fea0003800000 */
[----:B------:R-:W1:Y:S02]  /*4070*/  LDS R0, [UR4+0x18] ;  /* 0x00001804ff007984 */ /* 0x000e640008000800 */
[----:B-1----:R-:W-:-:S04]  /*4080*/  LOP3.LUT R0, R0, UR5, RZ, 0xc0, !PT ;  /* 0x0000000500007c12 */ /* 0x002fc8000f8ec0ff */
[----:B------:R-:W-:-:S13]  /*4090*/  ISETP.NE.AND P0, PT, R0, UR5, PT ;  /* 0x0000000500007c0c */ /* 0x000fda000bf05270 */
[----:B------:R-:W-:Y:S05]  /*40a0*/  @P0 BRA `(.L_x_76) ;  /* 0x00000000003c0947 */ /* 0x000fea0003800000 */
[----:B------:R-:W1:Y:S01]  /*40b0*/  S2R R2, SR_LANEID ;  /* 0x0000000000027919 */ /* 0x000e620000000000 */
[----:B------:R-:W-:Y:S01]  /*40c0*/  ULOP3.LUT UR8, URZ, UR8, URZ, 0x33, !UPT ;  /* 0x00000008ff087292 */ /* 0x000fe2000f8e33ff */
[----:B------:R-:W-:Y:S02]  /*40d0*/  VOTEU.ANY UR7, UPT, PT ;  /* 0x0000000000077886 */ /* 0x000fe400038e0100 */
[----:B------:R-:W-:-:S03]  /*40e0*/  UFLO.U32 UR7, UR7 ;  /* 0x00000007000772bd */ /* 0x000fc600080e0000 */
[----:B------:R-:W-:-:S04]  /*40f0*/  IMAD.U32 R0, RZ, RZ, UR8 ;  /* 0x00000008ff007e24 */ /* 0x000fc8000f8e00ff */
[----:B------:R3:W2:Y:S02]  /*4100*/  REDUX UR6, R0 ;  /* 0x00000000000673c4 */ /* 0x0006a40000000000 */
[----:B------:R1:W-:Y:S02]  /*4110*/  UTCATOMSWS.AND URZ, UR8 ;  /* 0x0000000800ff79e3 */ /* 0x0003e40008000000 */
[----:B-1----:R-:W-:Y:S02]  /*4120*/  ISETP.EQ.U32.AND P0, PT, R2, UR7, PT ;  /* 0x0000000702007c0c */ /* 0x002fe4000bf02070 */
[----:B---3--:R-:W-:Y:S02]  /*4130*/  LOP3.LUT R0, RZ, UR5, RZ, 0x33, !PT ;  /* 0x00000005ff007c12 */ /* 0x008fe4000f8e33ff */
[----:B--2---:R-:W-:Y:S02]  /*4140*/  MOV R2, UR6 ;  /* 0x0000000600027c02 */ /* 0x004fe40008000f00 */
[----:B------:R-:W1:Y:S07]  /*4150*/  REDUX UR5, R0 ;  /* 0x00000000000573c4 */ /* 0x000e6e0000000000 */
[----:B------:R2:W-:Y:S01]  /*4160*/  @P0 ATOMS.AND RZ, [UR4+0x14], R2 ;  /* 0x00001402ffff098c */ /* 0x0005e2000a800004 */
[----:B-1----:R-:W-:-:S05]  /*4170*/  IMAD.U32 R0, RZ, RZ, UR5 ;  /* 0x00000005ff007e24 */ /* 0x002fca000f8e00ff */
[----:B------:R2:W-:Y:S01]  /*4180*/  @P0 ATOMS.AND RZ, [UR4+0x18], R0 ;  /* 0x00001800ffff098c */ /* 0x0005e2000a800004 */
[----:B------:R-:W-:Y:S05]  /*4190*/  BRA `(.L_x_77) ;  /* 0x0000000000147947 */ /* 0x000fea0003800000 */
.L_x_76:
[----:B------:R-:W-:Y:S02]  /*41a0*/  MOV R2, 0x41c0 ;  /* 0x000041c000027802 */ /* 0x000fe40000000f00 */
[----:B--2-45:R-:W-:Y:S05]  /*41b0*/  CALL.REL.NOINC `($__internal_0_$__cuda_sm10x_tcgen05_guardrail_trap_col_being_dealloced_not_returned_by_alloc) ;  /* 0x000000ac00ec7944 */ /* 0x034fea0003c00000 */
[----:B------:R-:W-:Y:S05]  /*41c0*/  BRA `(.L_x_77) ;  /* 0x0000000000087947 */ /* 0x000fea0003800000 */
.L_x_75:
[----:B------:R-:W-:Y:S02]  /*41d0*/  MOV R2, 0x41f0 ;  /* 0x000041f000027802 */ /* 0x000fe40000000f00 */
[----:B--2-45:R-:W-:Y:S05]  /*41e0*/  CALL.REL.NOINC `($__internal_2_$__cuda_sm10x_tcgen05_guardrail_trap_unallocated_columns_being_dealloced) ;  /* 0x000000ac00f87944 */ /* 0x034fea0003c00000 */
.L_x_77:
[----:B------:R-:W-:Y:S01]  /*41f0*/  NOP ;  /* 0x0000000000007918 */ /* 0x000fe20000000000 */
[----:B------:R-:W-:Y:S05]  /*4200*/  EXIT ;  /* 0x000000000000794d */ /* 0x000fea0003800000 */
.L_x_61:
[----:B------:R-:W-:-:S09]  /*4210*/  UISETP.NE.OR UP6, UPT, UR12, 0x3, !UP6 ;  /* 0x000000030c00788c */ /* 0x000fd2000f7c5670 */
[----:B------:R-:W-:Y:S05]  /*4220*/  BRA.U UP6, `(.L_x_78) ;  /* 0x0000001906487547 */ /* 0x000fea000b800000 */
[----:B------:R-:W2:Y:S01]  /*4230*/  LDCU.64 UR6, c[0x0][0xc88] ;  /* 0x00019100ff0677ac */ /* 0x000ea20008000a00 */
[----:B------:R-:W3:Y:S01]  /*4240*/  LDC R0, c[0x0][0xf30] ;  /* 0x0003cc00ff007b82 */ /* 0x000ee20000000800 */
[----:B------:R-:W-:Y:S01]  /*4250*/  CS2R R26, SRZ ;  /* 0x00000000001a7805 */ /* 0x000fe2000001ff00 */
[----:B------:R-:W-:Y:S01]  /*4260*/  IMAD.MOV.U32 R23, RZ, RZ, 0x1000 ;  /* 0x00001000ff177424 */ /* 0x000fe200078e00ff */
[----:B------:R-:W4:Y:S01]  /*4270*/  LDCU.64 UR4, c[0x0][0xc90] ;  /* 0x00019200ff0477ac */ /* 0x000f220008000a00 */
[----:B------:R-:W-:-:S04]  /*4280*/  UPLOP3.LUT UP2, UPT, UPT, UPT, UPT, 0x40, 0x4 ;  /* 0x000000000004789c */ /* 0x000fc80003f4e870 */
[----:B------:R-:W1:Y:S08]  /*4290*/  LDC R22, c[0x0][0x370] ;  /* 0x0000dc00ff167b82 */ /* 0x000e700000000800 */
[----:B------:R-:W1:Y:S01]  /*42a0*/  LDC R3, c[0x0][0xf0c] ;  /* 0x0003c300ff037b82 */ /* 0x000e620000000800 */
[----:B--2---:R-:W-:-:S03]  /*42b0*/  UISETP.NE.U32.AND UP1, UPT, UR6, URZ, UPT ;  /* 0x000000ff0600728c */ /* 0x004fc6000bf25070 */
[----:B------:R-:W-:Y:S01]  /*42c0*/  UMOV UR6, 0x400 ;  /* 0x0000040000067882 */ /* 0x000fe20000000000 */
[----:B------:R-:W-:Y:S02]  /*42d0*/  UISETP.NE.AND.EX UP1, UPT, UR7, URZ, UPT, UP1 ;  /* 0x000000ff0700728c */ /* 0x000fe4000bf25310 */
[----:B------:R-:W-:Y:S01]  /*42e0*/  USEL UR7, URZ, 0x1, UP4 ;  /* 0x00000001ff077887 */ /* 0x000fe2000a000000 */
[----:B------:R-:W2:Y:S01]  /*42f0*/  LDC R20, c[0x0][0xf20] ;  /* 0x0003c800ff147b82 */ /* 0x000ea20000000800 */
[----:B------:R-:W-:Y:S01]  /*4300*/  ULEA UR6, UR37, UR6, 0x18 ;  /* 0x0000000625067291 */ /* 0x000fe2000f8ec0ff */
[----:B---3--:R-:W-:Y:S01]  /*4310*/  ISETP.NE.AND P1, PT, R0, 0x1, PT ;  /* 0x000000010000780c */ /* 0x008fe20003f25270 */
[----:B----4-:R-:W-:Y:S02]  /*4320*/  UISETP.NE.U32.AND UP4, UPT, UR4, URZ, UPT ;  /* 0x000000ff0400728c */ /* 0x010fe4000bf85070 */
[----:B------:R-:W-:Y:S02]  /*4330*/  UIADD3 UR57, UPT, UPT, UR6, 0x60, URZ ;  /* 0x0000006006397890 */ /* 0x000fe4000fffe0ff */
[----:B------:R-:W-:Y:S01]  /*4340*/  UIADD3 UR49, UPT, UPT, UR6, 0x68, URZ ;  /* 0x0000006806317890 */ /* 0x000fe2000fffe0ff */
[----:B------:R-:W3:Y:S01]  /*4350*/  LDC.64 R28, c[0x0][0x348] ;  /* 0x0000d200ff1c7b82 */ /* 0x000ee20000000a00 */
[----:B------:R-:W-:-:S02]  /*4360*/  UIADD3 UR41, UPT, UPT, UR6, 0x70, URZ ;  /* 0x0000007006297890 */ /* 0x000fc4000fffe0ff */
[----:B------:R-:W-:Y:S02]  /*4370*/  UIADD3 UR25, UPT, UPT, UR6, 0x78, URZ ;  /* 0x0000007806197890 */ /* 0x000fe4000fffe0ff */
[----:B------:R-:W-:-:S03]  /*4380*/  UISETP.NE.AND.EX UP4, UPT, UR5, URZ, UPT, UP4 ;  /* 0x000000ff0500728c */ /* 0x000fc6000bf85340 */
[----:B------:R-:W4:Y:S08]  /*4390*/  LDC.64 R14, c[0x0][0xf10] ;  /* 0x0003c400ff0e7b82 */ /* 0x000f300000000a00 */
[----:B------:R-:W1:Y:S08]  /*43a0*/  LDC.64 R6, c[0x0][0xf18] ;  /* 0x0003c600ff067b82 */ /* 0x000e700000000a00 */
[----:B------:R-:W1:Y:S08]  /*43b0*/  LDC.64 R4, c[0x0][0xf28] ;  /* 0x0003ca00ff047b82 */ /* 0x000e700000000a00 */
[----:B--2---:R-:W1:Y:S02]  /*43c0*/  LDC R21, c[0x0][0x374] ;  /* 0x0000dd00ff157b82 */ /* 0x004e640000000800 */
.L_x_93:
[C---:B------:R-:W-:Y:S02]  /*43d0*/  LEA R0, R27.reuse, UR6, 0x3 ;  /* 0x000000061b007c11 */ /* 0x040fe4000f8e18ff */
[----:B------:R-:W-:Y:S02]  /*43e0*/  SHF.L.U32 R2, R26, 0x1f, RZ ;  /* 0x0000001f1a027819 */ /* 0x000fe400000006ff */
[----:B------:R-:W-:Y:S02]  /*43f0*/  LEA R16, R27, UR6, 0x4 ;  /* 0x000000061b107c11 */ /* 0x000fe4000f8e20ff */
[----:B--2---:R-:W2:Y:S02]  /*4400*/  SYNCS.PHASECHK.TRANS64.TRYWAIT P0, [R0+URZ+0xb0], R2 ;  /* 0x0000b002000075a7 */ /* 0x004ea400080011ff */
[----:B--2---:R-:W-:Y:S05]  /*4410*/  @!P0 BRA `(.L_x_79) ;  /* 0x000000a400548947 */ /* 0x004fea0003800000 */
.L_x_221:
[----:B------:R-:W-:Y:S01]  /*4420*/  ISETP.GE.AND P0, PT, R43, 0x1, PT ;  /* 0x000000012b00780c */ /* 0x000fe20003f06270 */
[----:B------:R-:W1:Y:S01]  /*4430*/  LDS.128 R16, [R16+0x120] ;  /* 0x0001200010107984 */ /* 0x000e620000000c00 */
[----:B------:R-:W-:Y:S01]  /*4440*/  ISETP.NE.U32.AND P4, PT, RZ, UR4, PT ;  /* 0x00000004ff007c0c */ /* 0x000fe2000bf85070 */
[----:B--2---:R-:W-:Y:S01]  /*4450*/  VIADD R0, R0, 0xc0 ;  /* 0x000000c000007836 */ /* 0x004fe20000000000 */
[----:B------:R-:W-:Y:S01]  /*4460*/  USHF.L.U32 UR58, UR11, 0x7, URZ ;  /* 0x000000070b3a7899 */ /* 0x000fe200080006ff */
[----:B------:R-:W-:Y:S01]  /*4470*/  IMAD.MOV.U32 R24, RZ, RZ, 0x1 ;  /* 0x00000001ff187424 */ /* 0x000fe200078e00ff */
[----:B------:R-:W-:Y:S01]  /*4480*/  ISETP.NE.AND.EX P4, PT, RZ, UR5, PT, P4 ;  /* 0x00000005ff007c0c */ /* 0x000fe2000bf85340 */
[----:B------:R-:W-:Y:S01]  /*4490*/  USHF.L.U32 UR59, UR27, 0x7, URZ ;  /* 0x000000071b3b7899 */ /* 0x000fe200080006ff */
[----:B------:R-:W-:Y:S01]  /*44a0*/  PRMT R0, RZ, 0x654, R0 ;  /* 0x00000654ff007816 */ /* 0x000fe20000000000 */
[----:B------:R-:W-:Y:S01]  /*44b0*/  @!PT LDS RZ, [RZ] ;  /* 0x00000000fffff984 */ /* 0x000fe20000000800 */
[----:B------:R-:W-:Y:S01]  /*44c0*/  @!PT LDS RZ, [RZ] ;  /* 0x00000000fffff984 */ /* 0x000fe20000000800 */
[----:B------:R-:W-:Y:S01]  /*44d0*/  @!PT LDS RZ, [RZ] ;  /* 0x00000000fffff984 */ /* 0x000fe20000000800 */
[----:B------:R-:W-:Y:S01]  /*44e0*/  @!PT LDS RZ, [RZ] ;  /* 0x00000000fffff984 */ /* 0x000fe20000000800 */
[----:B------:R2:W-:Y:S06]  /*44f0*/  MEMBAR.ALL.CTA ;  /* 0x0000000000007992 */ /* 0x0005ec0000008000 */
[----:B--2---:R-:W2:Y:S01]  /*4500*/  FENCE.VIEW.ASYNC.S ;  /* 0x00000000000073c6 */ /* 0x004ea20000000000 */
[----:B------:R-:W-:Y:S01]  /*4510*/  SHF.L.U32 R24, R24, 0x1f, RZ ;  /* 0x0000001f18187819 */ /* 0x000fe200000006ff */
[----:B--2---:R2:W-:Y:S01]  /*4520*/  SYNCS.ARRIVE.TRANS64.RED.A1T0 RZ, [R0+URZ], RZ ;  /* 0x000000ff00ff79a7 */ /* 0x0045e200081004ff */
[----:B-1----:R-:W-:Y:S11]  /*4530*/  LOP3.LUT P3, RZ, R18, 0x1, RZ, 0xc0, !PT ;  /* 0x0000000112ff7812 */ /* 0x002ff6000786c0ff */
[----:B------:R-:W-:Y:S02]  /*4540*/  @!UPT UIADD3 URZ, UPT, UPT, URZ, URZ, URZ ;  /* 0x000000fffffff290 */ /* 0x000fe4000fffe0ff */
[----:B------:R-:W-:Y:S02]  /*4550*/  @P3 MOV R11, R16 ;  /* 0x00000010000b3202 */ /* 0x000fe40000000f00 */
[----:B------:R-:W-:Y:S01]  /*4560*/  @P3 LOP3.LUT R10, R17, 0xffff, RZ, 0xc0, !PT ;  /* 0x0000ffff110a3812 */ /* 0x000fe200078ec0ff */
[----:B--2---:R-:W-:Y:S06]  /*4570*/  @!P0 BRA `(.L_x_80) ;  /* 0x0000000000a48947 */ /* 0x004fec0003800000 */
[-C--:B------:R-:W-:Y:S01]  /*4580*/  IMAD.HI.U32 R0, R21, R7.reuse, RZ ;  /* 0x0000000715007227 */ /* 0x080fe200078e00ff */
[----:B------:R-:W-:Y:S02]  /*4590*/  ISETP.NE.AND P0, PT, R6, 0x1, PT ;  /* 0x000000010600780c */ /* 0x000fe40003f05270 */
[----:B------:R-:W-:Y:S01]  /*45a0*/  ISETP.NE.AND P2, PT, R43, 0x1, PT ;  /* 0x000000012b00780c */ /* 0x000fe20003f45270 */
[----:B----4-:R-:W-:Y:S01]  /*45b0*/  IMAD.HI.U32 R9, R22, R14, RZ ;  /* 0x0000000e16097227 */ /* 0x010fe200078e00ff */
[----:B------:R-:W-:Y:S02]  /*45c0*/  SHF.R.U32.HI R0, RZ, R20, R0 ;  /* 0x00000014ff007219 */ /* 0x000fe40000011600 */
[----:B------:R-:W-:Y:S01]  /*45d0*/  ISETP.NE.AND P5, PT, R3, 0x1, PT ;  /* 0x000000010300780c */ /* 0x000fe20003fa5270 */
[----:B------:R-:W-:Y:S01]  /*45e0*/  IMAD.HI.U32 R13, R10, R7, RZ ;  /* 0x000000070a0d7227 */ /* 0x000fe200078e00ff */
[----:B------:R-:W-:Y:S02]  /*45f0*/  SHF.R.U32.HI R9, RZ, R15, R9 ;  /* 0x0000000fff097219 */ /* 0x000fe40000011609 */
[----:B------:R-:W-:Y:S01]  /*4600*/  SEL R0, R21, R0, !P0 ;  /* 0x0000000015007207 */ /* 0x000fe20004000000 */
[----:B------:R-:W-:Y:S01]  /*4610*/  IMAD.HI.U32 R12, R11, R14, RZ ;  /* 0x0000000e0b0c7227 */ /* 0x000fe200078e00ff */
[----:B------:R-:W-:Y:S03]  /*4620*/  SEL R9, R22, R9, !P5 ;  /* 0x0000000916097207 */ /* 0x000fe60006800000 */
[-C--:B------:R-:W-:Y:S01]  /*4630*/  IMAD.HI.U32 R8, R0, R4.reuse, RZ ;  /* 0x0000000400087227 */ /* 0x080fe200078e00ff */
[----:B------:R-:W-:Y:S03]  /*4640*/  SHF.R.U32.HI R12, RZ, R15, R12 ;  /* 0x0000000fff0c7219 */ /* 0x000fe6000001160c */
[----:B------:R-:W-:Y:S01]  /*4650*/  IMAD.HI.U32 R2, R9, R4, RZ ;  /* 0x0000000409027227 */ /* 0x000fe200078e00ff */
[-C--:B------:R-:W-:Y:S02]  /*4660*/  @P2 SHF.R.U32.HI R0, RZ, R5.reuse, R8 ;  /* 0x00000005ff002219 */ /* 0x080fe40000011608 */
[----:B------:R-:W-:Y:S02]  /*4670*/  SHF.R.U32.HI R8, RZ, R20, R13 ;  /* 0x00000014ff087219 */ /* 0x000fe4000001160d */
[----:B------:R-:W-:Y:S01]  /*4680*/  @P2 SHF.R.U32.HI R9, RZ, R5, R2 ;  /* 0x00000005ff092219 */ /* 0x000fe20000011602 */
[----:B------:R-:W-:Y:S01]  /*4690*/  IMAD R0, R43, R0, RZ ;  /* 0x000000002b007224 */ /* 0x000fe200078e02ff */
[----:B------:R-:W-:Y:S02]  /*46a0*/  SEL R8, R10, R8, !P0 ;  /* 0x000000080a087207 */ /* 0x000fe40004000000 */
[----:B------:R-:W-:Y:S01]  /*46b0*/  SEL R2, R11, R12, !P5 ;  /* 0x0000000c0b027207 */ /* 0x000fe20006800000 */
[C---:B------:R-:W-:Y:S01]  /*46c0*/  IMAD R12, R43.reuse, R9, RZ ;  /* 0x000000092b0c7224 */ /* 0x040fe200078e02ff */
[C---:B------:R-:W-:Y:S01]  /*46d0*/  ISETP.GE.AND P0, PT, R8.reuse, R0, PT ;  /* 0x000000000800720c */ /* 0x040fe20003f06270 */
[----:B------:R-:W-:Y:S03]  /*46e0*/  IMAD.HI.U32 R0, R8, R4, RZ ;  /* 0x0000000408007227 */ /* 0x000fe600078e00ff */
[----:B------:R-:W-:Y:S02]  /*46f0*/  ISETP.GE.OR P0, PT, R2, R12, P0 ;  /* 0x0000000c0200720c */ /* 0x000fe40000706670 */
[-C--:B------:R-:W-:Y:S04]  /*4700*/  SHF.R.U32.HI R0, RZ, R5.reuse, R0 ;  /* 0x00000005ff007219 */ /* 0x080fe80000011600 */
[----:B------:R-:W-:Y:S05]  /*4710*/  SEL R13, R8, R0, !P2 ;  /* 0x00000000080d7207 */ /* 0x000fea0005000000 */
[----:B------:R-:W-:Y:S02]  /*4720*/  IMAD.MOV R12, RZ, RZ, -R13 ;  /* 0x000000ffff0c7224 */ /* 0x000fe400078e0a0d */
[C---:B------:R-:W-:Y:S04]  /*4730*/  @!P0 IMAD.HI.U32 R0, R2.reuse, R4, RZ ;  /* 0x0000000402008227 */ /* 0x040fe800078e00ff */
[----:B------:R-:W-:Y:S01]  /*4740*/  IMAD R12, R43, R12, R8 ;  /* 0x0000000c2b0c7224 */ /* 0x000fe200078e0208 */
[----:B------:R-:W-:Y:S04]  /*4750*/  @!P0 SHF.R.U32.HI R0, RZ, R5, R0 ;  /* 0x00000005ff008219 */ /* 0x000fe80000011600 */
[----:B------:R-:W-:Y:S04]  /*4760*/  @!P0 SEL R0, R2, R0, !P2 ;  /* 0x0000000002008207 */ /* 0x000fe80005000000 */
[----:B------:R-:W-:Y:S01]  /*4770*/  @!P0 IADD3 R13, PT, PT, R13, -R0, RZ ;  /* 0x800000000d0d8210 */ /* 0x000fe20007ffe0ff */
[----:B------:R-:W-:Y:S01]  /*4780*/  @!P0 IMAD R0, R9, R12, R0 ;  /* 0x0000000c09008224 */ /* 0x000fe200078e0200 */
[----:B------:R-:W-:Y:S01]  /*4790*/  IADD3 R9, PT, PT, -R8, RZ, RZ ;  /* 0x000000ff08097210 */ /* 0x000fe20007ffe1ff */
[--C-:B------:R-:W-:Y:S02]  /*47a0*/  IMAD.MOV R12, RZ, RZ, -R2.reuse ;  /* 0x000000ffff0c7224 */ /* 0x100fe400078e0a02 */
[----:B------:R-:W-:Y:S02]  /*47b0*/  @!P0 IMAD R8, R13, R43, R2 ;  /* 0x0000002b0d088224 */ /* 0x000fe400078e0202 */
[----:B------:R-:W-:Y:S02]  /*47c0*/  @!P0 IMAD.MOV.U32 R2, RZ, RZ, R0 ;  /* 0x000000ffff028224 */ /* 0x000fe400078e0000 */
[----:B------:R-:W-:Y:S02]  /*47d0*/  IMAD R11, R3, R12, R11 ;  /* 0x0000000c030b7224 */ /* 0x000fe400078e020b */
[----:B------:R-:W-:Y:S02]  /*47e0*/  IMAD R10, R6, R9, R10 ;  /* 0x00000009060a7224 */ /* 0x000fe400078e020a */
[----:B------:R-:W-:Y:S02]  /*47f0*/  IMAD R11, R2, R3, R11 ;  /* 0x00000003020b7224 */ /* 0x000fe400078e020b */
[----:B------:R-:W-:Y:S02]  /*4800*/  IMAD R10, R8, R6, R10 ;  /* 0x00000006080a7224 */ /* 0x000fe400078e020a */
.L_x_80:
[----:B------:R-:W-:Y:S05]  /*4810*/  BRA.U UP2, `(.L_x_81) ;  /* 0x0000000102107547 */ /* 0x000fea000b800000 */
[----:B------:R-:W-:Y:S04]  /*4820*/  MOV R2, UR7 ;  /* 0x0000000700027c02 */ /* 0x000fe80008000f00 */
[----:B------:R-:W-:Y:S04]  /*4830*/  SHF.L.U32 R2, R2, 0x1f, RZ ;  /* 0x0000001f02027819 */ /* 0x000fe800000006ff */
[----:B------:R-:W1:Y:S02]  /*4840*/  SYNCS.PHASECHK.TRANS64.TRYWAIT P0, [UR6+0xa8], R2 ;  /* 0x0000a802ff0075a7 */ /* 0x000e640008001106 */
[----:B-1----:R-:W-:Y:S05]  /*4850*/  @!P0 BRA `(.L_x_82) ;  /* 0x000000a000588947 */ /* 0x002fea0003800000 */
.L_x_81:
[----:B------:R-:W-:Y:S05]  /*4860*/  BRA.U !UP4, `(.L_x_83) ;  /* 0x000000010c347547 */ /* 0x000fea000b800000 */
[----:B------:R-:W-:Y:S01]  /*4870*/  UPLOP3.LUT UP0, UPT, UPT, UPT, UP1, 0x80, 0x8 ;  /* 0x000000000008789c */ /* 0x000fe20003f0f010 */
[----:B-1----:R-:W-:Y:S02]  /*4880*/  HFMA2 R0, -RZ, RZ, 0, 5.9604644775390625e-08 ;  /* 0x00000001ff007431 */ /* 0x002fe400000001ff */
[----:B------:R-:W-:Y:S03]  /*4890*/  IMAD.MOV.U32 R86, RZ, RZ, 0x1 ;  /* 0x00000001ff567424 */ /* 0x000fe600078e00ff */
[----:B------:R-:W-:Y:S05]  /*48a0*/  PLOP3.LUT P0, PT, PT, PT, UP0, 0x80, 0x8 ;  /* 0x000000000008781c */ /* 0x000fea0003f0f008 */
[----:B------:R-:W1:Y:S01]  /*48b0*/  @UP0 LDCU.64 UR10, c[0x0][0xc88] ;  /* 0x00019100ff0a07ac */ /* 0x000e620008000a00 */
[----:B------:R-:W-:Y:S07]  /*48c0*/  @UP0 UIMAD UR8, UR44, UR4, URZ ;  /* 0x000000042c0802a4 */ /* 0x000fee000f8e02ff */
[----:B------:R-:W-:Y:S01]  /*48d0*/  @!P0 PRMT R86, R0, 0x7610, R86 ;  /* 0x0000761000568816 */ /* 0x000fe20000000056 */
[----:B-1----:R-:W-:Y:S03]  /*48e0*/  @UP0 UIMAD.WIDE UR10, UR8, 0x4, UR10 ;  /* 0x00000004080a08a5 */ /* 0x002fe6000f8e020a */
[----:B------:R-:W1:Y:S03]  /*48f0*/  @!UP0 LDCU UR8, c[0x0][0xc80] ;  /* 0x00019000ff0887ac */ /* 0x000e660008000800 */
[----:B------:R-:W-:Y:S01]  /*4900*/  IMAD.U32 R8, RZ, RZ, UR10 ;  /* 0x0000000aff087e24 */ /* 0x000fe2000f8e00ff */
[----:B------:R-:W-:Y:S05]  /*4910*/  MOV R9, UR11 ;  /* 0x0000000b00097c02 */ /* 0x000fea0008000f00 */
[----:B-----5:R2:W5:Y:S02]  /*4920*/  @P0 LDG.E R53, desc[UR46][R8.64] ;  /* 0x0000002e08350981 */ /* 0x020564000c1e1900 */
[----:B-12---:R-:W-:Y:S07]  /*4930*/  @!P0 IMAD.U32 R53, RZ, RZ, UR8 ;  /* 0x00000008ff358e24 */ /* 0x006fee000f8e00ff */
.L_x_83:
[----:B-----5:R-:W-:Y:S01]  /*4940*/  @!P4 FSETP.EQ.AND P0, PT, R53, RZ, PT ;  /* 0x000000ff3500c20b */ /* 0x020fe20003f02000 */
[----:B------:R-:W-:Y:S01]  /*4950*/  @!UPT UIADD3 URZ, UPT, UPT, URZ, URZ, URZ ;  /* 0x000000fffffff290 */ /* 0x000fe2000fffe0ff */
[----:B------:R-:W-:Y:S11]  /*4960*/  @!P4 BRA `(.L_x_84) ;  /* 0x000000000014c947 */ /* 0x000ff60003800000 */
[----:B------:R-:W-:Y:S02]  /*4970*/  LOP3.LUT P2, RZ, R86, 0xff, RZ, 0xc0, !PT ;  /* 0x000000ff56ff7812 */ /* 0x000fe4000784c0ff */
[----:B------:R-:W-:Y:S04]  /*4980*/  PLOP3.LUT P0, PT, PT, PT, UP0, 0x80, 0x8 ;  /* 0x000000000008781c */ /* 0x000fe80003f0f008 */
[----:B------:R-:W-:Y:S07]  /*4990*/  PLOP3.LUT P0, PT, P0, PT, PT, 0x8, 0x80 ;  /* 0x000000000080781c */ /* 0x000fee000070e170 */
[----:B------:R-:W-:Y:S11]  /*49a0*/  @P2 FSETP.EQ.AND P0, PT, R53, RZ, PT ;  /* 0x000000ff3500220b */ /* 0x000ff60003f02000 */
[----:B------:R-:W-:Y:S02]  /*49b0*/  @!UPT UIADD3 URZ, UPT, UPT, URZ, URZ, URZ ;  /* 0x000000fffffff290 */ /* 0x000fe4000fffe0ff */
.L_x_84:
[----:B------:R-:W2:Y:S01]  /*49c0*/  SYNCS.PHASECHK.TRANS64.TRYWAIT P2, [UR6+0x80], R24 ;  /* 0x00008018ff0075a7 */ /* 0x000ea20008041106 */
[----:B------:R-:W-:Y:S04]  /*49d0*/  ELECT P4, URZ, PT ;  /* 0x0000000000ff782f */ /* 0x000fe80003880000 */
[----:B------:R-:W-:Y:S11]  /*49e0*/  PLOP3.LUT P4, PT, P0, P4, PT, 0xf2, 0x2f ;  /* 0x00000000002f781c */ /* 0x000ff60000789e72 */
[----:B------:R-:W-:Y:S02]  /*49f0*/  @!UPT UIADD3 URZ, UPT, UPT, URZ, URZ, URZ ;  /* 0x000000fffffff290 */ /* 0x000fe4000fffe0ff */
[----:B---3--:R-:W-:Y:S05]  /*4a00*/  @!P4 IADD3 R8, P0, PT, R28, 0x980, RZ ;  /* 0x000009801c08c810 */ /* 0x008fea0007f1e0ff */
[----:B-1----:R-:W-:Y:S01]  /*4a10*/  @!P4 IMAD.X R2, RZ, RZ, R29, P0 ;  /* 0x000000ffff02c224 */ /* 0x002fe200000e061d */
[----:B--2---:R-:W-:Y:S07]  /*4a20*/  @!P2 BRA `(.L_x_85) ;  /* 0x0000009c00fca947 */ /* 0x004fee0003800000 */
.L_x_224:
[----:B------:R-:W-:Y:S01]  /*4a30*/  @!P4 R2UR UR9, R8 ;  /* 0x000000000809c2ca */ /* 0x000fe200000e0000 */
[----:B------:R-:W-:Y:S01]  /*4a40*/  VOTEU.ALL UP2, P4 ;  /* 0x0000000000ff7886 */ /* 0x000fe20002040000 */
[----:B------:R-:W-:Y:S01]  /*4a50*/  @!P4 R2UR UR8, R2 ;  /* 0x000000000208c2ca */ /* 0x000fe200000e0000 */
[----:B------:R-:W-:Y:S01]  /*4a60*/  VOTEU.ALL UP3, P4 ;  /* 0x0000000000ff7886 */ /* 0x000fe20002060000 */
[----:B------:R-:W-:Y:S01]  /*4a70*/  UMOV UR14, 0x0 ;  /* 0x00000000000e7882 */ /* 0x000fe20000000000 */
[----:B------:R-:W-:Y:S01]  /*4a80*/  UMOV UR15, 0x10000000 ;  /* 0x10000000000f7882 */ /* 0x000fe20000000000 */
[----:B------:R-:W-:Y:S01]  /*4a90*/  @!UP2 UIADD3 UR56, UPT, UPT, UR6, 0x200, URZ ;  /* 0x000002000638a890 */ /* 0x000fe2000fffe0ff */
[----:B-1----:R-:W-:Y:S01]  /*4aa0*/  @!P4 IMAD.MOV.U32 R0, RZ, RZ, 0x1000 ;  /* 0x00001000ff00c424 */ /* 0x002fe200078e00ff */
[----:B------:R-:W-:Y:S01]  /*4ab0*/  UMOV UR60, UR44 ;  /* 0x0000002c003c7c82 */ /* 0x000fe20008000000 */
[----:B------:R-:W-:Y:S01]  /*4ac0*/  @!UP2 UIADD3 UR10, UPT, UPT, UR58, 0x40, URZ ;  /* 0x000000403a0aa890 */ /* 0x000fe2000fffe0ff */
[----:B------:R-:W-:Y:S01]  /*4ad0*/  UMOV UR11, UR59 ;  /* 0x0000003b000b7c82 */ /* 0x000fe20008000000 */
[----:B------:R-:W-:Y:S02]  /*4ae0*/  UMOV UR12, UR44 ;  /* 0x0000002c000c7c82 */ /* 0x000fe40008000000 */
[----:B------:R-:W-:Y:S01]  /*4af0*/  IMAD.U32 R8, RZ, RZ, UR9 ;  /* 0x00000009ff087e24 */ /* 0x000fe2000f8e00ff */
[----:B------:R-:W-:Y:S01]  /*4b00*/  UMOV UR9, UR57 ;  /* 0x0000003900097c82 */ /* 0x000fe20008000000 */
[----:B------:R-:W-:Y:S01]  /*4b10*/  IMAD.U32 R9, RZ, RZ, UR8 ;  /* 0x00000008ff097e24 */ /* 0x000fe2000f8e00ff */
[----:B------:R-:W-:Y:S02]  /*4b20*/  @!UP2 UIADD3 UR8, UPT, UPT, UR6, 0xa00, URZ ;  /* 0x00000a000608a890 */ /* 0x000fe4000fffe0ff */
[----:B------:R-:W-:Y:S01]  /*4b30*/  @!P4 R2UR UR16, R8 ;  /* 0x000000000810c2ca */ /* 0x000fe200000e0000 */
[----:B------:R-:W-:Y:S01]  /*4b40*/  VOTEU.ALL UP2, P4 ;  /* 0x0000000000ff7886 */ /* 0x000fe20002040000 */
[----:B------:R-:W-:Y:S01]  /*4b50*/  @!P4 R2UR UR17, R9 ;  /* 0x000000000911c2ca */ /* 0x000fe200000e0000 */
[----:B------:R-:W-:Y:S01]  /*4b60*/  UPRMT UR21, UR37, 0x654, UR57 ;  /* 0x0000065425157896 */ /* 0x000fe20008000039 */
[----:B------:R-:W-:Y:S05]  /*4b70*/  @!P4 IADD3 R8, P0, PT, R28, 0x980, RZ ;  /* 0x000009801c08c810 */ /* 0x000fea0007f1e0ff */
[----:B------:R-:W-:Y:S06]  /*4b80*/  @!P4 IMAD.X R2, RZ, RZ, R29, P0 ;  /* 0x000000ffff02c224 */ /* 0x000fec00000e061d */
[----:B------:R1:W-:Y:S01]  /*4b90*/  @!UP3 UTMALDG.3D [UR56], [UR16], desc[UR14] ;  /* 0x00000e381000b5b4 */ /* 0x0003e20008011000 */
[----:B------:R1:W-:Y:S01]  /*4ba0*/  @!UP2 UTMALDG.3D [UR8], [UR16], desc[UR14] ;  /* 0x00000e081000a5b4 */ /* 0x0003e20008011000 */
[----:B------:R1:W-:Y:S01]  /*4bb0*/  @!P4 SYNCS.ARRIVE.TRANS64.RED.A0TR RZ, [UR6+0x60], R0 ;  /* 0x00006000ffffc9a7 */ /* 0x0003e20008300406 */
[----:B------:R-:W-:Y:S01]  /*4bc0*/  SYNCS.ARRIVE.TRANS64.RED.A1T0 RZ, [UR21], RZ ;  /* 0x000000ffffff79a7 */ /* 0x000fe20008100415 */
[----:B------:R-:W2:Y:S02]  /*4bd0*/  SYNCS.PHASECHK.TRANS64.TRYWAIT P2, [UR6+0x88], R24 ;  /* 0x00008818ff0075a7 */ /* 0x000ea40008041106 */
[----:B-12---:R-:W-:Y:S05]  /*4be0*/  @!P2 BRA `(.L_x_86) ;  /* 0x0000009c00a4a947 */ /* 0x006fea0003800000 */
.L_x_226:
        /* <DEDUP_REMOVED lines=8> */
[----:B------:R-:W-:Y:S01]  /*4c70*/  @!UP2 UIADD3 UR48, UPT, UPT, UR6, 0x1200, URZ ;  /* 0x000012000630a890 */ /* 0x000fe2000fffe0ff */
[----:B------:R-:W-:Y:S01]  /*4c80*/  UMOV UR50, UR58 ;  /* 0x0000003a00327c82 */ /* 0x000fe20008000000 */
[----:B------:R-:W-:Y:S01]  /*4c90*/  UMOV UR52, UR44 ;  /* 0x0000002c00347c82 */ /* 0x000fe20008000000 */
[----:B------:R-:W-:Y:S02]  /*4ca0*/  @!UP2 UIADD3 UR10, UPT, UPT, UR58, 0x40, URZ ;  /* 0x000000403a0aa890 */ /* 0x000fe4000fffe0ff */
[----:B------:R-:W-:Y:S01]  /*4cb0*/  IMAD.U32 R8, RZ, RZ, UR9 ;  /* 0x00000009ff087e24 */ /* 0x000fe2000f8e00ff */
[----:B------:R-:W-:Y:S01]  /*4cc0*/  UMOV UR9, UR49 ;  /* 0x0000003100097c82 */ /* 0x000fe20008000000 */
[----:B------:R-:W-:Y:S01]  /*4cd0*/  IMAD.U32 R9, RZ, RZ, UR8 ;  /* 0x00000008ff097e24 */ /* 0x000fe2000f8e00ff */
[----:B------:R-:W-:Y:S02]  /*4ce0*/  @!UP2 UIADD3 UR8, UPT, UPT, UR6, 0x1a00, URZ ;  /* 0x00001a000608a890 */ /* 0x000fe4000fffe0ff */
[----:B------:R-:W-:Y:S01]  /*4cf0*/  @!P4 R2UR UR18, R8 ;  /* 0x000000000812c2ca */ /* 0x000fe200000e0000 */
[----:B------:R-:W-:Y:S01]  /*4d00*/  VOTEU.ALL UP2, P4 ;  /* 0x0000000000ff7886 */ /* 0x000fe20002040000 */
[----:B------:R-:W-:Y:S01]  /*4d10*/  @!P4 R2UR UR19, R9 ;  /* 0x000000000913c2ca */ /* 0x000fe200000e0000 */
[----:B------:R-:W-:Y:S01]  /*4d20*/  UMOV UR12, UR44 ;  /* 0x0000002c000c7c82 */ /* 0x000fe20008000000 */
[----:B------:R-:W-:Y:S01]  /*4d30*/  UMOV UR11, UR51 ;  /* 0x00000033000b7c82 */ /* 0x000fe20008000000 */
[----:B------:R-:W-:Y:S01]  /*4d40*/  UPRMT UR15, UR37, 0x654, UR49 ;  /* 0x00000654250f7896 */ /* 0x000fe20008000031 */
[----:B------:R-:W-:Y:S05]  /*4d50*/  @!P4 IADD3 R8, P0, PT, R28, 0x980, RZ ;  /* 0x000009801c08c810 */ /* 0x000fea0007f1e0ff */
[----:B------:R-:W-:Y:S04]  /*4d60*/  @!P4 IMAD.X R2, RZ, RZ, R29, P0 ;  /* 0x000000ffff02c224 */ /* 0x000fe800000e061d */
[----:B------:R1:W-:Y:S01]  /*4d70*/  @!UP3 UTMALDG.3D [UR48], [UR18], desc[UR16] ;  /* 0x000010301200b5b4 */ /* 0x0003e20008011000 */
[----:B------:R1:W-:Y:S01]  /*4d80*/  @!UP2 UTMALDG.3D [UR8], [UR18], desc[UR16] ;  /* 0x000010081200a5b4 */ /* 0x0003e20008011000 */
[----:B------:R1:W-:Y:S01]  /*4d90*/  @!P4 SYNCS.ARRIVE.TRANS64.RED.A0TR RZ, [UR6+0x68], R0 ;  /* 0x00006800ffffc9a7 */ /* 0x0003e20008300406 */
[----:B------:R-:W-:Y:S01]  /*4da0*/  SYNCS.ARRIVE.TRANS64.RED.A1T0 RZ, [UR15], RZ ;  /* 0x000000ffffff79a7 */ /* 0x000fe2000810040f */
[----:B------:R-:W2:Y:S02]  /*4db0*/  SYNCS.PHASECHK.TRANS64.TRYWAIT P2, [UR6+0x90], R24 ;  /* 0x00009018ff0075a7 */ /* 0x000ea40008041106 */
[----:B-12---:R-:W-:Y:S05]  /*4dc0*/  @!P2 BRA `(.L_x_87) ;  /* 0x0000009c0044a947 */ /* 0x006fea0003800000 */
.L_x_228:
[----:B------:R-:W-:Y:S01]  /*4dd0*/  @!P4 R2UR UR9, R8 ;  /* 0x000000000809c2ca */ /* 0x000fe200000e0000 */
[----:B------:R-:W-:Y:S01]  /*4de0*/  VOTEU.ALL UP2, P4 ;  /* 0x0000000000ff7886 */ /* 0x000fe20002040000 */
[----:B------:R-:W-:Y:S01]  /*4df0*/  @!P4 R2UR UR8, R2 ;  /* 0x000000000208c2ca */ /* 0x000fe200000e0000 */
[----:B------:R-:W-:Y:S01]  /*4e00*/  UIADD3 UR42, UPT, UPT, UR58, 0x10, URZ ;  /* 0x000000103a2a7890 */ /* 0x000fe2000fffe0ff */
[----:B-1----:R-:W-:Y:S01]  /*4e10*/  @!P4 IMAD.MOV.U32 R0, RZ, RZ, 0x1000 ;  /* 0x00001000ff00c424 */ /* 0x002fe200078e00ff */
[----:B------:R-:W-:Y:S01]  /*4e20*/  VOTEU.ALL UP3, P4 ;  /* 0x0000000000ff7886 */ /* 0x000fe20002060000 */
[----:B------:R-:W-:Y:S01]  /*4e30*/  @!UP2 UIADD3 UR40, UPT, UPT, UR6, 0x2200, URZ ;  /* 0x000022000628a890 */ /* 0x000fe2000fffe0ff */
[----:B------:R-:W-:Y:S01]  /*4e40*/  UMOV UR16, 0x0 ;  /* 0x0000000000107882 */ /* 0x000fe20000000000 */
[----:B------:R-:W-:Y:S01]  /*4e50*/  UMOV UR17, 0x10000000 ;  /* 0x1000000000117882 */ /* 0x000fe20000000000 */
[----:B------:R-:W-:Y:S01]  /*4e60*/  UMOV UR43, UR59 ;  /* 0x0000003b002b7c82 */ /* 0x000fe20008000000 */
[----:B------:R-:W-:Y:S03]  /*4e70*/  @!UP2 UIADD3 UR10, UPT, UPT, UR58, 0x50, URZ ;  /* 0x000000503a0aa890 */ /* 0x000fe6000fffe0ff */
        /* <DEDUP_REMOVED lines=18> */
.L_x_230:
        /* <DEDUP_REMOVED lines=9> */
[----:B------:R-:W-:Y:S01]  /*5030*/  SHF.L.U32 R30, RZ, 0x1f, RZ ;  /* 0x0000001fff1e7819 */ /* 0x000fe200000006ff */
[----:B------:R-:W-:Y:S01]  /*5040*/  UMOV UR26, UR42 ;  /* 0x0000002a001a7c82 */ /* 0x000fe20008000000 */
[----:B------:R-:W-:Y:S01]  /*5050*/  UMOV UR28, UR44 ;  /* 0x0000002c001c7c82 */ /* 0x000fe20008000000 */
[----:B------:R-:W-:Y:S01]  /*5060*/  @!UP2 UIADD3 UR10, UPT, UPT, UR58, 0x50, URZ ;  /* 0x000000503a0aa890 */ /* 0x000fe2000fffe0ff */
        /* <DEDUP_REMOVED lines=18> */
.L_x_232:
        /* <DEDUP_REMOVED lines=10> */
[----:B------:R-:W-:Y:S01]  /*5230*/  UMOV UR19, UR59 ;  /* 0x0000003b00137c82 */ /* 0x000fe20008000000 */
[----:B------:R-:W-:Y:S02]  /*5240*/  UMOV UR20, UR44 ;  /* 0x0000002c00147c82 */ /* 0x000fe40008000000 */
[----:B------:R-:W-:Y:S01]  /*5250*/  IMAD.U32 R8, RZ, RZ, UR9 ;  /* 0x00000009ff087e24 */ /* 0x000fe2000f8e00ff */
[----:B------:R-:W-:Y:S01]  /*5260*/  @!UP2 UIADD3 UR10, UPT, UPT, UR58, 0x60, URZ ;  /* 0x000000603a0aa890 */ /* 0x000fe2000fffe0ff */
[----:B------:R-:W-:Y:S01]  /*5270*/  IMAD.U32 R9, RZ, RZ, UR8 ;  /* 0x00000008ff097e24 */ /* 0x000fe2000f8e00ff */
[----:B------:R-:W-:Y:S02]  /*5280*/  @!UP2 UIADD3 UR8, UPT, UPT, UR6, 0xa00, URZ ;  /* 0x00000a000608a890 */ /* 0x000fe4000fffe0ff */
[----:B------:R-:W-:Y:S01]  /*5290*/  @!P4 R2UR UR26, R8 ;  /* 0x00000000081ac2ca */ /* 0x000fe200000e0000 */
[----:B------:R-:W-:Y:S01]  /*52a0*/  VOTEU.ALL UP2, P4 ;  /* 0x0000000000ff7886 */ /* 0x000fe20002040000 */
[----:B------:R-:W-:Y:S01]  /*52b0*/  @!P4 R2UR UR27, R9 ;  /* 0x00000000091bc2ca */ /* 0x000fe200000e0000 */
[----:B------:R-:W-:Y:S01]  /*52c0*/  UMOV UR9, UR57 ;  /* 0x0000003900097c82 */ /* 0x000fe20008000000 */
[----:B------:R-:W-:Y:S01]  /*52d0*/  UMOV UR11, UR59 ;  /* 0x0000003b000b7c82 */ /* 0x000fe20008000000 */
[----:B------:R-:W-:Y:S01]  /*52e0*/  UMOV UR12, UR44 ;  /* 0x0000002c000c7c82 */ /* 0x000fe20008000000 */
        /* <DEDUP_REMOVED lines=8> */
.L_x_234:
        /* <DEDUP_REMOVED lines=21> */
[----:B------:R-:W-:Y:S05]  /*54c0*/  @!P4 IADD3 R8, P0, PT, R28, 0x980, RZ ;  /* 0x000009801c08c810 */ /* 0x000fea0007f1e0ff */
[----:B------:R-:W-:Y:S05]  /*54d0*/  @!P4 IMAD.X R2, RZ, RZ, R29, P0 ;  /* 0x000000ffff02c224 */ /* 0x000fea00000e061d */
[----:B------:R1:W-:Y:S01]  /*54e0*/  @!UP3 UTMALDG.3D [UR16], [UR26], desc[UR22] ;  /* 0x000016101a00b5b4 */ /* 0x0003e20008011000 */
[----:B------:R1:W-:Y:S01]  /*54f0*/  @!UP2 UTMALDG.3D [UR8], [UR26], desc[UR22] ;  /* 0x000016081a00a5b4 */ /* 0x0003e20008011000 */
[----:B------:R1:W-:Y:S01]  /*5500*/  @!P4 SYNCS.ARRIVE.TRANS64.RED.A0TR RZ, [UR6+0x68], R0 ;  /* 0x00006800ffffc9a7 */ /* 0x0003e20008300406 */
[----:B------:R-:W-:Y:S01]  /*5510*/  SYNCS.ARRIVE.TRANS64.RED.A1T0 RZ, [UR15], RZ ;  /* 0x000000ffffff79a7 */ /* 0x000fe2000810040f */
[----:B------:R-:W2:Y:S02]  /*5520*/  SYNCS.PHASECHK.TRANS64.TRYWAIT P2, [UR6+0x90], R30 ;  /* 0x0000901eff0075a7 */ /* 0x000ea40008041106 */
[----:B-12---:R-:W-:Y:S05]  /*5530*/  @!P2 BRA `(.L_x_91) ;  /* 0x0000009400c8a947 */ /* 0x006fea0003800000 */
.L_x_236:
[----:B------:R-:W2:Y:S01]  /*5540*/  LDC.64 R12, c[0x0][0xf18] ;  /* 0x0003c600ff0c7b82 */ /* 0x000ea20000000a00 */
[----:B------:R-:W-:Y:S01]  /*5550*/  @!P4 R2UR UR8, R2 ;  /* 0x000000000208c2ca */ /* 0x000fe200000e0000 */
[----:B------:R-:W-:Y:S01]  /*5560*/  VOTEU.ALL UP2, P4 ;  /* 0x0000000000ff7886 */ /* 0x000fe20002040000 */
[----:B------:R-:W-:Y:S01]  /*5570*/  @!P4 R2UR UR9, R8 ;  /* 0x000000000809c2ca */ /* 0x000fe200000e0000 */
[----:B------:R-:W-:Y:S01]  /*5580*/  UIADD3 UR34, UPT, UPT, UR58, 0x30, URZ ;  /* 0x000000303a227890 */ /* 0x000fe2000fffe0ff */
[----:B-1----:R-:W-:Y:S03]  /*5590*/  @!P4 IMAD.MOV.U32 R0, RZ, RZ, 0x1000 ;  /* 0x00001000ff00c424 */ /* 0x002fe600078e00ff */
[----:B------:R-:W1:Y:S01]  /*55a0*/  @!P1 LDC R2, c[0x0][0xf0c] ;  /* 0x0003c300ff029b82 */ /* 0x000e620000000800 */
[----:B------:R-:W-:Y:S01]  /*55b0*/  @!UP2 UIADD3 UR32, UPT, UPT, UR6, 0x2200, URZ ;  /* 0x000022000620a890 */ /* 0x000fe2000fffe0ff */
[----:B------:R-:W-:Y:S01]  /*55c0*/  @P3 SHF.R.U32.HI R25, RZ, 0x10, R17 ;  /* 0x00000010ff193819 */ /* 0x000fe20000011611 */
[----:B------:R-:W-:Y:S01]  /*55d0*/  VOTEU.ALL UP3, P4 ;  /* 0x0000000000ff7886 */ /* 0x000fe20002060000 */
[----:B------:R-:W-:Y:S01]  /*55e0*/  UMOV UR16, 0x0 ;  /* 0x0000000000107882 */ /* 0x000fe20000000000 */
[----:B------:R-:W-:Y:S01]  /*55f0*/  UMOV UR17, 0x10000000 ;  /* 0x1000000000117882 */ /* 0x000fe20000000000 */
[----:B------:R-:W-:Y:S01]  /*5600*/  UMOV UR33, UR41 ;  /* 0x0000002900217c82 */ /* 0x000fe20008000000 */
[----:B------:R-:W-:Y:S01]  /*5610*/  UMOV UR35, UR59 ;  /* 0x0000003b00237c82 */ /* 0x000fe20008000000 */
[----:B------:R-:W-:Y:S01]  /*5620*/  IMAD.U32 R9, RZ, RZ, UR8 ;  /* 0x00000008ff097e24 */ /* 0x000fe2000f8e00ff */
[----:B------:R-:W-:Y:S01]  /*5630*/  UMOV UR36, UR44 ;  /* 0x0000002c00247c82 */ /* 0x000fe20008000000 */
[----:B------:R-:W-:Y:S01]  /*5640*/  IMAD.U32 R8, RZ, RZ, UR9 ;  /* 0x00000009ff087e24 */ /* 0x000fe2000f8e00ff */
[----:B------:R-:W-:Y:S01]  /*5650*/  @!UP2 UIADD3 UR10, UPT, UPT, UR58, 0x70, URZ ;  /* 0x000000703a0aa890 */ /* 0x000fe2000fffe0ff */
[----:B------:R-:W-:Y:S01]  /*5660*/  VIADD R27, R27, 0x1 ;  /* 0x000000011b1b7836 */ /* 0x000fe20000000000 */
[----:B------:R-:W-:Y:S01]  /*5670*/  @!P4 R2UR UR19, R9 ;  /* 0x000000000913c2ca */ /* 0x000fe200000e0000 */
[----:B------:R-:W-:Y:S01]  /*5680*/  @!UP2 UIADD3 UR8, UPT, UPT, UR6, 0x2a00, URZ ;  /* 0x00002a000608a890 */ /* 0x000fe2000fffe0ff */
[----:B------:R-:W-:Y:S01]  /*5690*/  @!P4 R2UR UR18, R8 ;  /* 0x000000000812c2ca */ /* 0x000fe200000e0000 */
[----:B------:R-:W-:Y:S01]  /*56a0*/  VOTEU.ALL UP2, P4 ;  /* 0x0000000000ff7886 */ /* 0x000fe20002040000 */
[----:B------:R-:W3:Y:S01]  /*56b0*/  LDC.64 R8, c[0x0][0xf10] ;  /* 0x0003c400ff087b82 */ /* 0x000ee20000000a00 */
[----:B------:R-:W-:Y:S01]  /*56c0*/  UMOV UR9, UR41 ;  /* 0x0000002900097c82 */ /* 0x000fe20008000000 */
[----:B------:R-:W-:Y:S01]  /*56d0*/  UMOV UR11, UR59 ;  /* 0x0000003b000b7c82 */ /* 0x000fe20008000000 */
[----:B------:R-:W-:Y:S08]  /*56e0*/  UMOV UR12, UR44 ;  /* 0x0000002c000c7c82 */ /* 0x000ff00008000000 */
[----:B------:R1:W-:Y:S01]  /*56f0*/  @!UP3 UTMALDG.3D [UR32], [UR18], desc[UR16] ;  /* 0x000010201200b5b4 */ /* 0x0003e20008011000 */
[----:B------:R1:W-:Y:S01]  /*5700*/  @!UP2 UTMALDG.3D [UR8], [UR18], desc[UR16] ;  /* 0x000010081200a5b4 */ /* 0x0003e20008011000 */
[----:B------:R5:W-:Y:S01]  /*5710*/  @!P4 SYNCS.ARRIVE.TRANS64.RED.A0TR RZ, [UR6+0x70], R0 ;  /* 0x00007000ffffc9a7 */ /* 0x000be20008300406 */
[C---:B---3--:R-:W-:Y:S01]  /*5720*/  @!P1 IMAD.HI.U32 R8, R11.reuse, R8, RZ ;  /* 0x000000080b089227 */ /* 0x048fe200078e00ff */
[----:B--2---:R-:W-:Y:S02]  /*5730*/  @!P1 ISETP.NE.AND P0, PT, R12, 0x1, PT ;  /* 0x000000010c00980c */ /* 0x004fe40003f05270 */
[----:B-1----:R-:W-:Y:S01]  /*5740*/  @!P1 ISETP.NE.AND P2, PT, R2, 0x1, PT ;  /* 0x000000010200980c */ /* 0x002fe20003f45270 */
[C---:B------:R-:W-:Y:S01]  /*5750*/  @!P1 IMAD.HI.U32 R13, R10.reuse, R13, RZ ;  /* 0x0000000d0a0d9227 */ /* 0x040fe200078e00ff */
[----:B------:R-:W-:Y:S04]  /*5760*/  @!P1 SHF.R.U32.HI R8, RZ, R9, R8 ;  /* 0x00000009ff089219 */ /* 0x000fe80000011608 */
[----:B------:R-:W-:Y:S01]  /*5770*/  @!P1 SEL R8, R11, R8, !P2 ;  /* 0x000000080b089207 */ /* 0x000fe20005000000 */
[----:B------:R-:W-:Y:S01]  /*5780*/  SYNCS.ARRIVE.TRANS64.RED.A1T0 RZ, [UR14], RZ ;  /* 0x000000ffffff79a7 */ /* 0x000fe2000810040e */
[----:B------:R-:W1:Y:S01]  /*5790*/  SYNCS.PHASECHK.TRANS64.TRYWAIT P5, [UR6+0x98], R30 ;  /* 0x0000981eff0075a7 */ /* 0x000e6200080a1106 */
[----:B-----5:R-:W2:Y:S02]  /*57a0*/  @!P1 LDC R0, c[0x0][0xf20] ;  /* 0x0003c800ff009b82 */ /* 0x020ea40000000800 */
[----:B--2---:R-:W-:Y:S04]  /*57b0*/  @!P1 SHF.R.U32.HI R0, RZ, R0, R13 ;  /* 0x00000000ff009219 */ /* 0x004fe8000001160d */
[----:B------:R-:W-:Y:S05]  /*57c0*/  @!P1 SEL R9, R10, R0, !P0 ;  /* 0x000000000a099207 */ /* 0x000fea0004000000 */
[----:B------:R-:W-:Y:S02]  /*57d0*/  @!P1 IMAD.IADD R0, R9, 0x1, -R8 ;  /* 0x0000000109009824 */ /* 0x000fe400078e0a08 */
[----:B------:R-:W-:Y:S02]  /*57e0*/  @!P1 IMAD.IADD R8, R8, 0x1, -R9 ;  /* 0x0000000108089824 */ /* 0x000fe400078e0a09 */
[----:B------:R-:W-:Y:S02]  /*57f0*/  @!P1 IMAD R11, R0, R2, R11 ;  /* 0x00000002000b9224 */ /* 0x000fe400078e020b */
[----:B------:R-:W-:Y:S01]  /*5800*/  @!P1 IMAD R10, R8, R12, R10 ;  /* 0x0000000c080a9224 */ /* 0x000fe200078e020a */
[----:B-1----:R-:W-:Y:S06]  /*5810*/  @!P5 BRA `(.L_x_92) ;  /* 0x000000940028d947 */ /* 0x002fec0003800000 */
.L_x_238:
[----:B------:R-:W-:Y:S01]  /*5820*/  @!P4 IADD3 R2, P0, PT, R28, 0x980, RZ ;  /* 0x000009801c02c810 */ /* 0x000fe20007f1e0ff */
[----:B------:R-:W-:Y:S01]  /*5830*/  VOTEU.ALL UP2, P4 ;  /* 0x0000000000ff7886 */ /* 0x000fe20002040000 */
[----:B------:R-:W-:Y:S01]  /*5840*/  VOTEU.ALL UP3, P4 ;  /* 0x0000000000ff7886 */ /* 0x000fe20002060000 */
[----:B------:R-:W-:Y:S01]  /*5850*/  UMOV UR33, UR25 ;  /* 0x0000001900217c82 */ /* 0x000fe20008000000 */
[----:B------:R-:W-:Y:S01]  /*5860*/  @!P4 R2UR UR9, R2 ;  /* 0x000000000209c2ca */ /* 0x000fe200000e0000 */
[----:B-1----:R-:W-:Y:S01]  /*5870*/  @!P4 IMAD.X R0, RZ, RZ, R29, P0 ;  /* 0x000000ffff00c224 */ /* 0x002fe200000e061d */
[----:B------:R-:W-:Y:S01]  /*5880*/  @!UP2 UIADD3 UR35, UPT, UPT, UR59, 0x40, URZ ;  /* 0x000000403b23a890 */ /* 0x000fe2000fffe0ff */
[----:B------:R-:W-:Y:S01]  /*5890*/  VIADD R2, R10, UR38 ;  /* 0x000000260a027c36 */ /* 0x000fe20008000000 */
[----:B------:R-:W-:Y:S01]  /*58a0*/  @!UP2 UIADD3 UR32, UPT, UPT, UR6, 0x3200, URZ ;  /* 0x000032000620a890 */ /* 0x000fe2000fffe0ff */
[----:B------:R-:W-:Y:S01]  /*58b0*/  ISETP.NE.AND P0, PT, R27, 0x2, PT ;  /* 0x000000021b00780c */ /* 0x000fe20003f05270 */
[----:B------:R-:W-:Y:S01]  /*58c0*/  UMOV UR36, UR44 ;  /* 0x0000002c00247c82 */ /* 0x000fe20008000000 */
[----:B------:R-:W-:Y:S01]  /*58d0*/  @!P4 R2UR UR8, R0 ;  /* 0x000000000008c2ca */ /* 0x000fe200000e0000 */
[----:B------:R-:W-:Y:S01]  /*58e0*/  @!UP2 UIADD3 UR18, UPT, UPT, UR58, 0x70, URZ ;  /* 0x000000703a12a890 */ /* 0x000fe2000fffe0ff */
[----:B------:R-:W-:Y:S01]  /*58f0*/  VIADD R0, R11, UR39 ;  /* 0x000000270b007c36 */ /* 0x000fe20008000000 */
[----:B------:R-:W-:Y:S01]  /*5900*/  @!UP2 UIADD3 UR16, UPT, UPT, UR6, 0x3a00, URZ ;  /* 0x00003a000610a890 */ /* 0x000fe2000fffe0ff */
[----:B------:R-:W-:Y:S01]  /*5910*/  R2UR UR11, R2 ;  /* 0x00000000020b72ca */ /* 0x000fe200000e0000 */
[----:B------:R-:W-:Y:S01]  /*5920*/  VOTEU.ALL UP2, P4 ;  /* 0x0000000000ff7886 */ /* 0x000fe20002040000 */
[----:B------:R-:W-:Y:S01]  /*5930*/  IMAD.U32 R8, RZ, RZ, UR9 ;  /* 0x00000009ff087e24 */ /* 0x000fe2000f8e00ff */
[----:B------:R-:W-:Y:S01]  /*5940*/  UMOV UR9, 0x10000000 ;  /* 0x1000000000097882 */ /* 0x000fe20000000000 */
[----:B------:R-:W-:Y:S01]  /*5950*/  UMOV UR17, UR25 ;  /* 0x0000001900117c82 */ /* 0x000fe20008000000 */
[----:B------:R-:W-:Y:S01]  /*5960*/  UMOV UR20, UR44 ;  /* 0x0000002c00147c82 */ /* 0x000fe20008000000 */
[----:B------:R-:W-:Y:S01]  /*5970*/  UMOV UR19, UR35 ;  /* 0x0000002300137c82 */ /* 0x000fe20008000000 */
[----:B------:R-:W-:Y:S02]  /*5980*/  @!P4 R2UR UR14, R8 ;  /* 0x00000000080ec2ca */ /* 0x000fe400000e0000 */
[----:B------:R-:W-:Y:S01]  /*5990*/  IMAD.U32 R9, RZ, RZ, UR8 ;  /* 0x00000008ff097e24 */ /* 0x000fe2000f8e00ff */
[----:B------:R-:W-:Y:S01]  /*59a0*/  UMOV UR8, 0x0 ;  /* 0x0000000000087882 */ /* 0x000fe20000000000 */
[----:B------:R-:W-:Y:S02]  /*59b0*/  R2UR UR27, R0 ;  /* 0x00000000001b72ca */ /* 0x000fe400000e0000 */
[----:B------:R-:W-:Y:S02]  /*59c0*/  @P3 R2UR UR44, R25 ;  /* 0x00000000192c32ca */ /* 0x000fe400000e0000 */
[----:B------:R-:W-:Y:S02]  /*59d0*/  @!P4 R2UR UR15, R9 ;  /* 0x00000000090fc2ca */ /* 0x000fe400000e0000 */
[----:B------:R-:W-:Y:S02]  /*59e0*/  SEL R0, RZ, 0x1, P0 ;  /* 0x00000001ff007807 */ /* 0x000fe40000000000 */
[----:B------:R-:W-:Y:S02]  /*59f0*/  SEL R27, R27, RZ, P0 ;  /* 0x000000ff1b1b7207 */ /* 0x000fe40000000000 */
[----:B------:R-:W-:Y:S07]  /*5a00*/  LOP3.LUT R26, R26, R0, RZ, 0x3c, !PT ;  /* 0x000000001a1a7212 */ /* 0x000fee00078e3cff */
[----:B------:R2:W-:Y:S01]  /*5a10*/  @!UP3 UTMALDG.3D [UR32], [UR14], desc[UR8] ;  /* 0x000008200e00b5b4 */ /* 0x0005e20008011000 */
[----:B------:R2:W-:Y:S01]  /*5a20*/  @!UP2 UTMALDG.3D [UR16], [UR14], desc[UR8] ;  /* 0x000008100e00a5b4 */ /* 0x0005e20008011000 */
[----:B------:R2:W-:Y:S01]  /*5a30*/  @!P4 SYNCS.ARRIVE.TRANS64.RED.A0TR RZ, [UR6+0x78], R23 ;  /* 0x00007817ffffc9a7 */ /* 0x0005e20008300406 */
[----:B------:R-:W-:Y:S01]  /*5a40*/  UPLOP3.LUT UP2, UPT, UPT, UPT, UPT, 0x80, 0x8 ;  /* 0x000000000008789c */ /* 0x000fe20003f4f070 */
[----:B------:R-:W-:Y:S01]  /*5a50*/  SYNCS.ARRIVE.TRANS64.RED.A1T0 RZ, [UR13], RZ ;  /* 0x000000ffffff79a7 */ /* 0x000fe2000810040d */
[----:B------:R-:W-:Y:S09]  /*5a60*/  @P3 BRA `(.L_x_93) ;  /* 0xffffffe800583947 */ /* 0x000ff2000383ffff */
[----:B------:R-:W1:Y:S02]  /*5a70*/  SYNCS.PHASECHK.TRANS64.TRYWAIT P0, [UR6+0x80], R24 ;  /* 0x00008018ff0075a7 */ /* 0x000e640008001106 */
[----:B-1----:R-:W-:Y:S05]  /*5a80*/  @!P0 BRA `(.L_x_94) ;  /* 0x0000009000a48947 */ /* 0x002fea0003800000 */
.L_x_240:
[----:B------:R-:W3:Y:S02]  /*5a90*/  SYNCS.PHASECHK.TRANS64.TRYWAIT P0, [UR6+0x88], R24 ;  /* 0x00008818ff0075a7 */ /* 0x000ee40008001106 */
[----:B---3--:R-:W-:Y:S05]  /*5aa0*/  @!P0 BRA `(.L_x_95) ;  /* 0x0000009000b48947 */ /* 0x008fea0003800000 */
.L_x_242:
[----:B------:R-:W3:Y:S01]  /*5ab0*/  SYNCS.PHASECHK.TRANS64.TRYWAIT P0, [UR6+0x90], R24 ;  /* 0x00009018ff0075a7 */ /* 0x000ee20008001106 */
[----:B-1----:R-:W-:Y:S01]  /*5ac0*/  HFMA2 R0, -RZ, RZ, 0, 5.9604644775390625e-08 ;  /* 0x00000001ff007431 */ /* 0x002fe200000001ff */
[----:B---3--:R-:W-:Y:S06]  /*5ad0*/  @!P0 BRA `(.L_x_96) ;  /* 0x0000009000c08947 */ /* 0x008fec0003800000 */
.L_x_244:
[----:B-1----:R-:W-:Y:S02]  /*5ae0*/  MOV R2, UR6 ;  /* 0x0000000600027c02 */ /* 0x002fe40008000f00 */
[----:B------:R-:W-:-:S07]  /*5af0*/  SHF.L.U32 R0, R0, 0x1f, RZ ;  /* 0x0000001f00007819 */ /* 0x000fce00000006ff */
.L_x_97:
[----:B-1----:R1:W3:Y:S02]  /*5b00*/  SYNCS.PHASECHK.TRANS64.TRYWAIT P0, [R2+URZ+0x98], R0 ;  /* 0x00009800020075a7 */ /* 0x0022e400080011ff */
[----:B---3--:R-:W-:Y:S05]  /*5b10*/  @!P0 NANOSLEEP.SYNCS 0x989680 ;  /* 0x009896800000895d */ /* 0x008fea0003900000 */
[----:B------:R-:W3:Y:S02]  /*5b20*/  @!P0 SYNCS.PHASECHK.TRANS64 P0, [R2+URZ+0x98], R0 ;  /* 0x00009800020085a7 */ /* 0x000ee400080010ff */
[----:B--23--:R-:W-:Y:S05]  /*5b30*/  @P0 EXIT ;  /* 0x000000000000094d */ /* 0x00cfea0003800000 */
[----:B------:R-:W-:Y:S05]  /*5b40*/  BRA `(.L_x_97) ;  /* 0xfffffffc00ec7947 */ /* 0x000fea000383ffff */
.L_x_78:
[----:B------:R-:W-:-:S06]  /*5b50*/  UISETP.GE.AND UP1, UPT, UR12, 0x4, UPT ;  /* 0x000000040c00788c */ /* 0x000fcc000bf26270 */
[----:B------:R-:W-:-:S13]  /*5b60*/  PLOP3.LUT P0, PT, PT, PT, UP1, 0x80, 0x8 ;  /* 0x000000000008781c */ /* 0x000fda0003f0f018 */
[----:B-1----:R-:W-:Y:S05]  /*5b70*/  @!P0 EXIT ;  /* 0x000000000000894d */ /* 0x002fea0003800000 */
[----:B------:R-:W-:Y:S01]  /*5b80*/  BAR.SYNC.DEFER_BLOCKING 0x6, 0xa0 ;  /* 0x0182800000007b1d */ /* 0x000fe20000010000 */
[----:B------:R-:W-:Y:S01]  /*5b90*/  IMAD.SHL.U32 R97, R3, 0x10, RZ ;  /* 0x0000001003617824 */ /* 0x000fe200078e00ff */
[----:B------:R-:W-:Y:S01]  /*5ba0*/  LOP3.LUT R98, R99, 0x3, RZ, 0xc0, !PT ;  /* 0x0000000363627812 */ /* 0x000fe200078ec0ff */
[C---:B------:R-:W-:Y:S01]  /*5bb0*/  IMAD.SHL.U32 R96, R3.reuse, 0x2, RZ ;  /* 0x0000000203607824 */ /* 0x040fe200078e00ff */
[----:B------:R-:W-:Y:S01]  /*5bc0*/  CS2R R92, SRZ ;  /* 0x00000000005c7805 */ /* 0x000fe2000001ff00 */
[----:B------:R-:W-:Y:S01]  /*5bd0*/  IMAD.U32 R3, R3, 0x10000, RZ ;  /* 0x0001000003037824 */ /* 0x000fe200078e00ff */
[----:B------:R-:W-:Y:S02]  /*5be0*/  UMOV UR45, 0x400 ;  /* 0x00000400002d7882 */ /* 0x000fe40000000000 */
[----:B------:R-:W1:Y:S01]  /*5bf0*/  LDC R90, c[0x0][0x370] ;  /* 0x0000dc00ff5a7b82 */ /* 0x000e620000000800 */
[----:B------:R-:W-:Y:S01]  /*5c00*/  ULEA UR45, UR37, UR45, 0x18 ;  /* 0x0000002d252d7291 */ /* 0x000fe2000f8ec0ff */
[C---:B------:R-:W-:Y:S01]  /*5c10*/  LOP3.LUT R0, R97.reuse, 0x40, RZ, 0xc0, !PT ;  /* 0x0000004061007812 */ /* 0x040fe200078ec0ff */
[----:B------:R-:W-:Y:S01]  /*5c20*/  IMAD.MOV.U32 R94, RZ, RZ, RZ ;  /* 0x000000ffff5e7224 */ /* 0x000fe200078e00ff */
[----:B------:R-:W-:Y:S01]  /*5c30*/  LOP3.LUT R2, R97, 0x1b0, RZ, 0xc0, !PT ;  /* 0x000001b061027812 */ /* 0x000fe200078ec0ff */
[----:B------:R-:W-:Y:S01]  /*5c40*/  UIADD3 UR4, UPT, UPT, UR45, 0x200, URZ ;  /* 0x000002002d047890 */ /* 0x000fe2000fffe0ff */
[----:B------:R-:W-:Y:S01]  /*5c50*/  LOP3.LUT R96, R0, 0x8, R96, 0xf8, !PT ;  /* 0x0000000800607812 */ /* 0x000fe200078ef860 */
[----:B------:R-:W-:Y:S01]  /*5c60*/  IMAD.SHL.U32 R0, R99, 0x200, RZ ;  /* 0x0000020063007824 */ /* 0x000fe200078e00ff */
[----:B------:R-:W2:Y:S01]  /*5c70*/  LDC R49, c[0x0][0xf0c] ;  /* 0x0003c300ff317b82 */ /* 0x000ea20000000800 */
[----:B------:R-:W-:Y:S01]  /*5c80*/  LOP3.LUT R3, R3, 0x200000, RZ, 0xc0, !PT ;  /* 0x0020000003037812 */ /* 0x000fe200078ec0ff */
[----:B------:R-:W-:Y:S01]  /*5c90*/  IMAD.MOV.U32 R102, RZ, RZ, RZ ;  /* 0x000000ffff667224 */ /* 0x000fe200078e00ff */
[----:B------:R-:W-:Y:S01]  /*5ca0*/  LOP3.LUT P0, RZ, R97, 0x40, RZ, 0xc0, !PT ;  /* 0x0000004061ff7812 */ /* 0x000fe2000780c0ff */
[----:B------:R-:W-:Y:S01]  /*5cb0*/  IMAD.U32 R88, RZ, RZ, UR4 ;  /* 0x00000004ff587e24 */ /* 0x000fe2000f8e00ff */
[----:B------:R-:W-:Y:S01]  /*5cc0*/  LOP3.LUT R0, R2, 0x200, R0, 0xf8, !PT ;  /* 0x0000020002007812 */ /* 0x000fe200078ef800 */
[----:B------:R-:W3:Y:S02]  /*5cd0*/  LDCU.64 UR58, c[0x0][0x348] ;  /* 0x00006900ff3a77ac */ /* 0x000ee40008000a00 */
[----:B------:R-:W4:Y:S01]  /*5ce0*/  LDC R87, c[0x0][0xf20] ;  /* 0x0003c800ff577b82 */ /* 0x000f220000000800 */
[----:B------:R-:W3:Y:S01]  /*5cf0*/  LDS R95, [UR45+0x140] ;  /* 0x0001402dff5f7984 */ /* 0x000ee20008000800 */
[----:B------:R-:W-:Y:S01]  /*5d00*/  LOP3.LUT R96, R0, R96, RZ, 0xfc, !PT ;  /* 0x0000006000607212 */ /* 0x000fe200078efcff */
[----:B------:R-:W1:Y:S01]  /*5d10*/  LDCU.64 UR48, c[0x0][0xc88] ;  /* 0x00019100ff3077ac */ /* 0x000e620008000a00 */
[----:B------:R-:W-:Y:S01]  /*5d20*/  P2R R0, PR, RZ, 0x1 ;  /* 0x00000001ff007803 */ /* 0x000fe20000000000 */
[----:B------:R-:W1:Y:S03]  /*5d30*/  LDCU.64 UR50, c[0x0][0xc90] ;  /* 0x00019200ff3277ac */ /* 0x000e660008000a00 */
[----:B------:R-:W1:Y:S01]  /*5d40*/  LDC R48, c[0x0][0xf30] ;  /* 0x0003cc00ff307b82 */ /* 0x000e620000000800 */
[----:B------:R-:W-:Y:S01]  /*5d50*/  UMOV UR56, URZ ;  /* 0x000000ff00387c82 */ /* 0x000fe20008000000 */
[----:B------:R-:W-:-:S06]  /*5d60*/  UMOV UR57, URZ ;  /* 0x000000ff00397c82 */ /* 0x000fcc0008000000 */
[----:B------:R-:W1:Y:S08]  /*5d70*/  LDC.64 R84, c[0x0][0xf10] ;  /* 0x0003c400ff547b82 */ /* 0x000e700000000a00 */
[----:B------:R-:W1:Y:S08]  /*5d80*/  LDC.64 R46, c[0x0][0xf18] ;  /* 0x0003c600ff2e7b82 */ /* 0x000e700000000a00 */
[----:B------:R-:W1:Y:S08]  /*5d90*/  LDC.64 R44, c[0x0][0xf28] ;  /* 0x0003ca00ff2c7b82 */ /* 0x000e700000000a00 */
[----:B------:R-:W1:Y:S01]  /*5da0*/  LDC.64 R82, c[0x0][0xcb0] ;  /* 0x00032c00ff527b82 */ /* 0x000e620000000a00 */
[----:B---3--:R-:W-:-:S07]  /*5db0*/  IMAD.IADD R95, R95, 0x1, R3 ;  /* 0x000000015f5f7824 */ /* 0x008fce00078e0203 */
[----:B------:R-:W3:Y:S08]  /*5dc0*/  LDC.64 R80, c[0x0][0xca8] ;  /* 0x00032a00ff507b82 */ /* 0x000ef00000000a00 */
[----:B--2-4-:R-:W1:Y:S02]  /*5dd0*/  LDC R89, c[0x0][0x374] ;  /* 0x0000dd00ff597b82 */ /* 0x014e640000000800 */
.L_x_189:
[----:B------:R-:W-:Y:S02]  /*5de0*/  LEA R0, R102, UR45, 0x3 ;  /* 0x0000002d66007c11 */ /* 0x000fe4000f8e18ff */
[----:B------:R-:W-:Y:S02]  /*5df0*/  SHF.L.U32 R2, R92, 0x1f, RZ ;  /* 0x0000001f5c027819 */ /* 0x000fe400000006ff */
[----:B------:R-:W-:Y:S02]  /*5e00*/  LEA R16, R102, UR45, 0x4 ;  /* 0x0000002d66107c11 */ /* 0x000fe4000f8e20ff */
[----:B------:R-:W2:Y:S02]  /*5e10*/  SYNCS.PHASECHK.TRANS64.TRYWAIT P0, [R0+URZ+0xb0], R2 ;  /* 0x0000b002000075a7 */ /* 0x000ea400080011ff */
[----:B-12---:R-:W-:Y:S05]  /*5e20*/  @!P0 BRA `(.L_x_98) ;  /* 0x0000009000048947 */ /* 0x006fea0003800000 */
.L_x_245:
[----:B------:R-:W4:Y:S01]  /*5e30*/  LDC.64 R10, c[0x0][0xf10] ;  /* 0x0003c400ff0a7b82 */ /* 0x000f220000000a00 */
[----:B------:R-:W3:Y:S01]  /*5e40*/  LDS.128 R16, [R16+0x120] ;  /* 0x0001200010107984 */ /* 0x000ee20000000c00 */
[----:B-1----:R-:W-:Y:S01]  /*5e50*/  ISETP.NE.AND P1, PT, R48, 0x1, PT ;  /* 0x000000013000780c */ /* 0x002fe20003f25270 */
[----:B--2---:R-:W-:Y:S01]  /*5e60*/  VIADD R0, R0, 0xc0 ;  /* 0x000000c000007836 */ /* 0x004fe20000000000 */
[----:B------:R-:W-:Y:S04]  /*5e70*/  ISETP.GE.AND P0, PT, R43, 0x1, PT ;  /* 0x000000012b00780c */ /* 0x000fe80003f06270 */
[----:B------:R-:W1:Y:S01]  /*5e80*/  LDC.64 R8, c[0x0][0xf18] ;  /* 0x0003c600ff087b82 */ /* 0x000e620000000a00 */
[----:B------:R-:W-:Y:S01]  /*5e90*/  PRMT R0, RZ, 0x654, R0 ;  /* 0x00000654ff007816 */ /* 0x000fe20000000000 */
[----:B------:R-:W-:Y:S01]  /*5ea0*/  @!PT LDS RZ, [RZ] ;  /* 0x00000000fffff984 */ /* 0x000fe20000000800 */
[----:B------:R-:W-:Y:S01]  /*5eb0*/  @!PT LDS RZ, [RZ] ;  /* 0x00000000fffff984 */ /* 0x000fe20000000800 */
[----:B------:R-:W-:Y:S01]  /*5ec0*/  @!PT LDS RZ, [RZ] ;  /* 0x00000000fffff984 */ /* 0x000fe20000000800 */
[----:B------:R-:W-:Y:S01]  /*5ed0*/  @!PT LDS RZ, [RZ] ;  /* 0x00000000fffff984 */ /* 0x000fe20000000800 */
[----:B------:R2:W-:Y:S06]  /*5ee0*/  MEMBAR.ALL.CTA ;  /* 0x0000000000007992 */ /* 0x0005ec0000008000 */
[----:B--2---:R-:W2:Y:S01]  /*5ef0*/  FENCE.VIEW.ASYNC.S ;  /* 0x00000000000073c6 */ /* 0x004ea20000000000 */
[----:B------:R-:W1:Y:S08]  /*5f00*/  @!P1 LDC R12, c[0x0][0xf20] ;  /* 0x0003c800ff0c9b82 */ /* 0x000e700000000800 */
[----:B------:R-:W1:Y:S01]  /*5f10*/  @!P1 LDC R7, c[0x0][0xf0c] ;  /* 0x0003c300ff079b82 */ /* 0x000e620000000800 */
[----:B--2---:R2:W-:Y:S01]  /*5f20*/  SYNCS.ARRIVE.TRANS64.RED.A1T0 RZ, [R0+URZ], RZ ;  /* 0x000000ff00ff79a7 */ /* 0x0045e200081004ff */
[----:B---3--:R-:W-:Y:S04]  /*5f30*/  LOP3.LUT P4, RZ, R18, 0x1, RZ, 0xc0, !PT ;  /* 0x0000000112ff7812 */ /* 0x008fe8000788c0ff */
[----:B------:R-:W-:Y:S09]  /*5f40*/  P2R R100, PR, RZ, 0x10 ;  /* 0x00000010ff647803 */ /* 0x000ff20000000000 */
[----:B------:R-:W-:Y:S02]  /*5f50*/  @P4 MOV R51, R16 ;  /* 0x0000001000334202 */ /* 0x000fe40000000f00 */
[----:B------:R-:W-:Y:S01]  /*5f60*/  @P4 LOP3.LUT R50, R17, 0xffff, RZ, 0xc0, !PT ;  /* 0x0000ffff11324812 */ /* 0x000fe200078ec0ff */
[----:B--2-4-:R-:W-:Y:S06]  /*5f70*/  @!P0 BRA `(.L_x_99) ;  /* 0x0000000000a48947 */ /* 0x014fec0003800000 */
[----:B------:R-:W-:Y:S01]  /*5f80*/  IMAD.HI.U32 R0, R89, R47, RZ ;  /* 0x0000002f59007227 */ /* 0x000fe200078e00ff */
[----:B------:R-:W-:Y:S02]  /*5f90*/  ISETP.NE.AND P0, PT, R46, 0x1, PT ;  /* 0x000000012e00780c */ /* 0x000fe40003f05270 */
[----:B------:R-:W-:Y:S01]  /*5fa0*/  ISETP.NE.AND P2, PT, R43, 0x1, PT ;  /* 0x000000012b00780c */ /* 0x000fe20003f45270 */
[----:B------:R-:W-:Y:S01]  /*5fb0*/  IMAD.HI.U32 R4, R90, R84, RZ ;  /* 0x000000545a047227 */ /* 0x000fe200078e00ff */
[----:B------:R-:W-:Y:S02]  /*5fc0*/  SHF.R.U32.HI R0, RZ, R87, R0 ;  /* 0x00000057ff007219 */ /* 0x000fe40000011600 */
[----:B------:R-:W-:Y:S01]  /*5fd0*/  ISETP.NE.AND P3, PT, R49, 0x1, PT ;  /* 0x000000013100780c */ /* 0x000fe20003f65270 */
[----:B------:R-:W-:Y:S01]  /*5fe0*/  IMAD.HI.U32 R6, R50, R47, RZ ;  /* 0x0000002f32067227 */ /* 0x000fe200078e00ff */
[-C--:B------:R-:W-:Y:S02]  /*5ff0*/  SHF.R.U32.HI R4, RZ, R85.reuse, R4 ;  /* 0x00000055ff047219 */ /* 0x080fe40000011604 */
[----:B------:R-:W-:Y:S01]  /*6000*/  SEL R0, R89, R0, !P0 ;  /* 0x0000000059007207 */ /* 0x000fe20004000000 */
[----:B------:R-:W-:Y:S01]  /*6010*/  IMAD.HI.U32 R5, R51, R84, RZ ;  /* 0x0000005433057227 */ /* 0x000fe200078e00ff */
[----:B------:R-:W-:Y:S03]  /*6020*/  SEL R4, R90, R4, !P3 ;  /* 0x000000045a047207 */ /* 0x000fe60005800000 */
[-C--:B------:R-:W-:Y:S01]  /*6030*/  IMAD.HI.U32 R3, R0, R44.reuse, RZ ;  /* 0x0000002c00037227 */ /* 0x080fe200078e00ff */
[----:B------:R-:W-:Y:S03]  /*6040*/  SHF.R.U32.HI R5, RZ, R85, R5 ;  /* 0x00000055ff057219 */ /* 0x000fe60000011605 */
[----:B------:R-:W-:Y:S01]  /*6050*/  IMAD.HI.U32 R2, R4, R44, RZ ;  /* 0x0000002c04027227 */ /* 0x000fe200078e00ff */
[----:B------:R-:W-:Y:S02]  /*6060*/  @P2 SHF.R.U32.HI R0, RZ, R45, R3 ;  /* 0x0000002dff002219 */ /* 0x000fe40000011603 */
[----:B------:R-:W-:Y:S02]  /*6070*/  SHF.R.U32.HI R3, RZ, R87, R6 ;  /* 0x00000057ff037219 */ /* 0x000fe40000011606 */
[----:B------:R-:W-:Y:S01]  /*6080*/  @P2 SHF.R.U32.HI R4, RZ, R45, R2 ;  /* 0x0000002dff042219 */ /* 0x000fe20000011602 */
[----:B------:R-:W-:Y:S01]  /*6090*/  IMAD R0, R43, R0, RZ ;  /* 0x000000002b007224 */ /* 0x000fe200078e02ff */
[----:B------:R-:W-:Y:S02]  /*60a0*/  SEL R3, R50, R3, !P0 ;  /* 0x0000000332037207 */ /* 0x000fe40004000000 */
[----:B------:R-:W-:Y:S01]  /*60b0*/  SEL R2, R51, R5, !P3 ;  /* 0x0000000533027207 */ /* 0x000fe20005800000 */
[----:B------:R-:W-:Y:S01]  /*60c0*/  IMAD R5, R43, R4, RZ ;  /* 0x000000042b057224 */ /* 0x000fe200078e02ff */
[C---:B------:R-:W-:Y:S01]  /*60d0*/  ISETP.GE.AND P0, PT, R3.reuse, R0, PT ;  /* 0x000000000300720c */ /* 0x040fe20003f06270 */
[C---:B------:R-:W-:Y:S03]  /*60e0*/  IMAD.HI.U32 R0, R3.reuse, R44, RZ ;  /* 0x0000002c03007227 */ /* 0x040fe600078e00ff */
[C---:B------:R-:W-:Y:S02]  /*60f0*/  ISETP.GE.OR P0, PT, R2.reuse, R5, P0 ;  /* 0x000000050200720c */ /* 0x040fe40000706670 */
[----:B------:R-:W-:Y:S04]  /*6100*/  SHF.R.U32.HI R0, RZ, R45, R0 ;  /* 0x0000002dff007219 */ /* 0x000fe80000011600 */
        /* <DEDUP_REMOVED lines=15> */
[----:B------:R-:W-:Y:S07]  /*6200*/  IMAD R50, R3, R46, R50 ;  /* 0x0000002e03327224 */ /* 0x000fee00078e0232 */
.L_x_99:
[----:B-1----:R-:W-:Y:S01]  /*6210*/  @!P1 IMAD.HI.U32 R2, R50, R9, RZ ;  /* 0x0000000932029227 */ /* 0x002fe200078e00ff */
[----:B------:R-:W-:Y:S01]  /*6220*/  @!P1 ISETP.NE.AND P0, PT, R8, 0x1, PT ;  /* 0x000000010800980c */ /* 0x000fe20003f05270 */
[----:B------:R-:W-:Y:S01]  /*6230*/  USHF.L.U32 UR42, UR27, 0x7, URZ ;  /* 0x000000071b2a7899 */ /* 0x000fe200080006ff */
[----:B------:R-:W-:Y:S01]  /*6240*/  @!P1 ISETP.NE.AND P2, PT, R7, 0x1, PT ;  /* 0x000000010700980c */ /* 0x000fe20003f45270 */
[C---:B------:R-:W-:Y:S01]  /*6250*/  @!P1 IMAD.HI.U32 R0, R51.reuse, R10, RZ ;  /* 0x0000000a33009227 */ /* 0x040fe200078e00ff */
[----:B------:R-:W-:Y:S01]  /*6260*/  @!P1 SHF.R.U32.HI R2, RZ, R12, R2 ;  /* 0x0000000cff029219 */ /* 0x000fe20000011602 */
[----:B------:R-:W-:Y:S01]  /*6270*/  USHF.L.U32 UR41, UR11, 0x7, URZ ;  /* 0x000000070b297899 */ /* 0x000fe200080006ff */
[----:B------:R-:W-:Y:S01]  /*6280*/  @P4 SHF.R.U32.HI R91, RZ, 0x10, R17 ;  /* 0x00000010ff5b4819 */ /* 0x000fe20000011611 */
[----:B------:R-:W-:Y:S01]  /*6290*/  VIADD R102, R102, 0x1 ;  /* 0x0000000166667836 */ /* 0x000fe20000000000 */
[----:B------:R-:W-:Y:S01]  /*62a0*/  @!P1 SEL R2, R50, R2, !P0 ;  /* 0x0000000232029207 */ /* 0x000fe20004000000 */
[----:B------:R-:W-:Y:S01]  /*62b0*/  BSSY.RECONVERGENT B6, `(.L_x_100) ;  /* 0x0000028000067945 */ /* 0x000fe20003800200 */
[----:B------:R-:W-:Y:S02]  /*62c0*/  @!P1 SHF.R.U32.HI R0, RZ, R11, R0 ;  /* 0x0000000bff009219 */ /* 0x000fe40000011600 */
[----:B------:R-:W-:Y:S02]  /*62d0*/  LOP3.LUT P0, RZ, R88, 0x90, RZ, 0xc0, !PT ;  /* 0x0000009058ff7812 */ /* 0x000fe4000780c0ff */
[----:B------:R-:W-:Y:S05]  /*62e0*/  @!P1 SEL R3, R51, R0, !P2 ;  /* 0x0000000033039207 */ /* 0x000fea0005000000 */
[----:B------:R-:W-:Y:S02]  /*62f0*/  @!P1 IMAD.IADD R0, R2, 0x1, -R3 ;  /* 0x0000000102009824 */ /* 0x000fe400078e0a03 */
[----:B------:R-:W-:Y:S02]  /*6300*/  @!P1 IMAD.IADD R2, R3, 0x1, -R2 ;  /* 0x0000000103029824 */ /* 0x000fe400078e0a02 */
[----:B------:R-:W-:Y:S02]  /*6310*/  @!P1 IMAD R51, R0, R7, R51 ;  /* 0x0000000700339224 */ /* 0x000fe400078e0233 */
[----:B------:R-:W-:Y:S01]  /*6320*/  @!P1 IMAD R50, R2, R8, R50 ;  /* 0x0000000802329224 */ /* 0x000fe200078e0232 */
[----:B------:R-:W-:Y:S06]  /*6330*/  @!P0 BRA `(.L_x_101) ;  /* 0x00000000007c8947 */ /* 0x000fec0003800000 */
[----:B------:R-:W1:Y:S01]  /*6340*/  LDCU.64 UR8, c[0x4][0x80] ;  /* 0x01001000ff0877ac */ /* 0x000e620008000a00 */
[----:B------:R-:W-:Y:S01]  /*6350*/  MOV R2, 0x0 ;  /* 0x0000000000027802 */ /* 0x000fe20000000f00 */
[----:B------:R-:W-:Y:S02]  /*6360*/  HFMA2 R12, -RZ, RZ, 0, 5.9604644775390625e-08 ;  /* 0x00000001ff0c7431 */ /* 0x000fe400000001ff */
[----:B------:R-:W-:Y:S01]  /*6370*/  IMAD.MOV.U32 R8, RZ, RZ, 0x70 ;  /* 0x00000070ff087424 */ /* 0x000fe200078e00ff */
[----:B------:R2:W3:Y:S01]  /*6380*/  LDC.64 R14, c[0x4][R2] ;  /* 0x01000000020e7b82 */ /* 0x0004e20000000a00 */
[----:B------:R-:W4:Y:S01]  /*6390*/  LDCU.64 UR6, c[0x4][0x88] ;  /* 0x01001100ff0677ac */ /* 0x000f220008000a00 */
[----:B------:R-:W-:Y:S01]  /*63a0*/  IMAD.MOV.U32 R13, RZ, RZ, RZ ;  /* 0x000000ffff0d7224 */ /* 0x000fe200078e00ff */
[----:B------:R-:W2:Y:S01]  /*63b0*/  LDCU.64 UR4, c[0x4][0x8] ;  /* 0x01000100ff0477ac */ /* 0x000ea20008000a00 */
[----:B-1----:R-:W-:Y:S01]  /*63c0*/  MOV R5, UR9 ;  /* 0x0000000900057c02 */ /* 0x002fe20008000f00 */
[----:B------:R-:W-:Y:S01]  /*63d0*/  IMAD.U32 R4, RZ, RZ, UR8 ;  /* 0x00000008ff047e24 */ /* 0x000fe2000f8e00ff */
[----:B----4-:R-:W-:Y:S01]  /*63e0*/  MOV R7, UR7 ;  /* 0x0000000700077c02 */ /* 0x010fe20008000f00 */
[----:B------:R-:W-:Y:S01]  /*63f0*/  IMAD.U32 R6, RZ, RZ, UR6 ;  /* 0x00000006ff067e24 */ /* 0x000fe2000f8e00ff */
[----:B--2---:R-:W-:Y:S01]  /*6400*/  MOV R11, UR5 ;  /* 0x00000005000b7c02 */ /* 0x004fe20008000f00 */
[----:B------:R-:W-:Y:S02]  /*6410*/  IMAD.U32 R10, RZ, RZ, UR4 ;  /* 0x00000004ff0a7e24 */ /* 0x000fe4000f8e00ff */
[----:B------:R-:W-:Y:S07]  /*6420*/  LEPC R20, `(.L_x_102) ;  /* 0x000000001014794e */ /* 0x000fee0000000000 */
[----:B---3-5:R-:W-:Y:S05]  /*6430*/  CALL.ABS.NOINC R14 ;  /* 0x000000000e007343 */ /* 0x028fea0003c00000 */
.L_x_102:
[----:B------:R-:W1:Y:S01]  /*6440*/  LDCU.64 UR8, c[0x4][0x80] ;  /* 0x01001000ff0877ac */ /* 0x000e620008000a00 */
[----:B------:R-:W2:Y:S01]  /*6450*/  LDC.64 R2, c[0x4][R2] ;  /* 0x0100000002027b82 */ /* 0x000ea20000000a00 */
[----:B------:R-:W-:Y:S02]  /*6460*/  HFMA2 R12, -RZ, RZ, 0, 5.9604644775390625e-08 ;  /* 0x00000001ff0c7431 */ /* 0x000fe400000001ff */
[----:B------:R-:W-:Y:S02]  /*6470*/  IMAD.MOV.U32 R8, RZ, RZ, 0x70 ;  /* 0x00000070ff087424 */ /* 0x000fe400078e00ff */
[----:B------:R-:W-:Y:S01]  /*6480*/  IMAD.MOV.U32 R13, RZ, RZ, RZ ;  /* 0x000000ffff0d7224 */ /* 0x000fe200078e00ff */
[----:B------:R-:W3:Y:S01]  /*6490*/  LDCU.64 UR6, c[0x4][0x88] ;  /* 0x01001100ff0677ac */ /* 0x000ee20008000a00 */
[----:B------:R-:W4:Y:S01]  /*64a0*/  LDCU.64 UR4, c[0x4][0x8] ;  /* 0x01000100ff0477ac */ /* 0x000f220008000a00 */
[----:B-1----:R-:W-:Y:S02]  /*64b0*/  MOV R4, UR8 ;  /* 0x0000000800047c02 */ /* 0x002fe40008000f00 */
[----:B------:R-:W-:Y:S02]  /*64c0*/  MOV R5, UR9 ;  /* 0x0000000900057c02 */ /* 0x000fe40008000f00 */
[----:B---3--:R-:W-:Y:S01]  /*64d0*/  MOV R7, UR7 ;  /* 0x0000000700077c02 */ /* 0x008fe20008000f00 */
[----:B------:R-:W-:Y:S01]  /*64e0*/  IMAD.U32 R6, RZ, RZ, UR6 ;  /* 0x00000006ff067e24 */ /* 0x000fe2000f8e00ff */
[----:B----4-:R-:W-:Y:S01]  /*64f0*/  MOV R11, UR5 ;  /* 0x00000005000b7c02 */ /* 0x010fe20008000f00 */
[----:B------:R-:W-:Y:S02]  /*6500*/  IMAD.U32 R10, RZ, RZ, UR4 ;  /* 0x00000004ff0a7e24 */ /* 0x000fe4000f8e00ff */
[----:B------:R-:W-:Y:S07]  /*6510*/  LEPC R20, `(.L_x_101) ;  /* 0x000000001014794e */ /* 0x000fee0000000000 */
[----:B--2---:R-:W-:Y:S05]  /*6520*/  CALL.ABS.NOINC R2 ;  /* 0x0000000002007343 */ /* 0x004fea0003c00000 */
.L_x_101:
[----:B------:R-:W-:Y:S05]  /*6530*/  BSYNC.RECONVERGENT B6 ;  /* 0x0000000000067941 */ /* 0x000fea0003800200 */
.L_x_100:
[----:B------:R-:W-:Y:S01]  /*6540*/  ISETP.NE.U32.AND P4, PT, R82, RZ, PT ;  /* 0x000000ff5200720c */ /* 0x000fe20003f85070 */
[----:B------:R-:W-:Y:S01]  /*6550*/  UISETP.NE.AND UP2, UPT, UR36, URZ, UPT ;  /* 0x000000ff2400728c */ /* 0x000fe2000bf45270 */
[----:B------:R-:W-:Y:S01]  /*6560*/  ISETP.NE.U32.AND P2, PT, RZ, UR48, PT ;  /* 0x00000030ff007c0c */ /* 0x000fe2000bf45070 */
[----:B------:R-:W-:Y:S01]  /*6570*/  UISETP.NE.U32.AND UP1, UPT, UR50, URZ, UPT ;  /* 0x000000ff3200728c */ /* 0x000fe2000bf25070 */
[----:B------:R-:W-:Y:S01]  /*6580*/  ISETP.NE.AND.EX P4, PT, R83, RZ, PT, P4 ;  /* 0x000000ff5300720c */ /* 0x000fe20003f85340 */
[----:B------:R-:W-:Y:S01]  /*6590*/  UPLOP3.LUT UP0, UPT, UPT, UPT, UPT, 0x40, 0x4 ;  /* 0x000000000004789c */ /* 0x000fe20003f0e870 */
[----:B------:R-:W-:Y:S01]  /*65a0*/  ISETP.NE.AND.EX P2, PT, RZ, UR49, PT, P2 ;  /* 0x00000031ff007c0c */ /* 0x000fe2000bf45320 */
[----:B------:R-:W-:Y:S01]  /*65b0*/  UISETP.NE.AND.EX UP1, UPT, UR51, URZ, UPT, UP1 ;  /* 0x000000ff3300728c */ /* 0x000fe2000bf25310 */
[----:B------:R-:W-:Y:S04]  /*65c0*/  PLOP3.LUT P1, PT, PT, PT, UP2, 0x80, 0x8 ;  /* 0x000000000008781c */ /* 0x000fe80003f2f028 */
[----:B------:R-:W-:Y:S06]  /*65d0*/  @UP2 UPLOP3.LUT UP0, UPT, UPT, UPT, UP1, 0x80, 0x8 ;  /* 0x000000000008289c */ /* 0x000fec0003f0f010 */
[----:B------:R-:W-:Y:S01]  /*65e0*/  PLOP3.LUT P0, PT, PT, PT, UP0, 0x80, 0x8 ;  /* 0x000000000008781c */ /* 0x000fe20003f0f008 */
[----:B------:R-:W-:Y:S01]  /*65f0*/  @!UPT UIADD3 URZ, UPT, UPT, URZ, URZ, URZ ;  /* 0x000000fffffff290 */ /* 0x000fe2000fffe0ff */
[----:B------:R-:W-:Y:S11]  /*6600*/  BRA.U !UP1, `(.L_x_103) ;  /* 0x0000000109387547 */ /* 0x000ff6000b800000 */
[----:B------:R-:W-:Y:S01]  /*6610*/  UISETP.NE.U32.AND UP0, UPT, UR48, URZ, UPT ;  /* 0x000000ff3000728c */ /* 0x000fe2000bf05070 */
[----:B------:R-:W-:Y:S02]  /*6620*/  HFMA2 R0, -RZ, RZ, 0, 5.9604644775390625e-08 ;  /* 0x00000001ff007431 */ /* 0x000fe400000001ff */
[----:B------:R-:W-:Y:S01]  /*6630*/  IMAD.MOV.U32 R86, RZ, RZ, 0x1 ;  /* 0x00000001ff567424 */ /* 0x000fe200078e00ff */
[----:B------:R-:W-:Y:S06]  /*6640*/  UISETP.NE.AND.EX UP0, UPT, UR49, URZ, UPT, UP0 ;  /* 0x000000ff3100728c */ /* 0x000fec000bf05300 */
        /* <DEDUP_REMOVED lines=9> */
[----:B-12---:R-:W-:Y:S02]  /*66e0*/  @!P3 IMAD.U32 R53, RZ, RZ, UR4 ;  /* 0x00000004ff35be24 */ /* 0x006fe4000f8e00ff */
.L_x_103:
[----:B------:R-:W-:Y:S05]  /*66f0*/  @!P4 BRA `(.L_x_104) ;  /* 0x000000000020c947 */ /* 0x000fea0003800000 */
[----:B------:R-:W-:Y:S04]  /*6700*/  ISETP.NE.U32.AND P3, PT, R80, RZ, PT ;  /* 0x000000ff5000720c */ /* 0x000fe80003f65070 */
[----:B------:R-:W-:Y:S11]  /*6710*/  ISETP.NE.AND.EX P3, PT, R81, RZ, PT, P3 ;  /* 0x000000ff5100720c */ /* 0x000ff60003f65330 */
[----:B------:R-:W-:Y:S02]  /*6720*/  @!UPT UIADD3 URZ, UPT, UPT, URZ, URZ, URZ ;  /* 0x000000fffffff290 */ /* 0x000fe4000fffe0ff */
[----:B------:R-:W1:Y:S01]  /*6730*/  @P3 LDC.64 R2, c[0x0][0xca8] ;  /* 0x00032a00ff023b82 */ /* 0x000e620000000a00 */
[----:B------:R-:W-:Y:S04]  /*6740*/  @P3 IMAD R0, R82, UR44, RZ ;  /* 0x0000002c52003c24 */ /* 0x000fe8000f8e02ff */
[----:B-1----:R-:W-:Y:S05]  /*6750*/  @P3 IMAD.WIDE R2, R0, 0x4, R2 ;  /* 0x0000000400023825 */ /* 0x002fea00078e0202 */
[----:B-----5:R1:W5:Y:S02]  /*6760*/  @P3 LDG.E R52, desc[UR46][R2.64] ;  /* 0x0000002e02343981 */ /* 0x020364000c1e1900 */
[----:B-1----:R-:W2:Y:S02]  /*6770*/  @!P3 LDC R52, c[0x0][0xca0] ;  /* 0x00032800ff34bb82 */ /* 0x002ea40000000800 */
.L_x_104:
[----:B-----5:R-:W-:Y:S01]  /*6780*/  FSETP.NEU.AND P3, PT, R53, RZ, PT ;  /* 0x000000ff3500720b */ /* 0x020fe20003f6d000 */
[----:B------:R-:W-:Y:S01]  /*6790*/  IMAD.MOV.U32 R69, RZ, RZ, 0x10 ;  /* 0x00000010ff457424 */ /* 0x000fe200078e00ff */
[----:B------:R-:W-:Y:S01]  /*67a0*/  SEL R2, RZ, 0xffffffff, P2 ;  /* 0xffffffffff027807 */ /* 0x000fe20001000000 */
[----:B------:R-:W-:Y:S01]  /*67b0*/  IMAD R59, R94, 0x80, R95 ;  /* 0x000000805e3b7824 */ /* 0x000fe200078e025f */
[----:B------:R-:W-:Y:S01]  /*67c0*/  @P1 LOP3.LUT P2, RZ, R86, 0xff, RZ, 0xc0, !PT ;  /* 0x000000ff56ff1812 */ /* 0x000fe2000784c0ff */
[----:B------:R-:W-:Y:S01]  /*67d0*/  IMAD.SHL.U32 R104, R96, 0x2, RZ ;  /* 0x0000000260687824 */ /* 0x000fe200078e00ff */
[----:B------:R-:W-:Y:S01]  /*67e0*/  @P1 SEL R0, RZ, 0xffffffff, P3 ;  /* 0xffffffffff001807 */ /* 0x000fe20001800000 */
[----:B------:R-:W-:Y:S01]  /*67f0*/  BSSY B1, `(.L_x_105) ;  /* 0x0000039000017945 */ /* 0x000fe20003800000 */
[----:B------:R-:W-:Y:S01]  /*6800*/  LEA R58, R94, UR45, 0x3 ;  /* 0x0000002d5e3a7c11 */ /* 0x000fe2000f8e18ff */
[----:B------:R-:W-:Y:S01]  /*6810*/  VIADD R103, R104, UR45 ;  /* 0x0000002d68677c36 */ /* 0x000fe20008000000 */
[----:B------:R-:W-:Y:S01]  /*6820*/  @P0 SEL R0, R2, R0, !P2 ;  /* 0x0000000002000207 */ /* 0x000fe20005000000 */
[----:B------:R-:W-:Y:S01]  /*6830*/  IMAD.MOV.U32 R70, RZ, RZ, 0x1 ;  /* 0x00000001ff467424 */ /* 0x000fe200078e00ff */
[----:B------:R-:W-:Y:S01]  /*6840*/  SHF.L.U32 R3, R93, 0x1f, RZ ;  /* 0x0000001f5d037819 */ /* 0x000fe200000006ff */
[----:B------:R-:W-:Y:S01]  /*6850*/  IMAD.MOV.U32 R68, RZ, RZ, RZ ;  /* 0x000000ffff447224 */ /* 0x000fe200078e00ff */
[----:B------:R-:W-:Y:S02]  /*6860*/  @P1 LOP3.LUT R0, R0, 0x1, RZ, 0xc0, !PT ;  /* 0x0000000100001812 */ /* 0x000fe400078ec0ff */
[----:B------:R-:W-:Y:S02]  /*6870*/  CS2R R78, SRZ ;  /* 0x00000000004e7805 */ /* 0x000fe4000001ff00 */
[----:B------:R-:W-:Y:S02]  /*6880*/  PLOP3.LUT P2, PT, PT, PT, UP1, 0x80, 0x8 ;  /* 0x000000000008781c */ /* 0x000fe40003f4f018 */
[----:B------:R-:W-:Y:S02]  /*6890*/  CS2R R76, SRZ ;  /* 0x00000000004c7805 */ /* 0x000fe4000001ff00 */
[----:B------:R-:W-:Y:S02]  /*68a0*/  ISETP.NE.U32.OR P4, PT, R0, 0x1, !P1 ;  /* 0x000000010000780c */ /* 0x000fe40004f85470 */
[----:B------:R-:W-:Y:S02]  /*68b0*/  CS2R R74, SRZ ;  /* 0x00000000004a7805 */ /* 0x000fe4000001ff00 */
[----:B------:R-:W-:Y:S02]  /*68c0*/  LOP3.LUT P5, RZ, R97, 0x40, RZ, 0xc0, !PT ;  /* 0x0000004061ff7812 */ /* 0x000fe400078ac0ff */
[----:B------:R-:W-:Y:S02]  /*68d0*/  CS2R R72, SRZ ;  /* 0x0000000000487805 */ /* 0x000fe4000001ff00 */
[----:B------:R-:W-:Y:S02]  /*68e0*/  P2R R105, PR, RZ, 0x10 ;  /* 0x00000010ff697803 */ /* 0x000fe40000000000 */
[----:B------:R-:W-:Y:S02]  /*68f0*/  CS2R R66, SRZ ;  /* 0x0000000000427805 */ /* 0x000fe4000001ff00 */
[----:B------:R-:W-:Y:S02]  /*6900*/  SEL R69, R69, 0xfffffff0, !P5 ;  /* 0xfffffff045457807 */ /* 0x000fe40006800000 */
[----:B------:R-:W-:Y:S02]  /*6910*/  CS2R R64, SRZ ;  /* 0x0000000000407805 */ /* 0x000fe4000001ff00 */
[----:B------:R-:W-:Y:S02]  /*6920*/  CS2R R62, SRZ ;  /* 0x00000000003e7805 */ /* 0x000fe4000001ff00 */
[----:B------:R-:W-:Y:S01]  /*6930*/  CS2R R60, SRZ ;  /* 0x00000000003c7805 */ /* 0x000fe2000001ff00 */
[----:B------:R-:W-:Y:S01]  /*6940*/  IMAD.IADD R103, R103, 0x1, R69 ;  /* 0x0000000167677824 */ /* 0x000fe200078e0245 */
[----:B------:R-:W-:Y:S04]  /*6950*/  @P4 SHF.L.U32 R0, RZ, 0x1f, RZ ;  /* 0x0000001fff004819 */ /* 0x000fe800000006ff */
[----:B------:R1:W3:Y:S01]  /*6960*/  @P4 SYNCS.PHASECHK.TRANS64.TRYWAIT P1, [UR45+0x60], R0 ;  /* 0x00006000ff0045a7 */ /* 0x0002e2000802112d */
[----:B------:R4:W2:Y:S01]  /*6970*/  SYNCS.PHASECHK.TRANS64.TRYWAIT P0, [R58+URZ+0xd0], R3 ;  /* 0x0000d0033a0075a7 */ /* 0x0008a200080011ff */
[----:B-1----:R-:W-:Y:S02]  /*6980*/  SEL R0, RZ, 0xffffffff, P3 ;  /* 0xffffffffff007807 */ /* 0x002fe40001800000 */
[----:B------:R-:W-:Y:S04]  /*6990*/  LOP3.LUT P3, R101, R86, 0xff, RZ, 0xc0, !PT ;  /* 0x000000ff56657812 */ /* 0x000fe8000786c0ff */
[----:B------:R-:W-:Y:S04]  /*69a0*/  @P2 SEL R0, R2, R0, !P3 ;  /* 0x0000000002002207 */ /* 0x000fe80005800000 */
[----:B------:R-:W-:Y:S04]  /*69b0*/  LOP3.LUT R0, R0, 0x1, RZ, 0xc0, !PT ;  /* 0x0000000100007812 */ /* 0x000fe800078ec0ff */
[----:B------:R-:W-:Y:S02]  /*69c0*/  ISETP.NE.U32.AND P2, PT, R0, 0x1, PT ;  /* 0x000000010000780c */ /* 0x000fe40003f45070 */
[----:B------:R-:W-:Y:S02]  /*69d0*/  SHF.R.U32.HI R0, RZ, 0x15, R59 ;  /* 0x00000015ff007819 */ /* 0x000fe4000001163b */
[----:B------:R-:W-:Y:S02]  /*69e0*/  P2R R71, PR, RZ, 0x4 ;  /* 0x00000004ff477803 */ /* 0x000fe40000000000 */
[----:B------:R-:W-:Y:S02]  /*69f0*/  LOP3.LUT R2, R0, 0x3, RZ, 0xc0, !PT ;  /* 0x0000000300027812 */ /* 0x000fe400078ec0ff */
[----:B---3--:R-:W-:Y:S01]  /*6a00*/  @P4 SEL R70, RZ, 0x1, !P1 ;  /* 0x00000001ff464807 */ /* 0x008fe20004800000 */
[----:B--2-4-:R-:W-:Y:S06]  /*6a10*/  @!P4 BRA `(.L_x_106) ;  /* 0x000000000058c947 */ /* 0x014fec0003800000 */
[----:B------:R-:W-:Y:S01]  /*6a20*/  IMAD.MOV.U32 R79, RZ, RZ, RZ ;  /* 0x000000ffff4f7224 */ /* 0x000fe200078e00ff */
[----:B------:R-:W-:Y:S01]  /*6a30*/  ISETP.NE.AND P1, PT, R70, RZ, PT ;  /* 0x000000ff4600720c */ /* 0x000fe20003f25270 */
[----:B------:R-:W-:Y:S01]  /*6a40*/  BSSY B0, `(.L_x_107) ;  /* 0x000000c000007945 */ /* 0x000fe20003800000 */
[----:B------:R-:W-:Y:S02]  /*6a50*/  CS2R R62, SRZ ;  /* 0x00000000003e7805 */ /* 0x000fe4000001ff00 */
[----:B------:R-:W-:Y:S02]  /*6a60*/  CS2R R60, SRZ ;  /* 0x00000000003c7805 */ /* 0x000fe4000001ff00 */
[----:B------:R-:W-:Y:S02]  /*6a70*/  CS2R R66, SRZ ;  /* 0x0000000000427805 */ /* 0x000fe4000001ff00 */
[----:B------:R-:W-:Y:S02]  /*6a80*/  CS2R R64, SRZ ;  /* 0x0000000000407805 */ /* 0x000fe4000001ff00 */
[----:B------:R-:W-:Y:S02]  /*6a90*/  CS2R R74, SRZ ;  /* 0x00000000004a7805 */ /* 0x000fe4000001ff00 */
[----:B------:R-:W-:Y:S02]  /*6aa0*/  CS2R R72, SRZ ;  /* 0x0000000000487805 */ /* 0x000fe4000001ff00 */
[----:B------:R-:W-:Y:S01]  /*6ab0*/  CS2R R76, SRZ ;  /* 0x00000000004c7805 */ /* 0x000fe2000001ff00 */
[----:B------:R-:W-:Y:S06]  /*6ac0*/  @P1 BRA `(.L_x_108) ;  /* 0x00000000000c1947 */ /* 0x000fec0003800000 */
[----:B------:R-:W-:Y:S04]  /*6ad0*/  SHF.L.U32 R5, RZ, 0x1f, RZ ;  /* 0x0000001fff057819 */ /* 0x000fe800000006ff */
[----:B------:R-:W1:Y:S02]  /*6ae0*/  SYNCS.PHASECHK.TRANS64.TRYWAIT P1, [UR45+0x60], R5 ;  /* 0x00006005ff0075a7 */ /* 0x000e64000802112d */
[----:B-1----:R-:W-:Y:S05]  /*6af0*/  @!P1 BRA `(.L_x_109) ;  /* 0x0000008000e49947 */ /* 0x002fea0003800000 */
.L_x_108:
[----:B------:R-:W-:Y:S05]  /*6b00*/  BSYNC B0 ;  /* 0x0000000000007941 */ /* 0x000fea0003800000 */
.L_x_107:
[----:B------:R-:W-:Y:S01]  /*6b10*/  ISETP.NE.AND P1, PT, R71, RZ, PT ;  /* 0x000000ff4700720c */ /* 0x000fe20003f25270 */
[----:B------:R-:W-:Y:S11]  /*6b20*/  HFMA2 R68, -RZ, RZ, 0, 5.9604644775390625e-08 ;  /* 0x00000001ff447431 */ /* 0x000ff600000001ff */
[----:B------:R-:W-:Y:S01]  /*6b30*/  @!UPT UIADD3 URZ, UPT, UPT, URZ, URZ, URZ ;  /* 0x000000fffffff290 */ /* 0x000fe2000fffe0ff */
[----:B------:R2:W3:Y:S04]  /*6b40*/  @P1 LDS.128 R60, [R104+UR45+0x200] ;  /* 0x0002002d683c1984 */ /* 0x0004e80008000c00 */
[----:B------:R2:W4:Y:S04]  /*6b50*/  @P1 LDS.128 R64, [R103+0x200] ;  /* 0x0002000067401984 */ /* 0x0005280000000c00 */
[----:B------:R2:W1:Y:S04]  /*6b60*/  @P1 LDS.128 R72, [R104+UR45+0xa00] ;  /* 0x000a002d68481984 */ /* 0x0004680008000c00 */
[----:B------:R2:W1:Y:S02]  /*6b70*/  @P1 LDS.128 R76, [R103+0xa00] ;  /* 0x000a0000674c1984 */ /* 0x0004640000000c00 */
.L_x_106:
[----:B------:R-:W-:Y:S05]  /*6b80*/  BSYNC B1 ;  /* 0x0000000000017941 */ /* 0x000fea0003800000 */
.L_x_105:
[----:B------:R-:W-:Y:S02]  /*6b90*/  ISETP.NE.AND P1, PT, R98, R2, PT ;  /* 0x000000026200720c */ /* 0x000fe40003f25270 */
[----:B------:R-:W-:Y:S01]  /*6ba0*/  MOV R39, RZ ;  /* 0x000000ff00277202 */ /* 0x000fe20000000f00 */
[----:B------:R-:W-:Y:S10]  /*6bb0*/  @P0 BRA `(.L_x_110) ;  /* 0x0000000000080947 */ /* 0x000ff40003800000 */
[----:B------:R-:W5:Y:S02]  /*6bc0*/  SYNCS.PHASECHK.TRANS64.TRYWAIT P0, [R58+URZ+0xd0], R3 ;  /* 0x0000d0033a0075a7 */ /* 0x000f6400080011ff */
[----:B-----5:R-:W-:Y:S05]  /*6bd0*/  @!P0 BRA `(.L_x_111) ;  /* 0x0000008000c48947 */ /* 0x020fea0003800000 */
.L_x_110:
[----:B------:R-:W-:Y:S01]  /*6be0*/  IMAD.MOV.U32 R38, RZ, RZ, RZ ;  /* 0x000000ffff267224 */ /* 0x000fe200078e00ff */
[----:B------:R-:W-:Y:S02]  /*6bf0*/  CS2R R36, SRZ ;  /* 0x0000000000247805 */ /* 0x000fe4000001ff00 */
        /* <DEDUP_REMOVED lines=13> */
[----:B-1----:R-:W-:Y:S01]  /*6cd0*/  CS2R R4, SRZ ;  /* 0x0000000000047805 */ /* 0x002fe2000001ff00 */
[----:B------:R-:W-:Y:S06]  /*6ce0*/  @P1 BRA `(.L_x_112) ;  /* 0x0000000000bc1947 */ /* 0x000fec0003800000 */
[----:B------:R-:W-:Y:S11]  /*6cf0*/  LOP3.LUT P0, RZ, R0, 0x3, R99, 0x48, !PT ;  /* 0x0000000300ff7812 */ /* 0x000ff60007804863 */
[----:B------:R-:W-:Y:S02]  /*6d00*/  @!UPT UIADD3 URZ, UPT, UPT, URZ, URZ, URZ ;  /* 0x000000fffffff290 */ /* 0x000fe4000fffe0ff */
[----:B------:R-:W-:Y:S05]  /*6d10*/  @!P0 BRA `(.L_x_113) ;  /* 0x0000000000408947 */ /* 0x000fea0003800000 */
[----:B------:R-:W1:Y:S01]  /*6d20*/  LDCU.64 UR8, c[0x4][0x70] ;  /* 0x01000e00ff0877ac */ /* 0x000e620008000a00 */
[----:B------:R-:W-:Y:S01]  /*6d30*/  MOV R15, 0x0 ;  /* 0x00000000000f7802 */ /* 0x000fe20000000f00 */
[----:B------:R-:W-:Y:S02]  /*6d40*/  HFMA2 R12, -RZ, RZ, 0, 5.9604644775390625e-08 ;  /* 0x00000001ff0c7431 */ /* 0x000fe400000001ff */
[----:B------:R-:W-:Y:S02]  /*6d50*/  IMAD.MOV.U32 R8, RZ, RZ, 0x192 ;  /* 0x00000192ff087424 */ /* 0x000fe400078e00ff */
[----:B------:R-:W-:Y:S01]  /*6d60*/  IMAD.MOV.U32 R13, RZ, RZ, RZ ;  /* 0x000000ffff0d7224 */ /* 0x000fe200078e00ff */
[----:B------:R-:W5:Y:S01]  /*6d70*/  LDCU.64 UR6, c[0x4][0x78] ;  /* 0x01000f00ff0677ac */ /* 0x000f620008000a00 */
[----:B------:R-:W2:Y:S01]  /*6d80*/  LDC.64 R14, c[0x4][R15] ;  /* 0x010000000f0e7b82 */ /* 0x000ea20000000a00 */
[----:B------:R-:W3:Y:S01]  /*6d90*/  LDCU.64 UR4, c[0x4][0x10] ;  /* 0x01000200ff0477ac */ /* 0x000ee20008000a00 */
[----:B-1----:R-:W-:Y:S01]  /*6da0*/  MOV R5, UR9 ;  /* 0x0000000900057c02 */ /* 0x002fe20008000f00 */
[----:B------:R-:W-:Y:S01]  /*6db0*/  IMAD.U32 R4, RZ, RZ, UR8 ;  /* 0x00000008ff047e24 */ /* 0x000fe2000f8e00ff */
[----:B-----5:R-:W-:Y:S01]  /*6dc0*/  MOV R7, UR7 ;  /* 0x0000000700077c02 */ /* 0x020fe20008000f00 */
[----:B------:R-:W-:Y:S01]  /*6dd0*/  IMAD.U32 R6, RZ, RZ, UR6 ;  /* 0x00000006ff067e24 */ /* 0x000fe2000f8e00ff */
[----:B---3--:R-:W-:Y:S01]  /*6de0*/  MOV R11, UR5 ;  /* 0x00000005000b7c02 */ /* 0x008fe20008000f00 */
[----:B------:R-:W-:Y:S02]  /*6df0*/  IMAD.U32 R10, RZ, RZ, UR4 ;  /* 0x00000004ff0a7e24 */ /* 0x000fe4000f8e00ff */
[----:B------:R-:W-:Y:S07]  /*6e00*/  LEPC R20, `(.L_x_113) ;  /* 0x000000001014794e */ /* 0x000fee0000000000 */
[----:B--2-4-:R-:W-:Y:S05]  /*6e10*/  CALL.ABS.NOINC R14 ;  /* 0x000000000e007343 */ /* 0x014fea0003c00000 */
.L_x_113:
[----:B------:R-:W-:Y:S05]  /*6e20*/  WARPSYNC.ALL ;  /* 0x0000000000007948 */ /* 0x000fea0003800000 */
[C---:B------:R-:W-:Y:S01]  /*6e30*/  R2UR UR4, R59.reuse ;  /* 0x000000003b0472ca */ /* 0x040fe200000e0000 */
[----:B------:R-:W-:Y:S05]  /*6e40*/  VIADD R0, R59, 0x40 ;  /* 0x000000403b007836 */ /* 0x000fea0000000000 */
[----:B------:R-:W-:Y:S04]  /*6e50*/  SHF.R.U32.HI R0, RZ, 0x15, R0 ;  /* 0x00000015ff007819 */ /* 0x000fe80000011600 */
[----:B------:R-:W-:Y:S03]  /*6e60*/  LOP3.LUT P0, RZ, R0, 0x3, R99, 0x48, !PT ;  /* 0x0000000300ff7812 */ /* 0x000fe60007804863 */
[----:B------:R-:W1:Y:S10]  /*6e70*/  LDTM.x16 R24, tmem[UR4] ;  /* 0x00000004001879ee */ /* 0x000e740008240000 */
[----:B-1----:R-:W-:Y:S05]  /*6e80*/  @!P0 BRA `(.L_x_114) ;  /* 0x0000000000408947 */ /* 0x002fea0003800000 */
        /* <DEDUP_REMOVED lines=16> */
.L_x_114:
[----:B------:R-:W-:Y:S05]  /*6f90*/  WARPSYNC.ALL ;  /* 0x0000000000007948 */ /* 0x000fea0003800000 */
[----:B------:R-:W-:Y:S11]  /*6fa0*/  R2UR UR4, R59 ;  /* 0x000000003b0472ca */ /* 0x000ff600000e0000 */
[----:B------:R-:W-:Y:S02]  /*6fb0*/  @!UPT UIADD3 URZ, UPT, UPT, URZ, URZ, URZ ;  /* 0x000000fffffff290 */ /* 0x000fe4000fffe0ff */
[----:B------:R-:W1:Y:S02]  /*6fc0*/  LDTM.x16 R4, tmem[UR4+0x40] ;  /* 0x00004004000479ee */ /* 0x000e640008240000 */
[----:B-1----:R-:W-:Y:S01]  /*6fd0*/  NOP ;  /* 0x0000000000007918 */ /* 0x002fe20000000000 */
.L_x_112:
[----:B---3--:R-:W-:Y:S01]  /*6fe0*/  SHF.L.U32 R20, R60, 0x10, RZ ;  /* 0x000000103c147819 */ /* 0x008fe200000006ff */
[----:B------:R-:W-:Y:S01]  /*6ff0*/  FMUL R0, R52, R24 ;  /* 0x0000001834007220 */ /* 0x000fe20000400000 */
[----:B------:R-:W-:Y:S01]  /*7000*/  ISETP.NE.AND P0, PT, R98, R2, PT ;  /* 0x000000026200720c */ /* 0x000fe20003f05270 */
[----:B------:R-:W-:Y:S01]  /*7010*/  FMUL R2, R52, R25 ;  /* 0x0000001934027220 */ /* 0x000fe20000400000 */
[----:B------:R-:W-:Y:S01]  /*7020*/  LOP3.LUT R21, R60, 0xffff0000, RZ, 0xc0, !PT ;  /* 0xffff00003c157812 */ /* 0x000fe200078ec0ff */
[----:B------:R-:W-:Y:S01]  /*7030*/  FFMA R0, R53, R20, R0 ;  /* 0x0000001435007223 */ /* 0x000fe20000000000 */
[C---:B------:R-:W-:Y:S01]  /*7040*/  SHF.L.U32 R22, R61.reuse, 0x10, RZ ;  /* 0x000000103d167819 */ /* 0x040fe200000006ff */
[----:B------:R-:W-:Y:S01]  /*7050*/  FMUL R3, R52, R26 ;  /* 0x0000001a34037220 */ /* 0x000fe20000400000 */
[----:B------:R-:W-:Y:S01]  /*7060*/  LOP3.LUT R23, R61, 0xffff0000, RZ, 0xc0, !PT ;  /* 0xffff00003d177812 */ /* 0x000fe200078ec0ff */
[C---:B------:R-:W-:Y:S01]  /*7070*/  FFMA R2, R53.reuse, R21, R2 ;  /* 0x0000001535027223 */ /* 0x040fe20000000002 */
[----:B------:R-:W-:Y:S01]  /*7080*/  SHF.L.U32 R40, R62, 0x10, RZ ;  /* 0x000000103e287819 */ /* 0x000fe200000006ff */
[----:B------:R-:W-:Y:S01]  /*7090*/  FMUL R20, R52, R27 ;  /* 0x0000001b34147220 */ /* 0x000fe20000400000 */
[----:B------:R-:W-:Y:S01]  /*70a0*/  LOP3.LUT R41, R62, 0xffff0000, RZ, 0xc0, !PT ;  /* 0xffff00003e297812 */ /* 0x000fe200078ec0ff */
[----:B------:R-:W-:Y:S01]  /*70b0*/  FFMA R3, R53, R22, R3 ;  /* 0x0000001635037223 */ /* 0x000fe20000000003 */
[----:B------:R-:W-:Y:S01]  /*70c0*/  F2FP.BF16.F32.PACK_AB R108, R2, R0 ;  /* 0x00000000026c723e */ /* 0x000fe200000010ff */
[C---:B------:R-:W-:Y:S01]  /*70d0*/  FMUL R21, R52.reuse, R28 ;  /* 0x0000001c34157220 */ /* 0x040fe20000400000 */
[----:B------:R-:W-:Y:S01]  /*70e0*/  LOP3.LUT R42, R77, 0xffff0000, RZ, 0xc0, !PT ;  /* 0xffff00004d2a7812 */ /* 0x000fe200078ec0ff */
[----:B------:R-:W-:Y:S01]  /*70f0*/  FMUL R22, R52, R29 ;  /* 0x0000001d34167220 */ /* 0x000fe20000400000 */
[----:B------:R-:W-:Y:S01]  /*7100*/  SHF.L.U32 R54, R78, 0x10, RZ ;  /* 0x000000104e367819 */ /* 0x000fe200000006ff */
[----:B------:R-:W-:Y:S01]  /*7110*/  FFMA R20, R53, R23, R20 ;  /* 0x0000001735147223 */ /* 0x000fe20000000014 */
[----:B------:R-:W-:Y:S01]  /*7120*/  SHF.L.U32 R23, R63, 0x10, RZ ;  /* 0x000000103f177819 */ /* 0x000fe200000006ff */
[----:B------:R-:W-:Y:S01]  /*7130*/  FFMA R21, R53, R40, R21 ;  /* 0x0000002835157223 */ /* 0x000fe20000000015 */
[----:B------:R-:W-:Y:S01]  /*7140*/  LOP3.LUT R40, R63, 0xffff0000, RZ, 0xc0, !PT ;  /* 0xffff00003f287812 */ /* 0x000fe200078ec0ff */
[C---:B------:R-:W-:Y:S01]  /*7150*/  FFMA R22, R53.reuse, R41, R22 ;  /* 0x0000002935167223 */ /* 0x040fe20000000016 */
[----:B------:R-:W-:Y:S01]  /*7160*/  F2FP.BF16.F32.PACK_AB R109, R20, R3 ;  /* 0x00000003146d723e */ /* 0x000fe200000010ff */
[----:B------:R-:W-:Y:S01]  /*7170*/  FMUL R0, R52, R30 ;  /* 0x0000001e34007220 */ /* 0x000fe20000400000 */
[----:B----4-:R-:W-:Y:S01]  /*7180*/  LOP3.LUT R41, R66, 0xffff0000, RZ, 0xc0, !PT ;  /* 0xffff000042297812 */ /* 0x010fe200078ec0ff */
[----:B------:R-:W-:Y:S01]  /*7190*/  FMUL R2, R52, R31 ;  /* 0x0000001f34027220 */ /* 0x000fe20000400000 */
[----:B------:R-:W-:Y:S01]  /*71a0*/  F2FP.BF16.F32.PACK_AB R110, R22, R21 ;  /* 0x00000015166e723e */ /* 0x000fe200000010ff */
[C---:B------:R-:W-:Y:S01]  /*71b0*/  FFMA R0, R53.reuse, R23, R0 ;  /* 0x0000001735007223 */ /* 0x040fe20000000000 */
[C---:B------:R-:W-:Y:S01]  /*71c0*/  SHF.L.U32 R22, R64.reuse, 0x10, RZ ;  /* 0x0000001040167819 */ /* 0x040fe200000006ff */
[----:B------:R-:W-:Y:S01]  /*71d0*/  FFMA R2, R53, R40, R2 ;  /* 0x0000002835027223 */ /* 0x000fe20000000002 */
[----:B------:R-:W-:Y:S01]  /*71e0*/  LOP3.LUT R23, R64, 0xffff0000, RZ, 0xc0, !PT ;  /* 0xffff000040177812 */ /* 0x000fe200078ec0ff */
[C---:B------:R-:W-:Y:S01]  /*71f0*/  FMUL R3, R52.reuse, R32 ;  /* 0x0000002034037220 */ /* 0x040fe20000400000 */
[----:B------:R-:W-:Y:S01]  /*7200*/  SHF.L.U32 R40, R65, 0x10, RZ ;  /* 0x0000001041287819 */ /* 0x000fe200000006ff */
[----:B------:R-:W-:Y:S01]  /*7210*/  FMUL R20, R52, R33 ;  /* 0x0000002134147220 */ /* 0x000fe20000400000 */
[----:B------:R-:W-:Y:S01]  /*7220*/  F2FP.BF16.F32.PACK_AB R111, R2, R0 ;  /* 0x00000000026f723e */ /* 0x000fe200000010ff */
[----:B------:R-:W-:Y:S01]  /*7230*/  FMUL R21, R52, R34 ;  /* 0x0000002234157220 */ /* 0x000fe20000400000 */
[----:B------:R-:W-:Y:S01]  /*7240*/  LOP3.LUT R55, R78, 0xffff0000, RZ, 0xc0, !PT ;  /* 0xffff00004e377812 */ /* 0x000fe200078ec0ff */
[----:B------:R-:W-:Y:S01]  /*7250*/  FFMA R3, R53, R22, R3 ;  /* 0x0000001635037223 */ /* 0x000fe20000000003 */
[----:B------:R-:W-:Y:S01]  /*7260*/  SHF.L.U32 R56, R79, 0x10, RZ ;  /* 0x000000104f387819 */ /* 0x000fe200000006ff */
[----:B------:R-:W-:Y:S01]  /*7270*/  FFMA R20, R53, R23, R20 ;  /* 0x0000001735147223 */ /* 0x000fe20000000014 */
[----:B------:R-:W-:Y:S01]  /*7280*/  LOP3.LUT R23, R65, 0xffff0000, RZ, 0xc0, !PT ;  /* 0xffff000041177812 */ /* 0x000fe200078ec0ff */
[----:B------:R-:W-:Y:S01]  /*7290*/  FFMA R21, R53, R40, R21 ;  /* 0x0000002835157223 */ /* 0x000fe20000000015 */
[----:B------:R-:W-:Y:S01]  /*72a0*/  SHF.L.U32 R40, R66, 0x10, RZ ;  /* 0x0000001042287819 */ /* 0x000fe200000006ff */
[----:B------:R-:W-:Y:S01]  /*72b0*/  FMUL R0, R52, R35 ;  /* 0x0000002334007220 */ /* 0x000fe20000400000 */
[----:B------:R-:W-:Y:S01]  /*72c0*/  F2FP.BF16.F32.PACK_AB R112, R20, R3 ;  /* 0x000000031470723e */ /* 0x000fe200000010ff */
[C---:B------:R-:W-:Y:S01]  /*72d0*/  FMUL R2, R52.reuse, R36 ;  /* 0x0000002434027220 */ /* 0x040fe20000400000 */
[----:B------:R-:W-:Y:S01]  /*72e0*/  LOP3.LUT R57, R79, 0xffff0000, RZ, 0xc0, !PT ;  /* 0xffff00004f397812 */ /* 0x000fe200078ec0ff */
[----:B------:R-:W-:Y:S01]  /*72f0*/  FMUL R22, R52, R37 ;  /* 0x0000002534167220 */ /* 0x000fe20000400000 */
[----:B------:R-:W-:Y:S01]  /*7300*/  ISETP.NE.AND P1, PT, R98, RZ, PT ;  /* 0x000000ff6200720c */ /* 0x000fe20003f25270 */
[----:B------:R-:W-:Y:S01]  /*7310*/  FFMA R0, R53, R23, R0 ;  /* 0x0000001735007223 */ /* 0x000fe20000000000 */
[----:B------:R-:W-:Y:S01]  /*7320*/  SHF.L.U32 R23, R67, 0x10, RZ ;  /* 0x0000001043177819 */ /* 0x000fe200000006ff */
[----:B------:R-:W-:Y:S01]  /*7330*/  FFMA R2, R53, R40, R2 ;  /* 0x0000002835027223 */ /* 0x000fe20000000002 */
[----:B------:R-:W-:Y:S01]  /*7340*/  LOP3.LUT R40, R67, 0xffff0000, RZ, 0xc0, !PT ;  /* 0xffff000043287812 */ /* 0x000fe200078ec0ff */
[----:B------:R1:W-:Y:S01]  /*7350*/  @!P0 STS.128 [R104+UR45+0x200], R108 ;  /* 0x0002006c68008988 */ /* 0x0003e20008000c2d */
[----:B------:R-:W-:Y:S01]  /*7360*/  F2FP.BF16.F32.PACK_AB R113, R0, R21 ;  /* 0x000000150071723e */ /* 0x000fe200000010ff */
[C---:B------:R-:W-:Y:S01]  /*7370*/  FFMA R22, R53.reuse, R41, R22 ;  /* 0x0000002935167223 */ /* 0x040fe20000000016 */
[----:B------:R-:W-:Y:S01]  /*7380*/  LOP3.LUT R41, R74, 0xffff0000, RZ, 0xc0, !PT ;  /* 0xffff00004a297812 */ /* 0x000fe200078ec0ff */
[C---:B------:R-:W-:Y:S01]  /*7390*/  FMUL R3, R52.reuse, R38 ;  /* 0x0000002634037220 */ /* 0x040fe20000400000 */
[C---:B------:R-:W-:Y:S01]  /*73a0*/  FMUL R20, R52.reuse, R39 ;  /* 0x0000002734147220 */ /* 0x040fe20000400000 */
        /* <DEDUP_REMOVED lines=9> */
[C---:B------:R-:W-:Y:S01]  /*7440*/  FFMA R0, R53.reuse, R22, R0 ;  /* 0x0000001635007223 */ /* 0x040fe20000000000 */
[C---:B------:R-:W-:Y:S01]  /*7450*/  FFMA R2, R53.reuse, R23, R2 ;  /* 0x0000001735027223 */ /* 0x040fe20000000002 */
[----:B------:R-:W-:Y:S01]  /*7460*/  F2FP.BF16.F32.PACK_AB R115, R20, R3 ;  /* 0x000000031473723e */ /* 0x000fe200000010ff */
[----:B------:R-:W-:Y:S01]  /*7470*/  FFMA R21, R53, R40, R21 ;  /* 0x0000002835157223 */ /* 0x000fe20000000015 */
[----:B------:R-:W-:Y:S01]  /*7480*/  LOP3.LUT R23, R73, 0xffff0000, RZ, 0xc0, !PT ;  /* 0xffff000049177812 */ /* 0x000fe200078ec0ff */
[----:B------:R-:W-:Y:S01]  /*7490*/  FMUL R3, R52, R7 ;  /* 0x0000000734037220 */ /* 0x000fe20000400000 */
[----:B------:R-:W-:Y:S01]  /*74a0*/  SHF.L.U32 R40, R74, 0x10, RZ ;  /* 0x000000104a287819 */ /* 0x000fe200000006ff */
[----:B------:R1:W-:Y:S01]  /*74b0*/  @!P0 STS.128 [R103+0x200], R112 ;  /* 0x0002007067008388 */ /* 0x0003e20000000c00 */
[C---:B------:R-:W-:Y:S01]  /*74c0*/  FMUL R20, R52.reuse, R8 ;  /* 0x0000000834147220 */ /* 0x040fe20000400000 */
[----:B------:R-:W-:Y:S01]  /*74d0*/  FMUL R22, R52, R9 ;  /* 0x0000000934167220 */ /* 0x000fe20000400000 */
[C---:B------:R-:W-:Y:S01]  /*74e0*/  FFMA R3, R53.reuse, R23, R3 ;  /* 0x0000001735037223 */ /* 0x040fe20000000003 */
[----:B------:R-:W-:Y:S01]  /*74f0*/  F2FP.BF16.F32.PACK_AB R116, R2, R0 ;  /* 0x000000000274723e */ /* 0x000fe200000010ff */
[----:B------:R-:W-:Y:S01]  /*7500*/  FFMA R20, R53, R40, R20 ;  /* 0x0000002835147223 */ /* 0x000fe20000000014 */
[C---:B------:R-:W-:Y:S01]  /*7510*/  SHF.L.U32 R23, R75.reuse, 0x10, RZ ;  /* 0x000000104b177819 */ /* 0x040fe200000006ff */
[C---:B------:R-:W-:Y:S01]  /*7520*/  FMUL R0, R52.reuse, R10 ;  /* 0x0000000a34007220 */ /* 0x040fe20000400000 */
[----:B------:R-:W-:Y:S01]  /*7530*/  LOP3.LUT R40, R75, 0xffff0000, RZ, 0xc0, !PT ;  /* 0xffff00004b287812 */ /* 0x000fe200078ec0ff */
[C---:B------:R-:W-:Y:S01]  /*7540*/  FFMA R22, R53.reuse, R41, R22 ;  /* 0x0000002935167223 */ /* 0x040fe20000000016 */
[C---:B------:R-:W-:Y:S01]  /*7550*/  FMUL R2, R52.reuse, R11 ;  /* 0x0000000b34027220 */ /* 0x040fe20000400000 */
[----:B------:R-:W-:Y:S01]  /*7560*/  FFMA R0, R53, R23, R0 ;  /* 0x0000001735007223 */ /* 0x000fe20000000000 */
[----:B------:R-:W-:Y:S01]  /*7570*/  F2FP.BF16.F32.PACK_AB R117, R3, R21 ;  /* 0x000000150375723e */ /* 0x000fe200000010ff */
[----:B------:R-:W-:Y:S01]  /*7580*/  FMUL R3, R52, R12 ;  /* 0x0000000c34037220 */ /* 0x000fe20000400000 */
[----:B------:R-:W-:Y:S01]  /*7590*/  FFMA R2, R53, R40, R2 ;  /* 0x0000002835027223 */ /* 0x000fe20000000002 */
[----:B------:R-:W-:Y:S01]  /*75a0*/  SHF.L.U32 R23, R76, 0x10, RZ ;  /* 0x000000104c177819 */ /* 0x000fe200000006ff */
[----:B------:R-:W-:Y:S01]  /*75b0*/  FMUL R21, R52, R14 ;  /* 0x0000000e34157220 */ /* 0x000fe20000400000 */
[----:B------:R-:W-:Y:S01]  /*75c0*/  F2FP.BF16.F32.PACK_AB R118, R22, R20 ;  /* 0x000000141676723e */ /* 0x000fe200000010ff */
[----:B------:R-:W-:Y:S01]  /*75d0*/  FMUL R20, R52, R13 ;  /* 0x0000000d34147220 */ /* 0x000fe20000400000 */
[----:B------:R-:W-:Y:S01]  /*75e0*/  LOP3.LUT R40, R76, 0xffff0000, RZ, 0xc0, !PT ;  /* 0xffff00004c287812 */ /* 0x000fe200078ec0ff */
[C---:B------:R-:W-:Y:S01]  /*75f0*/  FMUL R22, R52.reuse, R15 ;  /* 0x0000000f34167220 */ /* 0x040fe20000400000 */
[----:B------:R-:W-:Y:S01]  /*7600*/  SHF.L.U32 R41, R77, 0x10, RZ ;  /* 0x000000104d297819 */ /* 0x000fe200000006ff */
[C---:B------:R-:W-:Y:S01]  /*7610*/  FFMA R3, R53.reuse, R23, R3 ;  /* 0x0000001735037223 */ /* 0x040fe20000000003 */
[C---:B------:R-:W-:Y:S01]  /*7620*/  FMUL R23, R52.reuse, R16 ;  /* 0x0000001034177220 */ /* 0x040fe20000400000 */
[C---:B------:R-:W-:Y:S01]  /*7630*/  FFMA R20, R53.reuse, R40, R20 ;  /* 0x0000002835147223 */ /* 0x040fe20000000014 */
[C---:B------:R-:W-:Y:S01]  /*7640*/  FMUL R40, R52.reuse, R17 ;  /* 0x0000001134287220 */ /* 0x040fe20000400000 */
[C---:B------:R-:W-:Y:S01]  /*7650*/  FFMA R21, R53.reuse, R41, R21 ;  /* 0x0000002935157223 */ /* 0x040fe20000000015 */
[C---:B------:R-:W-:Y:S01]  /*7660*/  FFMA R22, R53.reuse, R42, R22 ;  /* 0x0000002a35167223 */ /* 0x040fe20000000016 */
[C---:B------:R-:W-:Y:S01]  /*7670*/  FMUL R41, R52.reuse, R18 ;  /* 0x0000001234297220 */ /* 0x040fe20000400000 */
[----:B------:R-:W-:Y:S01]  /*7680*/  FMUL R42, R52, R19 ;  /* 0x00000013342a7220 */ /* 0x000fe20000400000 */
[----:B------:R-:W-:Y:S01]  /*7690*/  F2FP.BF16.F32.PACK_AB R119, R2, R0 ;  /* 0x000000000277723e */ /* 0x000fe200000010ff */
[C---:B------:R-:W-:Y:S01]  /*76a0*/  FFMA R23, R53.reuse, R54, R23 ;  /* 0x0000003635177223 */ /* 0x040fe20000000017 */
[C---:B------:R-:W-:Y:S01]  /*76b0*/  FFMA R40, R53.reuse, R55, R40 ;  /* 0x0000003735287223 */ /* 0x040fe20000000028 */
[C---:B------:R-:W-:Y:S01]  /*76c0*/  FFMA R41, R53.reuse, R56, R41 ;  /* 0x0000003835297223 */ /* 0x040fe20000000029 */
[----:B------:R-:W-:Y:S01]  /*76d0*/  FFMA R42, R53, R57, R42 ;  /* 0x00000039352a7223 */ /* 0x000fe2000000002a */
[----:B------:R1:W-:Y:S01]  /*76e0*/  @!P0 STS.128 [R104+UR45+0xa00], R116 ;  /* 0x000a007468008988 */ /* 0x0003e20008000c2d */
[----:B------:R-:W-:Y:S02]  /*76f0*/  F2FP.BF16.F32.PACK_AB R21, R22, R21 ;  /* 0x000000151615723e */ /* 0x000fe400000010ff */
[----:B------:R-:W-:Y:S02]  /*7700*/  F2FP.BF16.F32.PACK_AB R22, R40, R23 ;  /* 0x000000172816723e */ /* 0x000fe400000010ff */
[----:B------:R-:W-:Y:S02]  /*7710*/  F2FP.BF16.F32.PACK_AB R20, R20, R3 ;  /* 0x000000031414723e */ /* 0x000fe400000010ff */
[----:B------:R-:W-:Y:S05]  /*7720*/  F2FP.BF16.F32.PACK_AB R23, R42, R41 ;  /* 0x000000292a17723e */ /* 0x000fea00000010ff */
[----:B------:R1:W-:Y:S01]  /*7730*/  @!P0 STS.128 [R103+0xa00], R20 ;  /* 0x000a001467008388 */ /* 0x0003e20000000c00 */
[----:B------:R-:W-:Y:S01]  /*7740*/  @!PT LDS RZ, [RZ] ;  /* 0x00000000fffff984 */ /* 0x000fe20000000800 */
[----:B------:R-:W-:Y:S01]  /*7750*/  @!PT LDS RZ, [RZ] ;  /* 0x00000000fffff984 */ /* 0x000fe20000000800 */
[----:B------:R-:W-:Y:S01]  /*7760*/  @!PT LDS RZ, [RZ] ;  /* 0x00000000fffff984 */ /* 0x000fe20000000800 */
[----:B------:R-:W-:Y:S01]  /*7770*/  @!PT LDS RZ, [RZ] ;  /* 0x00000000fffff984 */ /* 0x000fe20000000800 */
[----:B------:R3:W-:Y:S07]  /*7780*/  MEMBAR.ALL.CTA ;  /* 0x0000000000007992 */ /* 0x0007ee0000008000 */
[----:B---3--:R-:W3:Y:S01]  /*7790*/  FENCE.VIEW.ASYNC.S ;  /* 0x00000000000073c6 */ /* 0x008ee20000000000 */
[----:B------:R-:W-:Y:S05]  /*77a0*/  WARPSYNC.ALL ;  /* 0x0000000000007948 */ /* 0x000fea0003800000 */
[----:B------:R-:W-:Y:S01]  /*77b0*/  BSSY.RECONVERGENT B0, `(.L_x_115) ;  /* 0x0000011000007945 */ /* 0x000fe20003800200 */
[----:B---3--:R-:W-:Y:S06]  /*77c0*/  BAR.SYNC.DEFER_BLOCKING 0x1, 0x80 ;  /* 0x0042000000007b1d */ /* 0x008fec0000010000 */
[----:B------:R-:W-:Y:S05]  /*77d0*/  @P1 BRA `(.L_x_116) ;  /* 0x0000000000381947 */ /* 0x000fea0003800000 */
[----:B------:R-:W-:Y:S02]  /*77e0*/  UIADD3 UR4, UPT, UPT, UR45, 0x200, URZ ;  /* 0x000002002d047890 */ /* 0x000fe4000fffe0ff */
[----:B------:R-:W-:Y:S01]  /*77f0*/  UIADD3 UR8, UP0, UPT, UR58, 0xa80, URZ ;  /* 0x00000a803a087890 */ /* 0x000fe2000ff1e0ff */
[----:B------:R-:W-:Y:S01]  /*7800*/  UMOV UR43, UR44 ;  /* 0x0000002c002b7c82 */ /* 0x000fe20008000000 */
[----:B------:R-:W-:Y:S02]  /*7810*/  UIADD3 UR5, UPT, UPT, UR41, 0x40, URZ ;  /* 0x0000004029057890 */ /* 0x000fe4000fffe0ff */
[----:B------:R-:W-:Y:S01]  /*7820*/  MOV R88, UR4 ;  /* 0x0000000400587c02 */ /* 0x000fe20008000f00 */
[----:B------:R-:W-:Y:S02]  /*7830*/  UIADD3.X UR9, UPT, UPT, URZ, UR59, URZ, UP0, !UPT ;  /* 0x0000003bff097290 */ /* 0x000fe400087fe4ff */
[----:B------:R-:W-:Y:S01]  /*7840*/  UIADD3 UR4, UPT, UPT, UR45, 0xa00, URZ ;  /* 0x00000a002d047890 */ /* 0x000fe2000fffe0ff */
[----:B------:R-:W-:Y:S01]  /*7850*/  R2UR UR40, R88 ;  /* 0x00000000582872ca */ /* 0x000fe200000e0000 */
[----:B------:R-:W-:Y:S01]  /*7860*/  UMOV UR6, UR42 ;  /* 0x0000002a00067c82 */ /* 0x000fe20008000000 */
[----:B------:R-:W-:Y:S11]  /*7870*/  UMOV UR7, UR44 ;  /* 0x0000002c00077c82 */ /* 0x000ff60008000000 */
[----:B------:R3:W-:Y:S01]  /*7880*/  UTMASTG.3D [UR40], [UR8] ;  /* 0x00000028080073b5 */ /* 0x0007e20008010000 */
[----:B------:R3:W-:Y:S01]  /*7890*/  UTMASTG.3D [UR4], [UR8] ;  /* 0x00000004080073b5 */ /* 0x0007e20008010000 */
[----:B------:R0:W-:Y:S01]  /*78a0*/  UTMACMDFLUSH ;  /* 0x00000000000079b7 */ /* 0x0001e20000000000 */
[----:B---3--:R-:W-:Y:S04]  /*78b0*/  DEPBAR.LE SB0, 0x1 ;  /* 0x000080400000791a */ /* 0x008fe80000000000 */
.L_x_116:
[----:B------:R-:W-:Y:S05]  /*78c0*/  BSYNC.RECONVERGENT B0 ;  /* 0x0000000000007941 */ /* 0x000fea0003800200 */
.L_x_115:
[----:B------:R-:W-:Y:S01]  /*78d0*/  BAR.SYNC.DEFER_BLOCKING 0x1, 0x80 ;  /* 0x0042000000007b1d */ /* 0x000fe20000010000 */
[----:B------:R-:W-:Y:S01]  /*78e0*/  ISETP.NE.AND P1, PT, R105, RZ, PT ;  /* 0x000000ff6900720c */ /* 0x000fe20003f25270 */
[----:B------:R-:W-:Y:S01]  /*78f0*/  UISETP.NE.AND UP0, UPT, UR56, URZ, UPT ;  /* 0x000000ff3800728c */ /* 0x000fe2000bf05270 */
[----:B------:R-:W-:Y:S11]  /*7900*/  LEA R2, R68, UR45, 0x3 ;  /* 0x0000002d44027c11 */ /* 0x000ff6000f8e18ff */
[----:B------:R-:W-:Y:S01]  /*7910*/  @P1 SHF.L.U32 R3, RZ, 0x1f, RZ ;  /* 0x0000001fff031819 */ /* 0x000fe200000006ff */
[----:B------:R-:W-:Y:S06]  /*7920*/  BRA.U !UP0, `(.L_x_117) ;  /* 0x0000000108247547 */ /* 0x000fec000b800000 */
[----:B-1----:R-:W-:Y:S01]  /*7930*/  IMAD.U32 R20, RZ, RZ, UR57 ;  /* 0x00000039ff147e24 */ /* 0x002fe2000f8e00ff */
[----:B------:R-:W-:Y:S01]  /*7940*/  MOV R0, UR37 ;  /* 0x0000002500007c02 */ /* 0x000fe20008000f00 */
[----:B------:R-:W-:Y:S03]  /*7950*/  UIADD3 UR57, UPT, UPT, UR57, 0x1, URZ ;  /* 0x0000000139397890 */ /* 0x000fe6000fffe0ff */
[----:B------:R-:W-:Y:S01]  /*7960*/  @P1 LEA R20, R20, UR45, 0x3 ;  /* 0x0000002d14141c11 */ /* 0x000fe2000f8e18ff */
[----:B------:R-:W-:Y:S04]  /*7970*/  UISETP.NE.AND UP0, UPT, UR57, 0x4, UPT ;  /* 0x000000043900788c */ /* 0x000fe8000bf05270 */
[----:B------:R-:W-:Y:S01]  /*7980*/  @P1 VIADD R20, R20, 0x80 ;  /* 0x0000008014141836 */ /* 0x000fe20000000000 */
[----:B------:R-:W-:Y:S04]  /*7990*/  USEL UR57, UR57, URZ, UP0 ;  /* 0x000000ff39397287 */ /* 0x000fe80008000000 */
[----:B------:R-:W-:Y:S04]  /*79a0*/  @P1 PRMT R0, R0, 0x654, R20 ;  /* 0x0000065400001816 */ /* 0x000fe80000000014 */
[----:B------:R3:W-:Y:S04]  /*79b0*/  @P1 SYNCS.ARRIVE.TRANS64.RED.A1T0 RZ, [R0+URZ], RZ ;  /* 0x000000ff00ff19a7 */ /* 0x0007e800081004ff */
.L_x_117:
[----:B------:R-:W4:Y:S01]  /*79c0*/  @P1 SYNCS.PHASECHK.TRANS64.TRYWAIT P0, [R2+URZ+0x60], R3 ;  /* 0x00006003020015a7 */ /* 0x000f2200080011ff */
[----:B------:R-:W-:Y:S01]  /*79d0*/  BSSY B1, `(.L_x_118) ;  /* 0x0000014000017945 */ /* 0x000fe20003800000 */
[----:B----4-:R-:W-:Y:S03]  /*79e0*/  @P1 SEL R70, RZ, 0x1, !P0 ;  /* 0x00000001ff461807 */ /* 0x010fe60004000000 */
[----:B------:R-:W-:Y:S05]  /*79f0*/  @!P1 BRA `(.L_x_119) ;  /* 0x0000000000449947 */ /* 0x000fea0003800000 */
[----:B------:R-:W-:Y:S01]  /*7a00*/  ISETP.NE.AND P1, PT, R71, RZ, PT ;  /* 0x000000ff4700720c */ /* 0x000fe20003f25270 */
[----:B------:R-:W-:Y:S01]  /*7a10*/  BSSY B0, `(.L_x_120) ;  /* 0x0000009000007945 */ /* 0x000fe20003800000 */
[----:B------:R-:W-:Y:S11]  /*7a20*/  ISETP.NE.AND P0, PT, R70, RZ, PT ;  /* 0x000000ff4600720c */ /* 0x000ff60003f05270 */
[----:B-1----:R-:W-:Y:S05]  /*7a30*/  @P1 IMAD R20, R68, 0x1000, R104 ;  /* 0x0000100044141824 */ /* 0x002fea00078e0268 */
[----:B------:R-:W-:Y:S05]  /*7a40*/  @P1 IADD3 R3, PT, PT, R20, UR45, RZ ;  /* 0x0000002d14031c10 */ /* 0x000fea000fffe0ff */
[----:B------:R-:W-:Y:S01]  /*7a50*/  @P1 IMAD.IADD R3, R69, 0x1, R3 ;  /* 0x0000000145031824 */ /* 0x000fe200078e0203 */
[----:B------:R-:W-:Y:S06]  /*7a60*/  @P0 BRA `(.L_x_121) ;  /* 0x00000000000c0947 */ /* 0x000fec0003800000 */
[----:B---3--:R-:W-:Y:S04]  /*7a70*/  SHF.L.U32 R0, RZ, 0x1f, RZ ;  /* 0x0000001fff007819 */ /* 0x008fe800000006ff */
[----:B------:R-:W1:Y:S02]  /*7a80*/  SYNCS.PHASECHK.TRANS64.TRYWAIT P0, [R2+URZ+0x60], R0 ;  /* 0x00006000020075a7 */ /* 0x000e6400080011ff */
[----:B-1----:R-:W-:Y:S05]  /*7a90*/  @!P0 BRA `(.L_x_122) ;  /* 0x0000007400288947 */ /* 0x002fea0003800000 */
.L_x_121:
[----:B------:R-:W-:Y:S05]  /*7aa0*/  BSYNC B0 ;  /* 0x0000000000007941 */ /* 0x000fea0003800000 */
.L_x_120:
[----:B------:R-:W-:Y:S02]  /*7ab0*/  ISETP.NE.AND P0, PT, R71, RZ, PT ;  /* 0x000000ff4700720c */ /* 0x000fe40003f05270 */
[----:B------:R-:W-:Y:S11]  /*7ac0*/  IADD3 R68, PT, PT, R68, 0x1, RZ ;  /* 0x0000000144447810 */ /* 0x000ff60007ffe0ff */
[----:B------:R4:W1:Y:S04]  /*7ad0*/  @P0 LDS.128 R60, [R20+UR45+0x200] ;  /* 0x0002002d143c0984 */ /* 0x0008680008000c00 */
[----:B------:R4:W1:Y:S04]  /*7ae0*/  @P0 LDS.128 R72, [R20+UR45+0xa00] ;  /* 0x000a002d14480984 */ /* 0x0008680008000c00 */
[----:B------:R4:W1:Y:S04]  /*7af0*/  @P0 LDS.128 R64, [R3+0x200] ;  /* 0x0002000003400984 */ /* 0x0008680000000c00 */
[----:B------:R4:W1:Y:S02]  /*7b00*/  @P0 LDS.128 R76, [R3+0xa00] ;  /* 0x000a0000034c0984 */ /* 0x0008640000000c00 */
.L_x_119:
[----:B------:R-:W-:Y:S05]  /*7b10*/  BSYNC B1 ;  /* 0x0000000000017941 */ /* 0x000fea0003800000 */
.L_x_118:
[----:B----4-:R-:W-:Y:S05]  /*7b20*/  VIADD R3, R59, 0x400000 ;  /* 0x004000003b037836 */ /* 0x010fea0000000000 */
[----:B-1-3--:R-:W-:Y:S04]  /*7b30*/  SHF.R.U32.HI R0, RZ, 0x15, R3 ;  /* 0x00000015ff007819 */ /* 0x00afe80000011603 */
[----:B------:R-:W-:Y:S04]  /*7b40*/  LOP3.LUT R22, R0, 0x3, RZ, 0xc0, !PT ;  /* 0x0000000300167812 */ /* 0x000fe800078ec0ff */
[----:B------:R-:W-:Y:S11]  /*7b50*/  ISETP.NE.AND P0, PT, R98, R22, PT ;  /* 0x000000166200720c */ /* 0x000ff60003f05270 */
[----:B------:R-:W-:Y:S02]  /*7b60*/  @!UPT UIADD3 URZ, UPT, UPT, URZ, URZ, URZ ;  /* 0x000000fffffff290 */ /* 0x000fe4000fffe0ff */
[----:B------:R-:W-:Y:S05]  /*7b70*/  @P0 BRA `(.L_x_123) ;  /* 0x0000000000bc0947 */ /* 0x000fea0003800000 */
[----:B------:R-:W-:Y:S02]  /*7b80*/  LOP3.LUT P0, RZ, R0, 0x3, R99, 0x48, !PT ;  /* 0x0000000300ff7812 */ /* 0x000fe40007804863 */
[----:B------:R-:W-:Y:S11]  /*7b90*/  MOV R2, R3 ;  /* 0x0000000300027202 */ /* 0x000ff60000000f00 */
[----:B------:R-:W-:Y:S05]  /*7ba0*/  @!P0 BRA `(.L_x_124) ;  /* 0x0000000000408947 */ /* 0x000fea0003800000 */
[----:B------:R-:W1:Y:S01]  /*7bb0*/  LDCU.64 UR8, c[0x4][0x70] ;  /* 0x01000e00ff0877ac */ /* 0x000e620008000a00 */
[----:B------:R-:W-:Y:S01]  /*7bc0*/  MOV R15, 0x0 ;  /* 0x00000000000f7802 */ /* 0x000fe20000000f00 */
[----:B------:R-:W-:Y:S02]  /*7bd0*/  HFMA2 R12, -RZ, RZ, 0, 5.9604644775390625e-08 ;  /* 0x00000001ff0c7431 */ /* 0x000fe400000001ff */
[----:B------:R-:W-:Y:S02]  /*7be0*/  IMAD.MOV.U32 R8, RZ, RZ, 0x192 ;  /* 0x00000192ff087424 */ /* 0x000fe400078e00ff */
[----:B------:R-:W-:Y:S01]  /*7bf0*/  IMAD.MOV.U32 R13, RZ, RZ, RZ ;  /* 0x000000ffff0d7224 */ /* 0x000fe200078e00ff */
[----:B------:R-:W3:Y:S01]  /*7c00*/  LDCU.64 UR6, c[0x4][0x78] ;  /* 0x01000f00ff0677ac */ /* 0x000ee20008000a00 */
[----:B------:R-:W4:Y:S01]  /*7c10*/  LDC.64 R14, c[0x4][R15] ;  /* 0x010000000f0e7b82 */ /* 0x000f220000000a00 */
[----:B------:R-:W5:Y:S01]  /*7c20*/  LDCU.64 UR4, c[0x4][0x10] ;  /* 0x01000200ff0477ac */ /* 0x000f620008000a00 */
[----:B-1----:R-:W-:Y:S01]  /*7c30*/  MOV R5, UR9 ;  /* 0x0000000900057c02 */ /* 0x002fe20008000f00 */
[----:B------:R-:W-:Y:S01]  /*7c40*/  IMAD.U32 R4, RZ, RZ, UR8 ;  /* 0x00000008ff047e24 */ /* 0x000fe2000f8e00ff */
[----:B---3--:R-:W-:Y:S01]  /*7c50*/  MOV R7, UR7 ;  /* 0x0000000700077c02 */ /* 0x008fe20008000f00 */
[----:B------:R-:W-:Y:S01]  /*7c60*/  IMAD.U32 R6, RZ, RZ, UR6 ;  /* 0x00000006ff067e24 */ /* 0x000fe2000f8e00ff */
[----:B-----5:R-:W-:Y:S01]  /*7c70*/  MOV R11, UR5 ;  /* 0x00000005000b7c02 */ /* 0x020fe20008000f00 */
[----:B------:R-:W-:Y:S02]  /*7c80*/  IMAD.U32 R10, RZ, RZ, UR4 ;  /* 0x00000004ff0a7e24 */ /* 0x000fe4000f8e00ff */
[----:B------:R-:W-:Y:S07]  /*7c90*/  LEPC R20, `(.L_x_124) ;  /* 0x000000001014794e */ /* 0x000fee0000000000 */
[----:B--2-4-:R-:W-:Y:S05]  /*7ca0*/  CALL.ABS.NOINC R14 ;  /* 0x000000000e007343 */ /* 0x014fea0003c00000 */
.L_x_124:
        /* <DEDUP_REMOVED lines=23> */
.L_x_125:
[----:B------:R-:W-:Y:S05]  /*7e20*/  WARPSYNC.ALL ;  /* 0x0000000000007948 */ /* 0x000fea0003800000 */
[----:B------:R-:W-:Y:S11]  /*7e30*/  R2UR UR4, R2 ;  /* 0x00000000020472ca */ /* 0x000ff600000e0000 */
[----:B------:R-:W-:Y:S02]  /*7e40*/  @!UPT UIADD3 URZ, UPT, UPT, URZ, URZ, URZ ;  /* 0x000000fffffff290 */ /* 0x000fe4000fffe0ff */
[----:B------:R-:W1:Y:S02]  /*7e50*/  LDTM.x16 R4, tmem[UR4+0x40] ;  /* 0x00004004000479ee */ /* 0x000e640008240000 */
[----:B-1----:R-:W-:Y:S01]  /*7e60*/  NOP ;  /* 0x0000000000007918 */ /* 0x002fe20000000000 */
.L_x_123:
[----:B------:R-:W-:Y:S01]  /*7e70*/  ISETP.NE.AND P2, PT, R105, RZ, PT ;  /* 0x000000ff6900720c */ /* 0x000fe20003f45270 */
[----:B------:R-:W-:Y:S01]  /*7e80*/  FMUL R0, R52, R24 ;  /* 0x0000001834007220 */ /* 0x000fe20000400000 */
[----:B------:R-:W-:Y:S01]  /*7e90*/  SHF.L.U32 R3, R60, 0x10, RZ ;  /* 0x000000103c037819 */ /* 0x000fe200000006ff */
[----:B------:R-:W-:Y:S01]  /*7ea0*/  FMUL R2, R52, R25 ;  /* 0x0000001934027220 */ /* 0x000fe20000400000 */
[----:B------:R-:W-:Y:S02]  /*7eb0*/  LOP3.LUT R20, R60, 0xffff0000, RZ, 0xc0, !PT ;  /* 0xffff00003c147812 */ /* 0x000fe400078ec0ff */
[----:B------:R-:W-:Y:S01]  /*7ec0*/  SHF.L.U32 R21, R61, 0x10, RZ ;  /* 0x000000103d157819 */ /* 0x000fe200000006ff */
[C---:B------:R-:W-:Y:S01]  /*7ed0*/  FFMA R0, R53.reuse, R3, R0 ;  /* 0x0000000335007223 */ /* 0x040fe20000000000 */
[----:B------:R-:W-:Y:S01]  /*7ee0*/  ISETP.NE.AND P1, PT, R98, R22, PT ;  /* 0x000000166200720c */ /* 0x000fe20003f25270 */
[C---:B------:R-:W-:Y:S01]  /*7ef0*/  FFMA R2, R53.reuse, R20, R2 ;  /* 0x0000001435027223 */ /* 0x040fe20000000002 */
[----:B------:R-:W-:Y:S01]  /*7f00*/  MOV R20, UR57 ;  /* 0x0000003900147c02 */ /* 0x000fe20008000f00 */
[----:B------:R-:W-:Y:S01]  /*7f10*/  FMUL R3, R52, R26 ;  /* 0x0000001a34037220 */ /* 0x000fe20000400000 */
[----:B------:R-:W-:Y:S02]  /*7f20*/  SHF.L.U32 R22, R62, 0x10, RZ ;  /* 0x000000103e167819 */ /* 0x000fe400000006ff */
[----:B------:R-:W-:Y:S01]  /*7f30*/  @P2 LEA R20, R20, UR45, 0x3 ;  /* 0x0000002d14142c11 */ /* 0x000fe2000f8e18ff */
[----:B------:R-:W-:Y:S01]  /*7f40*/  FFMA R3, R53, R21, R3 ;  /* 0x0000001535037223 */ /* 0x000fe20000000003 */
[----:B------:R-:W-:Y:S01]  /*7f50*/  F2FP.BF16.F32.PACK_AB R108, R2, R0 ;  /* 0x00000000026c723e */ /* 0x000fe200000010ff */
[C---:B------:R-:W-:Y:S01]  /*7f60*/  FMUL R0, R52.reuse, R27 ;  /* 0x0000001b34007220 */ /* 0x040fe20000400000 */
[----:B------:R-:W-:Y:S01]  /*7f70*/  LOP3.LUT R21, R61, 0xffff0000, RZ, 0xc0, !PT ;  /* 0xffff00003d157812 */ /* 0x000fe200078ec0ff */
[----:B------:R-:W-:Y:S01]  /*7f80*/  FMUL R2, R52, R28 ;  /* 0x0000001c34027220 */ /* 0x000fe20000400000 */
[----:B------:R-:W-:Y:S01]  /*7f90*/  @P2 IADD3 R40, PT, PT, R20, 0x80, RZ ;  /* 0x0000008014282810 */ /* 0x000fe20007ffe0ff */
[----:B------:R-:W-:Y:S01]  /*7fa0*/  FMUL R20, R52, R29 ;  /* 0x0000001d34147220 */ /* 0x000fe20000400000 */
[----:B------:R-:W-:Y:S01]  /*7fb0*/  LOP3.LUT R23, R62, 0xffff0000, RZ, 0xc0, !PT ;  /* 0xffff00003e177812 */ /* 0x000fe200078ec0ff */
[C---:B------:R-:W-:Y:S01]  /*7fc0*/  FFMA R0, R53.reuse, R21, R0 ;  /* 0x0000001535007223 */ /* 0x040fe20000000000 */
[----:B------:R-:W-:Y:S01]  /*7fd0*/  MOV R106, UR37 ;  /* 0x00000025006a7c02 */ /* 0x000fe20008000f00 */
[C---:B------:R-:W-:Y:S01]  /*7fe0*/  FFMA R2, R53.reuse, R22, R2 ;  /* 0x0000001635027223 */ /* 0x040fe20000000002 */
[----:B------:R-:W-:Y:S01]  /*7ff0*/  LOP3.LUT R41, R66, 0xffff0000, RZ, 0xc0, !PT ;  /* 0xffff000042297812 */ /* 0x000fe200078ec0ff */
[----:B------:R-:W-:Y:S01]  /*8000*/  FFMA R20, R53, R23, R20 ;  /* 0x0000001735147223 */ /* 0x000fe20000000014 */
[----:B------:R-:W-:Y:S01]  /*8010*/  @P2 PRMT R106, R106, 0x654, R40 ;  /* 0x000006546a6a2816 */ /* 0x000fe20000000028 */
[C---:B------:R-:W-:Y:S01]  /*8020*/  FMUL R21, R52.reuse, R30 ;  /* 0x0000001e34157220 */ /* 0x040fe20000400000 */
[C---:B------:R-:W-:Y:S01]  /*8030*/  SHF.L.U32 R23, R63.reuse, 0x10, RZ ;  /* 0x000000103f177819 */ /* 0x040fe200000006ff */
[----:B------:R-:W-:Y:S01]  /*8040*/  FMUL R22, R52, R31 ;  /* 0x0000001f34167220 */ /* 0x000fe20000400000 */
[----:B------:R-:W-:Y:S02]  /*8050*/  LOP3.LUT R40, R63, 0xffff0000, RZ, 0xc0, !PT ;  /* 0xffff00003f287812 */ /* 0x000fe400078ec0ff */
[----:B------:R-:W-:Y:S01]  /*8060*/  F2FP.BF16.F32.PACK_AB R110, R20, R2 ;  /* 0x00000002146e723e */ /* 0x000fe200000010ff */
[C---:B------:R-:W-:Y:S01]  /*8070*/  FFMA R21, R53.reuse, R23, R21 ;  /* 0x0000001735157223 */ /* 0x040fe20000000015 */
[----:B------:R-:W-:Y:S01]  /*8080*/  F2FP.BF16.F32.PACK_AB R109, R0, R3 ;  /* 0x00000003006d723e */ /* 0x000fe200000010ff */
[----:B------:R-:W-:Y:S01]  /*8090*/  FFMA R22, R53, R40, R22 ;  /* 0x0000002835167223 */ /* 0x000fe20000000016 */
[----:B------:R-:W-:Y:S01]  /*80a0*/  SHF.L.U32 R20, R64, 0x10, RZ ;  /* 0x0000001040147819 */ /* 0x000fe200000006ff */
[----:B------:R-:W-:Y:S01]  /*80b0*/  FMUL R0, R52, R32 ;  /* 0x0000002034007220 */ /* 0x000fe20000400000 */
[----:B------:R-:W-:Y:S01]  /*80c0*/  LOP3.LUT R23, R64, 0xffff0000, RZ, 0xc0, !PT ;  /* 0xffff000040177812 */ /* 0x000fe200078ec0ff */
[C---:B------:R-:W-:Y:S01]  /*80d0*/  FMUL R2, R52.reuse, R33 ;  /* 0x0000002134027220 */ /* 0x040fe20000400000 */
[----:B------:R-:W-:Y:S01]  /*80e0*/  SHF.L.U32 R40, R65, 0x10, RZ ;  /* 0x0000001041287819 */ /* 0x000fe200000006ff */
[----:B------:R-:W-:Y:S01]  /*80f0*/  FMUL R3, R52, R34 ;  /* 0x0000002234037220 */ /* 0x000fe20000400000 */
[----:B------:R-:W-:Y:S01]  /*8100*/  F2FP.BF16.F32.PACK_AB R111, R22, R21 ;  /* 0x00000015166f723e */ /* 0x000fe200000010ff */
[----:B------:R-:W-:Y:S01]  /*8110*/  FFMA R0, R53, R20, R0 ;  /* 0x0000001435007223 */ /* 0x000fe20000000000 */
[----:B------:R-:W-:Y:S01]  /*8120*/  LOP3.LUT R42, R77, 0xffff0000, RZ, 0xc0, !PT ;  /* 0xffff00004d2a7812 */ /* 0x000fe200078ec0ff */
[----:B------:R-:W-:Y:S01]  /*8130*/  FFMA R2, R53, R23, R2 ;  /* 0x0000001735027223 */ /* 0x000fe20000000002 */
[----:B------:R-:W-:Y:S01]  /*8140*/  LOP3.LUT R23, R65, 0xffff0000, RZ, 0xc0, !PT ;  /* 0xffff000041177812 */ /* 0x000fe200078ec0ff */
[C---:B------:R-:W-:Y:S01]  /*8150*/  FFMA R3, R53.reuse, R40, R3 ;  /* 0x0000002835037223 */ /* 0x040fe20000000003 */
[----:B------:R-:W-:Y:S01]  /*8160*/  SHF.L.U32 R40, R66, 0x10, RZ ;  /* 0x0000001042287819 */ /* 0x000fe200000006ff */
[----:B------:R-:W-:Y:S01]  /*8170*/  FMUL R20, R52, R35 ;  /* 0x0000002334147220 */ /* 0x000fe20000400000 */
[----:B------:R-:W-:Y:S01]  /*8180*/  F2FP.BF16.F32.PACK_AB R112, R2, R0 ;  /* 0x000000000270723e */ /* 0x000fe200000010ff */
[----:B------:R-:W-:Y:S01]  /*8190*/  FMUL R21, R52, R36 ;  /* 0x0000002434157220 */ /* 0x000fe20000400000 */
[----:B------:R-:W-:Y:S01]  /*81a0*/  SHF.L.U32 R54, R78, 0x10, RZ ;  /* 0x000000104e367819 */ /* 0x000fe200000006ff */
[----:B------:R-:W-:Y:S01]  /*81b0*/  FMUL R22, R52, R37 ;  /* 0x0000002534167220 */ /* 0x000fe20000400000 */
[----:B------:R-:W-:Y:S01]  /*81c0*/  LOP3.LUT R55, R78, 0xffff0000, RZ, 0xc0, !PT ;  /* 0xffff00004e377812 */ /* 0x000fe200078ec0ff */
[----:B------:R-:W-:Y:S01]  /*81d0*/  FFMA R20, R53, R23, R20 ;  /* 0x0000001735147223 */ /* 0x000fe20000000014 */
[----:B------:R-:W-:Y:S01]  /*81e0*/  SHF.L.U32 R23, R67, 0x10, RZ ;  /* 0x0000001043177819 */ /* 0x000fe200000006ff */
[----:B------:R-:W-:Y:S01]  /*81f0*/  FFMA R21, R53, R40, R21 ;  /* 0x0000002835157223 */ /* 0x000fe20000000015 */
[----:B------:R-:W-:Y:S01]  /*8200*/  LOP3.LUT R40, R67, 0xffff0000, RZ, 0xc0, !PT ;  /* 0xffff000043287812 */ /* 0x000fe200078ec0ff */
[C---:B------:R-:W-:Y:S01]  /*8210*/  FFMA R22, R53.reuse, R41, R22 ;  /* 0x0000002935167223 */ /* 0x040fe20000000016 */
[----:B------:R-:W-:Y:S01]  /*8220*/  F2FP.BF16.F32.PACK_AB R113, R20, R3 ;  /* 0x000000031471723e */ /* 0x000fe200000010ff */
[----:B------:R-:W-:Y:S01]  /*8230*/  FMUL R0, R52, R38 ;  /* 0x0000002634007220 */ /* 0x000fe20000400000 */
[----:B------:R-:W-:Y:S01]  /*8240*/  LOP3.LUT R41, R74, 0xffff0000, RZ, 0xc0, !PT ;  /* 0xffff00004a297812 */ /* 0x000fe200078ec0ff */
[----:B------:R-:W-:Y:S01]  /*8250*/  FMUL R2, R52, R39 ;  /* 0x0000002734027220 */ /* 0x000fe20000400000 */
[----:B------:R-:W-:Y:S01]  /*8260*/  F2FP.BF16.F32.PACK_AB R114, R22, R21 ;  /* 0x000000151672723e */ /* 0x000fe200000010ff */
[----:B------:R1:W-:Y:S01]  /*8270*/  @!P1 STS.128 [R104+UR45+0x1200], R108 ;  /* 0x0012006c68009988 */ /* 0x0003e20008000c2d */
[C---:B------:R-:W-:Y:S01]  /*8280*/  SHF.L.U32 R22, R72.reuse, 0x10, RZ ;  /* 0x0000001048167819 */ /* 0x040fe200000006ff */
[C---:B------:R-:W-:Y:S01]  /*8290*/  FFMA R0, R53.reuse, R23, R0 ;  /* 0x0000001735007223 */ /* 0x040fe20000000000 */
[----:B------:R-:W-:Y:S01]  /*82a0*/  LOP3.LUT R23, R72, 0xffff0000, RZ, 0xc0, !PT ;  /* 0xffff000048177812 */ /* 0x000fe200078ec0ff */
[----:B------:R-:W-:Y:S01]  /*82b0*/  FFMA R2, R53, R40, R2 ;  /* 0x0000002835027223 */ /* 0x000fe20000000002 */
[----:B------:R-:W-:Y:S01]  /*82c0*/  SHF.L.U32 R40, R73, 0x10, RZ ;  /* 0x0000001049287819 */ /* 0x000fe200000006ff */
[C---:B------:R-:W-:Y:S01]  /*82d0*/  FMUL R3, R52.reuse, R4 ;  /* 0x0000000434037220 */ /* 0x040fe20000400000 */
[C---:B------:R-:W-:Y:S01]  /*82e0*/  SHF.L.U32 R56, R79.reuse, 0x10, RZ ;  /* 0x000000104f387819 */ /* 0x040fe200000006ff */
[----:B------:R-:W-:Y:S01]  /*82f0*/  FMUL R20, R52, R5 ;  /* 0x0000000534147220 */ /* 0x000fe20000400000 */
[----:B------:R-:W-:Y:S01]  /*8300*/  F2FP.BF16.F32.PACK_AB R115, R2, R0 ;  /* 0x000000000273723e */ /* 0x000fe200000010ff */
[----:B------:R-:W-:Y:S01]  /*8310*/  FMUL R21, R52, R6 ;  /* 0x0000000634157220 */ /* 0x000fe20000400000 */
[----:B------:R-:W-:Y:S01]  /*8320*/  LOP3.LUT R57, R79, 0xffff0000, RZ, 0xc0, !PT ;  /* 0xffff00004f397812 */ /* 0x000fe200078ec0ff */
[C---:B------:R-:W-:Y:S01]  /*8330*/  FFMA R3, R53.reuse, R22, R3 ;  /* 0x0000001635037223 */ /* 0x040fe20000000003 */
[----:B------:R-:W-:Y:S01]  /*8340*/  FFMA R20, R53, R23, R20 ;  /* 0x0000001735147223 */ /* 0x000fe20000000014 */
[----:B------:R1:W-:Y:S01]  /*8350*/  @!P1 STS.128 [R103+0x1200], R112 ;  /* 0x0012007067009388 */ /* 0x0003e20000000c00 */
[----:B------:R-:W-:Y:S01]  /*8360*/  LOP3.LUT R23, R73, 0xffff0000, RZ, 0xc0, !PT ;  /* 0xffff000049177812 */ /* 0x000fe200078ec0ff */
[C---:B------:R-:W-:Y:S01]  /*8370*/  FFMA R21, R53.reuse, R40, R21 ;  /* 0x0000002835157223 */ /* 0x040fe20000000015 */
[----:B------:R-:W-:Y:S01]  /*8380*/  SHF.L.U32 R40, R74, 0x10, RZ ;  /* 0x000000104a287819 */ /* 0x000fe200000006ff */
[----:B------:R-:W-:Y:S01]  /*8390*/  FMUL R0, R52, R7 ;  /* 0x0000000734007220 */ /* 0x000fe20000400000 */
[----:B------:R-:W-:Y:S01]  /*83a0*/  F2FP.BF16.F32.PACK_AB R116, R20, R3 ;  /* 0x000000031474723e */ /* 0x000fe200000010ff */
[----:B------:R-:W-:Y:S01]  /*83b0*/  FMUL R2, R52, R8 ;  /* 0x0000000834027220 */ /* 0x000fe20000400000 */
[----:B------:R-:W-:Y:S01]  /*83c0*/  ISETP.NE.AND P0, PT, R98, RZ, PT ;  /* 0x000000ff6200720c */ /* 0x000fe20003f05270 */
[C---:B------:R-:W-:Y:S01]  /*83d0*/  FMUL R22, R52.reuse, R9 ;  /* 0x0000000934167220 */ /* 0x040fe20000400000 */
[C---:B------:R-:W-:Y:S01]  /*83e0*/  FFMA R0, R53.reuse, R23, R0 ;  /* 0x0000001735007223 */ /* 0x040fe20000000000 */
[----:B------:R-:W-:Y:S01]  /*83f0*/  FFMA R2, R53, R40, R2 ;  /* 0x0000002835027223 */ /* 0x000fe20000000002 */
[C---:B------:R-:W-:Y:S01]  /*8400*/  SHF.L.U32 R23, R75.reuse, 0x10, RZ ;  /* 0x000000104b177819 */ /* 0x040fe200000006ff */
[C---:B------:R-:W-:Y:S01]  /*8410*/  FMUL R3, R52.reuse, R10 ;  /* 0x0000000a34037220 */ /* 0x040fe20000400000 */
[----:B------:R-:W-:Y:S01]  /*8420*/  LOP3.LUT R40, R75, 0xffff0000, RZ, 0xc0, !PT ;  /* 0xffff00004b287812 */ /* 0x000fe200078ec0ff */
[C---:B------:R-:W-:Y:S01]  /*8430*/  FFMA R22, R53.reuse, R41, R22 ;  /* 0x0000002935167223 */ /* 0x040fe20000000016 */
[----:B------:R-:W-:Y:S01]  /*8440*/  FMUL R20, R52, R11 ;  /* 0x0000000b34147220 */ /* 0x000fe20000400000 */
[C---:B------:R-:W-:Y:S01]  /*8450*/  FFMA R3, R53.reuse, R23, R3 ;  /* 0x0000001735037223 */ /* 0x040fe20000000003 */
        /* <DEDUP_REMOVED lines=27> */
[----:B------:R-:W-:Y:S02]  /*8610*/  F2FP.BF16.F32.PACK_AB R23, R42, R41 ;  /* 0x000000292a17723e */ /* 0x000fe400000010ff */
[----:B------:R-:W-:Y:S02]  /*8620*/  LEA R0, R68, UR45, 0x3 ;  /* 0x0000002d44007c11 */ /* 0x000fe4000f8e18ff */
[----:B------:R-:W-:Y:S01]  /*8630*/  @P2 SHF.L.U32 R2, RZ, 0x1f, RZ ;  /* 0x0000001fff022819 */ /* 0x000fe200000006ff */
[----:B------:R1:W-:Y:S01]  /*8640*/  @!P1 STS.128 [R103+0x1a00], R20 ;  /* 0x001a001467009388 */ /* 0x0003e20000000c00 */
[----:B------:R-:W-:Y:S01]  /*8650*/  @!PT LDS RZ, [RZ] ;  /* 0x00000000fffff984 */ /* 0x000fe20000000800 */
[----:B------:R-:W-:Y:S01]  /*8660*/  @!PT LDS RZ, [RZ] ;  /* 0x00000000fffff984 */ /* 0x000fe20000000800 */
[----:B------:R-:W-:Y:S01]  /*8670*/  @!PT LDS RZ, [RZ] ;  /* 0x00000000fffff984 */ /* 0x000fe20000000800 */
[----:B------:R-:W-:Y:S01]  /*8680*/  @!PT LDS RZ, [RZ] ;  /* 0x00000000fffff984 */ /* 0x000fe20000000800 */
[----:B------:R3:W-:Y:S07]  /*8690*/  MEMBAR.ALL.CTA ;  /* 0x0000000000007992 */ /* 0x0007ee0000008000 */
[----:B---3--:R-:W3:Y:S02]  /*86a0*/  FENCE.VIEW.ASYNC.S ;  /* 0x00000000000073c6 */ /* 0x008ee40000000000 */
[----:B------:R-:W-:Y:S05]  /*86b0*/  WARPSYNC.ALL ;  /* 0x0000000000007948 */ /* 0x000fea0003800000 */
[----:B------:R-:W-:Y:S01]  /*86c0*/  BSSY.RECONVERGENT B0, `(.L_x_126) ;  /* 0x0000011000007945 */ /* 0x000fe20003800200 */
[----:B---3--:R-:W-:Y:S06]  /*86d0*/  BAR.SYNC.DEFER_BLOCKING 0x1, 0x80 ;  /* 0x0042000000007b1d */ /* 0x008fec0000010000 */
[----:B------:R-:W-:Y:S05]  /*86e0*/  @P0 BRA `(.L_x_127) ;  /* 0x0000000000380947 */ /* 0x000fea0003800000 */
[----:B------:R-:W-:Y:S02]  /*86f0*/  UIADD3 UR12, UP0, UPT, UR58, 0xa80, URZ ;  /* 0x00000a803a0c7890 */ /* 0x000fe4000ff1e0ff */
[----:B------:R-:W-:Y:S02]  /*8700*/  UIADD3 UR10, UPT, UPT, UR42, 0x40, URZ ;  /* 0x000000402a0a7890 */ /* 0x000fe4000fffe0ff */
[----:B------:R-:W-:Y:S02]  /*8710*/  UIADD3 UR8, UPT, UPT, UR45, 0x1200, URZ ;  /* 0x000012002d087890 */ /* 0x000fe4000fffe0ff */
[----:B------:R-:W-:Y:S01]  /*8720*/  UIADD3.X UR13, UPT, UPT, URZ, UR59, URZ, UP0, !UPT ;  /* 0x0000003bff0d7290 */ /* 0x000fe200087fe4ff */
[----:B------:R-:W-:Y:S01]  /*8730*/  UMOV UR9, UR41 ;  /* 0x0000002900097c82 */ /* 0x000fe20008000000 */
[----:B------:R-:W-:Y:S01]  /*8740*/  UMOV UR11, UR44 ;  /* 0x0000002c000b7c82 */ /* 0x000fe20008000000 */
[----:B------:R-:W-:Y:S02]  /*8750*/  UIADD3 UR5, UPT, UPT, UR41, 0x40, URZ ;  /* 0x0000004029057890 */ /* 0x000fe4000fffe0ff */
[----:B------:R-:W-:Y:S01]  /*8760*/  UIADD3 UR4, UPT, UPT, UR45, 0x1a00, URZ ;  /* 0x00001a002d047890 */ /* 0x000fe2000fffe0ff */
[----:B------:R-:W-:Y:S03]  /*8770*/  UMOV UR7, UR44 ;  /* 0x0000002c00077c82 */ /* 0x000fe60008000000 */
[----:B------:R3:W-:Y:S01]  /*8780*/  UTMASTG.3D [UR8], [UR12] ;  /* 0x000000080c0073b5 */ /* 0x0007e20008010000 */
[----:B------:R-:W-:Y:S04]  /*8790*/  UMOV UR6, UR10 ;  /* 0x0000000a00067c82 */ /* 0x000fe80008000000 */
[----:B------:R3:W-:Y:S01]  /*87a0*/  UTMASTG.3D [UR4], [UR12] ;  /* 0x000000040c0073b5 */ /* 0x0007e20008010000 */
[----:B------:R0:W-:Y:S01]  /*87b0*/  UTMACMDFLUSH ;  /* 0x00000000000079b7 */ /* 0x0001e20000000000 */
[----:B---3--:R-:W-:Y:S04]  /*87c0*/  DEPBAR.LE SB0, 0x1 ;  /* 0x000080400000791a */ /* 0x008fe80000000000 */
.L_x_127:
[----:B------:R-:W-:Y:S05]  /*87d0*/  BSYNC.RECONVERGENT B0 ;  /* 0x0000000000007941 */ /* 0x000fea0003800200 */
.L_x_126:
[----:B------:R-:W-:Y:S01]  /*87e0*/  BAR.SYNC.DEFER_BLOCKING 0x1, 0x80 ;  /* 0x0042000000007b1d */ /* 0x000fe20000010000 */
[----:B------:R-:W-:Y:S01]  /*87f0*/  UIADD3 UR43, UPT, UPT, UR57, 0x1, URZ ;  /* 0x00000001392b7890 */ /* 0x000fe2000fffe0ff */
[----:B-1----:R-:W-:Y:S01]  /*8800*/  VIADD R23, R59, 0x10 ;  /* 0x000000103b177836 */ /* 0x002fe20000000000 */
[----:B------:R-:W-:Y:S02]  /*8810*/  UIADD3 UR53, UPT, UPT, UR41, 0x10, URZ ;  /* 0x0000001029357890 */ /* 0x000fe4000fffe0ff */
[----:B------:R-:W-:Y:S02]  /*8820*/  UISETP.NE.AND UP0, UPT, UR43, 0x4, UPT ;  /* 0x000000042b00788c */ /* 0x000fe4000bf05270 */
[----:B------:R-:W-:Y:S02]  /*8830*/  SHF.R.U32.HI R21, RZ, 0x15, R23 ;  /* 0x00000015ff157819 */ /* 0x000fe40000011617 */
[----:B------:R-:W-:Y:S02]  /*8840*/  USEL UR43, UR43, URZ, UP0 ;  /* 0x000000ff2b2b7287 */ /* 0x000fe40008000000 */
[----:B------:R-:W-:Y:S01]  /*8850*/  LOP3.LUT R22, R21, 0x3, RZ, 0xc0, !PT ;  /* 0x0000000315167812 */ /* 0x000fe200078ec0ff */
[----:B------:R1:W-:Y:S01]  /*8860*/  @P2 SYNCS.ARRIVE.TRANS64.RED.A1T0 RZ, [R106+URZ], RZ ;  /* 0x000000ff6aff29a7 */ /* 0x0003e200081004ff */
[----:B------:R-:W-:Y:S01]  /*8870*/  BSSY B1, `(.L_x_128) ;  /* 0x0000015000017945 */ /* 0x000fe20003800000 */
[----:B------:R-:W3:Y:S02]  /*8880*/  @P2 SYNCS.PHASECHK.TRANS64.TRYWAIT P0, [R0+URZ+0x60], R2 ;  /* 0x00006002000025a7 */ /* 0x000ee400080011ff */
[----:B---3--:R-:W-:Y:S01]  /*8890*/  @P2 SEL R70, RZ, 0x1, !P0 ;  /* 0x00000001ff462807 */ /* 0x008fe20004000000 */
[----:B-1----:R-:W-:Y:S06]  /*88a0*/  @!P2 BRA `(.L_x_129) ;  /* 0x000000000044a947 */ /* 0x002fec0003800000 */
[----:B------:R-:W-:Y:S01]  /*88b0*/  ISETP.NE.AND P1, PT, R71, RZ, PT ;  /* 0x000000ff4700720c */ /* 0x000fe20003f25270 */
[----:B------:R-:W-:Y:S01]  /*88c0*/  BSSY B0, `(.L_x_130) ;  /* 0x0000009000007945 */ /* 0x000fe20003800000 */
[----:B------:R-:W-:Y:S11]  /*88d0*/  ISETP.NE.AND P0, PT, R70, RZ, PT ;  /* 0x000000ff4600720c */ /* 0x000ff60003f05270 */
[----:B------:R-:W-:Y:S05]  /*88e0*/  @P1 IMAD R3, R68, 0x1000, R104 ;  /* 0x0000100044031824 */ /* 0x000fea00078e0268 */
[----:B------:R-:W-:Y:S05]  /*88f0*/  @P1 IADD3 R2, PT, PT, R3, UR45, RZ ;  /* 0x0000002d03021c10 */ /* 0x000fea000fffe0ff */
[----:B------:R-:W-:Y:S01]  /*8900*/  @P1 IMAD.IADD R2, R69, 0x1, R2 ;  /* 0x0000000145021824 */ /* 0x000fe200078e0202 */
[----:B------:R-:W-:Y:S06]  /*8910*/  @P0 BRA `(.L_x_131) ;  /* 0x00000000000c0947 */ /* 0x000fec0003800000 */
[----:B------:R-:W-:Y:S04]  /*8920*/  SHF.L.U32 R20, RZ, 0x1f, RZ ;  /* 0x0000001fff147819 */ /* 0x000fe800000006ff */
[----:B------:R-:W1:Y:S02]  /*8930*/  SYNCS.PHASECHK.TRANS64.TRYWAIT P0, [R0+URZ+0x60], R20 ;  /* 0x00006014000075a7 */ /* 0x000e6400080011ff */
[----:B-1----:R-:W-:Y:S05]  /*8940*/  @!P0 BRA `(.L_x_132) ;  /* 0x0000006400908947 */ /* 0x002fea0003800000 */
.L_x_131:
[----:B------:R-:W-:Y:S05]  /*8950*/  BSYNC B0 ;  /* 0x0000000000007941 */ /* 0x000fea0003800000 */
.L_x_130:
[----:B------:R-:W-:Y:S02]  /*8960*/  ISETP.NE.AND P0, PT, R71, RZ, PT ;  /* 0x000000ff4700720c */ /* 0x000fe40003f05270 */
[----:B------:R-:W-:Y:S11]  /*8970*/  IADD3 R68, PT, PT, R68, 0x1, RZ ;  /* 0x0000000144447810 */ /* 0x000ff60007ffe0ff */
[----:B------:R3:W4:Y:S04]  /*8980*/  @P0 LDS.128 R60, [R3+UR45+0x200] ;  /* 0x0002002d033c0984 */ /* 0x0007280008000c00 */
[----:B------:R3:W1:Y:S04]  /*8990*/  @P0 LDS.128 R72, [R3+UR45+0xa00] ;  /* 0x000a002d03480984 */ /* 0x0006680008000c00 */
[----:B------:R3:W1:Y:S04]  /*89a0*/  @P0 LDS.128 R64, [R2+0x200] ;  /* 0x0002000002400984 */ /* 0x0006680000000c00 */
[----:B------:R3:W1:Y:S02]  /*89b0*/  @P0 LDS.128 R76, [R2+0xa00] ;  /* 0x000a0000024c0984 */ /* 0x0006640000000c00 */
.L_x_129:
[----:B------:R-:W-:Y:S05]  /*89c0*/  BSYNC B1 ;  /* 0x0000000000017941 */ /* 0x000fea0003800000 */
.L_x_128:
[----:B------:R-:W-:Y:S11]  /*89d0*/  ISETP.NE.AND P0, PT, R98, R22, PT ;  /* 0x000000166200720c */ /* 0x000ff60003f05270 */
[----:B------:R-:W-:Y:S02]  /*89e0*/  @!UPT UIADD3 URZ, UPT, UPT, URZ, URZ, URZ ;  /* 0x000000fffffff290 */ /* 0x000fe4000fffe0ff */
[----:B------:R-:W-:Y:S05]  /*89f0*/  @P0 BRA `(.L_x_133) ;  /* 0x0000000000bc0947 */ /* 0x000fea0003800000 */
[----:B------:R-:W-:Y:S11]  /*8a00*/  LOP3.LUT P0, RZ, R21, 0x3, R99, 0x48, !PT ;  /* 0x0000000315ff7812 */ /* 0x000ff60007804863 */
[----:B------:R-:W-:Y:S02]  /*8a10*/  @!UPT UIADD3 URZ, UPT, UPT, URZ, URZ, URZ ;  /* 0x000000fffffff290 */ /* 0x000fe4000fffe0ff */
[----:B------:R-:W-:Y:S05]  /*8a20*/  @!P0 BRA `(.L_x_134) ;  /* 0x0000000000408947 */ /* 0x000fea0003800000 */
[----:B------:R-:W5:Y:S01]  /*8a30*/  LDCU.64 UR8, c[0x4][0x70] ;  /* 0x01000e00ff0877ac */ /* 0x000f620008000a00 */
[----:B---3--:R-:W-:Y:S01]  /*8a40*/  MOV R3, 0x0 ;  /* 0x0000000000037802 */ /* 0x008fe20000000f00 */
[----:B------:R-:W-:Y:S02]  /*8a50*/  HFMA2 R12, -RZ, RZ, 0, 5.9604644775390625e-08 ;  /* 0x00000001ff0c7431 */ /* 0x000fe400000001ff */
[----:B------:R-:W-:Y:S02]  /*8a60*/  IMAD.MOV.U32 R8, RZ, RZ, 0x192 ;  /* 0x00000192ff087424 */ /* 0x000fe400078e00ff */
[----:B------:R-:W-:Y:S01]  /*8a70*/  IMAD.MOV.U32 R13, RZ, RZ, RZ ;  /* 0x000000ffff0d7224 */ /* 0x000fe200078e00ff */
[----:B------:R-:W3:Y:S01]  /*8a80*/  LDCU.64 UR6, c[0x4][0x78] ;  /* 0x01000f00ff0677ac */ /* 0x000ee20008000a00 */
[----:B------:R-:W1:Y:S01]  /*8a90*/  LDC.64 R2, c[0x4][R3] ;  /* 0x0100000003027b82 */ /* 0x000e620000000a00 */
[----:B------:R-:W2:Y:S01]  /*8aa0*/  LDCU.64 UR4, c[0x4][0x10] ;  /* 0x01000200ff0477ac */ /* 0x000ea20008000a00 */
[----:B-----5:R-:W-:Y:S01]  /*8ab0*/  MOV R5, UR9 ;  /* 0x0000000900057c02 */ /* 0x020fe20008000f00 */
[----:B------:R-:W-:Y:S01]  /*8ac0*/  IMAD.U32 R4, RZ, RZ, UR8 ;  /* 0x00000008ff047e24 */ /* 0x000fe2000f8e00ff */
[----:B---3--:R-:W-:Y:S01]  /*8ad0*/  MOV R7, UR7 ;  /* 0x0000000700077c02 */ /* 0x008fe20008000f00 */
[----:B------:R-:W-:Y:S01]  /*8ae0*/  IMAD.U32 R6, RZ, RZ, UR6 ;  /* 0x00000006ff067e24 */ /* 0x000fe2000f8e00ff */
[----:B--2---:R-:W-:Y:S01]  /*8af0*/  MOV R11, UR5 ;  /* 0x00000005000b7c02 */ /* 0x004fe20008000f00 */
[----:B------:R-:W-:Y:S02]  /*8b00*/  IMAD.U32 R10, RZ, RZ, UR4 ;  /* 0x00000004ff0a7e24 */ /* 0x000fe4000f8e00ff */
[----:B-1----:R-:W-:Y:S07]  /*8b10*/  LEPC R20, `(.L_x_134) ;  /* 0x000000001014794e */ /* 0x002fee0000000000 */
[----:B----4-:R-:W-:Y:S05]  /*8b20*/  CALL.ABS.NOINC R2 ;  /* 0x0000000002007343 */ /* 0x010fea0003c00000 */
.L_x_134:
[----:B------:R-:W-:Y:S05]  /*8b30*/  WARPSYNC.ALL ;  /* 0x0000000000007948 */ /* 0x000fea0003800000 */
[C---:B------:R-:W-:Y:S01]  /*8b40*/  R2UR UR4, R23.reuse ;  /* 0x00000000170472ca */ /* 0x040fe200000e0000 */
[----:B-1----:R-:W-:Y:S05]  /*8b50*/  VIADD R0, R23, 0x40 ;  /* 0x0000004017007836 */ /* 0x002fea0000000000 */
[----:B------:R-:W-:Y:S04]  /*8b60*/  SHF.R.U32.HI R0, RZ, 0x15, R0 ;  /* 0x00000015ff007819 */ /* 0x000fe80000011600 */
[----:B------:R-:W-:Y:S03]  /*8b70*/  LOP3.LUT P0, RZ, R0, 0x3, R99, 0x48, !PT ;  /* 0x0000000300ff7812 */ /* 0x000fe60007804863 */
[----:B------:R-:W1:Y:S10]  /*8b80*/  LDTM.x16 R24, tmem[UR4] ;  /* 0x00000004001879ee */ /* 0x000e740008240000 */
[----:B-1----:R-:W-:Y:S05]  /*8b90*/  @!P0 BRA `(.L_x_135) ;  /* 0x0000000000408947 */ /* 0x002fea0003800000 */
[----:B------:R-:W1:Y:S01]  /*8ba0*/  LDCU.64 UR8, c[0x4][0x70] ;  /* 0x01000e00ff0877ac */ /* 0x000e620008000a00 */
[----:B---3--:R-:W-:Y:S01]  /*8bb0*/  MOV R3, 0x0 ;  /* 0x0000000000037802 */ /* 0x008fe20000000f00 */
[----:B------:R-:W-:Y:S02]  /*8bc0*/  HFMA2 R12, -RZ, RZ, 0, 5.9604644775390625e-08 ;  /* 0x00000001ff0c7431 */ /* 0x000fe400000001ff */
[----:B------:R-:W-:Y:S02]  /*8bd0*/  IMAD.MOV.U32 R8, RZ, RZ, 0x192 ;  /* 0x00000192ff087424 */ /* 0x000fe400078e00ff */
[----:B------:R-:W-:Y:S01]  /*8be0*/  IMAD.MOV.U32 R13, RZ, RZ, RZ ;  /* 0x000000ffff0d7224 */ /* 0x000fe200078e00ff */
[----:B------:R-:W3:Y:S01]  /*8bf0*/  LDCU.64 UR6, c[0x4][0x78] ;  /* 0x01000f00ff0677ac */ /* 0x000ee20008000a00 */
[----:B------:R-:W2:Y:S01]  /*8c00*/  LDC.64 R2, c[0x4][R3] ;  /* 0x0100000003027b82 */ /* 0x000ea20000000a00 */
        /* <DEDUP_REMOVED lines=9> */
.L_x_135:
[----:B------:R-:W-:Y:S05]  /*8ca0*/  WARPSYNC.ALL ;  /* 0x0000000000007948 */ /* 0x000fea0003800000 */
[----:B------:R-:W-:Y:S11]  /*8cb0*/  R2UR UR4, R23 ;  /* 0x00000000170472ca */ /* 0x000ff600000e0000 */
[----:B------:R-:W-:Y:S02]  /*8cc0*/  @!UPT UIADD3 URZ, UPT, UPT, URZ, URZ, URZ ;  /* 0x000000fffffff290 */ /* 0x000fe4000fffe0ff */
[----:B------:R-:W1:Y:S02]  /*8cd0*/  LDTM.x16 R4, tmem[UR4+0x40] ;  /* 0x00004004000479ee */ /* 0x000e640008240000 */
[----:B-1----:R-:W-:Y:S01]  /*8ce0*/  NOP ;  /* 0x0000000000007918 */ /* 0x002fe20000000000 */
.L_x_133:
[----:B------:R-:W-:Y:S01]  /*8cf0*/  ISETP.NE.AND P2, PT, R105, RZ, PT ;  /* 0x000000ff6900720c */ /* 0x000fe20003f45270 */
[----:B-1----:R-:W-:Y:S01]  /*8d00*/  FMUL R0, R52, R24 ;  /* 0x0000001834007220 */ /* 0x002fe20000400000 */
[----:B---34-:R-:W-:Y:S01]  /*8d10*/  SHF.L.U32 R3, R60, 0x10, RZ ;  /* 0x000000103c037819 */ /* 0x018fe200000006ff */
        /* <DEDUP_REMOVED lines=146> */
.L_x_137:
[----:B------:R-:W-:Y:S05]  /*9640*/  BSYNC.RECONVERGENT B0 ;  /* 0x0000000000007941 */ /* 0x000fea0003800200 */
.L_x_136:
[----:B------:R-:W-:Y:S01]  /*9650*/  BAR.SYNC.DEFER_BLOCKING 0x1, 0x80 ;  /* 0x0042000000007b1d */ /* 0x000fe20000010000 */
[----:B------:R-:W-:Y:S04]  /*9660*/  UIADD3 UR40, UPT, UPT, UR43, 0x1, URZ ;  /* 0x000000012b287890 */ /* 0x000fe8000fffe0ff */
[----:B------:R-:W-:Y:S04]  /*9670*/  UISETP.NE.AND UP0, UPT, UR40, 0x4, UPT ;  /* 0x000000042800788c */ /* 0x000fe8000bf05270 */
[----:B------:R-:W-:Y:S01]  /*9680*/  USEL UR40, UR40, URZ, UP0 ;  /* 0x000000ff28287287 */ /* 0x000fe20008000000 */
[----:B------:R3:W-:Y:S01]  /*9690*/  @P2 SYNCS.ARRIVE.TRANS64.RED.A1T0 RZ, [R106+URZ], RZ ;  /* 0x000000ff6aff29a7 */ /* 0x0007e200081004ff */
[----:B------:R-:W-:Y:S01]  /*96a0*/  BSSY B1, `(.L_x_138) ;  /* 0x000001a000017945 */ /* 0x000fe20003800000 */
[----:B------:R-:W4:Y:S01]  /*96b0*/  @P2 SYNCS.PHASECHK.TRANS64.TRYWAIT P0, [R0+URZ+0x60], R2 ;  /* 0x00006002000025a7 */ /* 0x000f2200080011ff */
[----:B---3--:R-:W-:Y:S01]  /*96c0*/  HFMA2 R106, -RZ, RZ, 0, 0 ;  /* 0x00000000ff6a7431 */ /* 0x008fe200000001ff */
[----:B----4-:R-:W-:Y:S01]  /*96d0*/  @P2 SEL R70, RZ, 0x1, !P0 ;  /* 0x00000001ff462807 */ /* 0x010fe20004000000 */
[----:B------:R-:W-:Y:S06]  /*96e0*/  @!P2 BRA `(.L_x_139) ;  /* 0x000000000054a947 */ /* 0x000fec0003800000 */
[----:B------:R-:W-:Y:S01]  /*96f0*/  ISETP.NE.AND P1, PT, R71, RZ, PT ;  /* 0x000000ff4700720c */ /* 0x000fe20003f25270 */
[----:B------:R-:W-:Y:S01]  /*9700*/  BSSY B0, `(.L_x_140) ;  /* 0x0000009000007945 */ /* 0x000fe20003800000 */
[----:B------:R-:W-:Y:S11]  /*9710*/  ISETP.NE.AND P0, PT, R70, RZ, PT ;  /* 0x000000ff4600720c */ /* 0x000ff60003f05270 */
[----:B------:R-:W-:Y:S05]  /*9720*/  @P1 IMAD R3, R68, 0x1000, R104 ;  /* 0x0000100044031824 */ /* 0x000fea00078e0268 */
[----:B------:R-:W-:Y:S05]  /*9730*/  @P1 IADD3 R2, PT, PT, R3, UR45, RZ ;  /* 0x0000002d03021c10 */ /* 0x000fea000fffe0ff */
[----:B------:R-:W-:Y:S01]  /*9740*/  @P1 IMAD.IADD R2, R69, 0x1, R2 ;  /* 0x0000000145021824 */ /* 0x000fe200078e0202 */
[----:B------:R-:W-:Y:S06]  /*9750*/  @P0 BRA `(.L_x_141) ;  /* 0x00000000000c0947 */ /* 0x000fec0003800000 */
[----:B-1----:R-:W-:Y:S04]  /*9760*/  SHF.L.U32 R20, RZ, 0x1f, RZ ;  /* 0x0000001fff147819 */ /* 0x002fe800000006ff */
[----:B------:R-:W1:Y:S02]  /*9770*/  SYNCS.PHASECHK.TRANS64.TRYWAIT P0, [R0+URZ+0x60], R20 ;  /* 0x00006014000075a7 */ /* 0x000e6400080011ff */
[----:B-1----:R-:W-:Y:S05]  /*9780*/  @!P0 BRA `(.L_x_142) ;  /* 0x0000005800148947 */ /* 0x002fea0003800000 */
.L_x_141:
[----:B------:R-:W-:Y:S05]  /*9790*/  BSYNC B0 ;  /* 0x0000000000007941 */ /* 0x000fea0003800000 */
.L_x_140:
[----:B------:R-:W-:Y:S01]  /*97a0*/  ISETP.NE.AND P0, PT, R71, RZ, PT ;  /* 0x000000ff4700720c */ /* 0x000fe20003f05270 */
[----:B------:R-:W-:Y:S11]  /*97b0*/  VIADD R68, R68, 0x1 ;  /* 0x0000000144447836 */ /* 0x000ff60000000000 */
[----:B------:R-:W-:Y:S01]  /*97c0*/  @!UPT UIADD3 URZ, UPT, UPT, URZ, URZ, URZ ;  /* 0x000000fffffff290 */ /* 0x000fe2000fffe0ff */
[----:B------:R3:W4:Y:S04]  /*97d0*/  @P0 LDS.128 R60, [R3+UR45+0x200] ;  /* 0x0002002d033c0984 */ /* 0x0007280008000c00 */
[----:B------:R3:W1:Y:S04]  /*97e0*/  @P0 LDS.128 R72, [R3+UR45+0xa00] ;  /* 0x000a002d03480984 */ /* 0x0006680008000c00 */
[----:B------:R3:W1:Y:S04]  /*97f0*/  @P0 LDS.128 R64, [R2+0x200] ;  /* 0x0002000002400984 */ /* 0x0006680000000c00 */
[----:B------:R3:W1:Y:S01]  /*9800*/  @P0 LDS.128 R76, [R2+0xa00] ;  /* 0x000a0000024c0984 */ /* 0x0006620000000c00 */
[C---:B------:R-:W-:Y:S04]  /*9810*/  ISETP.NE.AND P0, PT, R68.reuse, 0x4, PT ;  /* 0x000000044400780c */ /* 0x040fe80003f05270 */
[----:B------:R-:W-:Y:S02]  /*9820*/  SEL R68, R68, RZ, P0 ;  /* 0x000000ff44447207 */ /* 0x000fe40000000000 */
[----:B------:R-:W-:Y:S02]  /*9830*/  SEL R106, RZ, 0x1, P0 ;  /* 0x00000001ff6a7807 */ /* 0x000fe40000000000 */
.L_x_139:
[----:B------:R-:W-:Y:S05]  /*9840*/  BSYNC B1 ;  /* 0x0000000000017941 */ /* 0x000fea0003800000 */
.L_x_138:
[----:B---3--:R-:W-:Y:S05]  /*9850*/  VIADD R3, R59, 0x400010 ;  /* 0x004000103b037836 */ /* 0x008fea0000000000 */
[----:B-1----:R-:W-:Y:S04]  /*9860*/  SHF.R.U32.HI R0, RZ, 0x15, R3 ;  /* 0x00000015ff007819 */ /* 0x002fe80000011603 */
        /* <DEDUP_REMOVED lines=23> */
.L_x_144:
        /* <DEDUP_REMOVED lines=23> */
.L_x_145:
[----:B------:R-:W-:Y:S05]  /*9b50*/  WARPSYNC.ALL ;  /* 0x0000000000007948 */ /* 0x000fea0003800000 */
[----:B------:R-:W-:Y:S11]  /*9b60*/  R2UR UR4, R2 ;  /* 0x00000000020472ca */ /* 0x000ff600000e0000 */
[----:B------:R-:W-:Y:S02]  /*9b70*/  @!UPT UIADD3 URZ, UPT, UPT, URZ, URZ, URZ ;  /* 0x000000fffffff290 */ /* 0x000fe4000fffe0ff */
[----:B------:R-:W1:Y:S02]  /*9b80*/  LDTM.x16 R4, tmem[UR4+0x40] ;  /* 0x00004004000479ee */ /* 0x000e640008240000 */
[----:B-1----:R-:W-:Y:S01]  /*9b90*/  NOP ;  /* 0x0000000000007918 */ /* 0x002fe20000000000 */
.L_x_143:
[----:B------:R-:W-:Y:S01]  /*9ba0*/  ISETP.NE.AND P2, PT, R105, RZ, PT ;  /* 0x000000ff6900720c */ /* 0x000fe20003f45270 */
[----:B------:R-:W-:Y:S01]  /*9bb0*/  FMUL R0, R52, R24 ;  /* 0x0000001834007220 */ /* 0x000fe20000400000 */
[----:B----4-:R-:W-:Y:S01]  /*9bc0*/  SHF.L.U32 R3, R60, 0x10, RZ ;  /* 0x000000103c037819 */ /* 0x010fe200000006ff */
        /* <DEDUP_REMOVED lines=121> */
[----:B------:R-:W-:Y:S01]  /*a360*/  @P2 SHF.L.U32 R2, R106, 0x1f, RZ ;  /* 0x0000001f6a022819 */ /* 0x000fe200000006ff */
        /* <DEDUP_REMOVED lines=16> */
[----:B------:R-:W-:Y:S02]  /*a470*/  UIADD3 UR5, UPT, UPT, UR41, 0x50, URZ ;  /* 0x0000005029057890 */ /* 0x000fe4000fffe0ff */
[----:B------:R-:W-:Y:S01]  /*a480*/  UIADD3 UR4, UPT, UPT, UR45, 0x3a00, URZ ;  /* 0x00003a002d047890 */ /* 0x000fe2000fffe0ff */
[----:B------:R-:W-:Y:S01]  /*a490*/  UMOV UR7, UR44 ;  /* 0x0000002c00077c82 */ /* 0x000fe20008000000 */
[----:B------:R-:W-:Y:S03]  /*a4a0*/  UMOV UR6, UR54 ;  /* 0x0000003600067c82 */ /* 0x000fe60008000000 */
[----:B------:R3:W-:Y:S04]  /*a4b0*/  UTMASTG.3D [UR52], [UR8] ;  /* 0x00000034080073b5 */ /* 0x0007e80008010000 */
[----:B------:R3:W-:Y:S01]  /*a4c0*/  UTMASTG.3D [UR4], [UR8] ;  /* 0x00000004080073b5 */ /* 0x0007e20008010000 */
[----:B------:R0:W-:Y:S01]  /*a4d0*/  UTMACMDFLUSH ;  /* 0x00000000000079b7 */ /* 0x0001e20000000000 */
[----:B---3--:R-:W-:Y:S04]  /*a4e0*/  DEPBAR.LE SB0, 0x1 ;  /* 0x000080400000791a */ /* 0x008fe80000000000 */
.L_x_147:
[----:B------:R-:W-:Y:S05]  /*a4f0*/  BSYNC.RECONVERGENT B0 ;  /* 0x0000000000007941 */ /* 0x000fea0003800200 */
.L_x_146:
        /* <DEDUP_REMOVED lines=20> */
[----:B------:R-:W-:Y:S04]  /*a640*/  SHF.L.U32 R20, R106, 0x1f, RZ ;  /* 0x0000001f6a147819 */ /* 0x000fe800000006ff */
[----:B------:R-:W1:Y:S02]  /*a650*/  SYNCS.PHASECHK.TRANS64.TRYWAIT P0, [R0+URZ+0x60], R20 ;  /* 0x00006014000075a7 */ /* 0x000e6400080011ff */
[----:B-1----:R-:W-:Y:S05]  /*a660*/  @!P0 BRA `(.L_x_152) ;  /* 0x0000004800708947 */ /* 0x002fea0003800000 */
.L_x_151:
[----:B------:R-:W-:Y:S05]  /*a670*/  BSYNC B0 ;  /* 0x0000000000007941 */ /* 0x000fea0003800000 */
.L_x_150:
[----:B------:R-:W-:Y:S01]  /*a680*/  ISETP.NE.AND P0, PT, R71, RZ, PT ;  /* 0x000000ff4700720c */ /* 0x000fe20003f05270 */
[----:B------:R-:W-:Y:S11]  /*a690*/  VIADD R68, R68, 0x1 ;  /* 0x0000000144447836 */ /* 0x000ff60000000000 */
[----:B------:R-:W-:Y:S01]  /*a6a0*/  @!UPT UIADD3 URZ, UPT, UPT, URZ, URZ, URZ ;  /* 0x000000fffffff290 */ /* 0x000fe2000fffe0ff */
[----:B------:R3:W4:Y:S04]  /*a6b0*/  @P0 LDS.128 R60, [R3+UR45+0x200] ;  /* 0x0002002d033c0984 */ /* 0x0007280008000c00 */
[----:B------:R3:W2:Y:S04]  /*a6c0*/  @P0 LDS.128 R72, [R3+UR45+0xa00] ;  /* 0x000a002d03480984 */ /* 0x0006a80008000c00 */
[----:B------:R3:W2:Y:S04]  /*a6d0*/  @P0 LDS.128 R64, [R2+0x200] ;  /* 0x0002000002400984 */ /* 0x0006a80000000c00 */
[----:B------:R3:W2:Y:S01]  /*a6e0*/  @P0 LDS.128 R76, [R2+0xa00] ;  /* 0x000a0000024c0984 */ /* 0x0006a20000000c00 */
[C---:B------:R-:W-:Y:S04]  /*a6f0*/  ISETP.NE.AND P0, PT, R68.reuse, 0x4, PT ;  /* 0x000000044400780c */ /* 0x040fe80003f05270 */
[----:B-1----:R-:W-:Y:S02]  /*a700*/  SEL R0, RZ, 0x1, P0 ;  /* 0x00000001ff007807 */ /* 0x002fe40000000000 */
[----:B------:R-:W-:Y:S02]  /*a710*/  SEL R68, R68, RZ, P0 ;  /* 0x000000ff44447207 */ /* 0x000fe40000000000 */
[----:B------:R-:W-:Y:S02]  /*a720*/  LOP3.LUT R106, R106, R0, RZ, 0x3c, !PT ;  /* 0x000000006a6a7212 */ /* 0x000fe400078e3cff */
.L_x_149:
[----:B------:R-:W-:Y:S05]  /*a730*/  BSYNC B1 ;  /* 0x0000000000017941 */ /* 0x000fea0003800000 */
.L_x_148:
[----:B------:R-:W-:Y:S11]  /*a740*/  ISETP.NE.AND P0, PT, R98, R22, PT ;  /* 0x000000166200720c */ /* 0x000ff60003f05270 */
[----:B------:R-:W-:Y:S02]  /*a750*/  @!UPT UIADD3 URZ, UPT, UPT, URZ, URZ, URZ ;  /* 0x000000fffffff290 */ /* 0x000fe4000fffe0ff */
[----:B------:R-:W-:Y:S05]  /*a760*/  @P0 BRA `(.L_x_153) ;  /* 0x0000000000bc0947 */ /* 0x000fea0003800000 */
[----:B------:R-:W-:Y:S11]  /*a770*/  LOP3.LUT P0, RZ, R21, 0x3, R99, 0x48, !PT ;  /* 0x0000000315ff7812 */ /* 0x000ff60007804863 */
[----:B------:R-:W-:Y:S02]  /*a780*/  @!UPT UIADD3 URZ, UPT, UPT, URZ, URZ, URZ ;  /* 0x000000fffffff290 */ /* 0x000fe4000fffe0ff */
[----:B------:R-:W-:Y:S05]  /*a790*/  @!P0 BRA `(.L_x_154) ;  /* 0x0000000000408947 */ /* 0x000fea0003800000 */
        /* <DEDUP_REMOVED lines=16> */
.L_x_154:
        /* <DEDUP_REMOVED lines=23> */
.L_x_155:
[----:B------:R-:W-:Y:S05]  /*aa10*/  WARPSYNC.ALL ;  /* 0x0000000000007948 */ /* 0x000fea0003800000 */
[----:B------:R-:W-:Y:S11]  /*aa20*/  R2UR UR4, R23 ;  /* 0x00000000170472ca */ /* 0x000ff600000e0000 */
[----:B------:R-:W-:Y:S02]  /*aa30*/  @!UPT UIADD3 URZ, UPT, UPT, URZ, URZ, URZ ;  /* 0x000000fffffff290 */ /* 0x000fe4000fffe0ff */
[----:B------:R-:W1:Y:S02]  /*aa40*/  LDTM.x16 R4, tmem[UR4+0x40] ;  /* 0x00004004000479ee */ /* 0x000e640008240000 */
[----:B-1----:R-:W-:Y:S01]  /*aa50*/  NOP ;  /* 0x0000000000007918 */ /* 0x002fe20000000000 */
.L_x_153:
[----:B------:R-:W-:Y:S01]  /*aa60*/  ISETP.NE.AND P2, PT, R105, RZ, PT ;  /* 0x000000ff6900720c */ /* 0x000fe20003f45270 */
[----:B------:R-:W-:Y:S01]  /*aa70*/  FMUL R0, R52, R24 ;  /* 0x0000001834007220 */ /* 0x000fe20000400000 */
        /* <DEDUP_REMOVED lines=22> */
[----:B--2---:R-:W-:Y:S01]  /*abe0*/  LOP3.LUT R41, R66, 0xffff0000, RZ, 0xc0, !PT ;  /* 0xffff000042297812 */ /* 0x004fe200078ec0ff */
        /* <DEDUP_REMOVED lines=106> */
[----:B--2---:R-:W2:Y:S02]  /*b290*/  FENCE.VIEW.ASYNC.S ;  /* 0x00000000000073c6 */ /* 0x004ea40000000000 */
[----:B------:R-:W-:Y:S05]  /*b2a0*/  WARPSYNC.ALL ;  /* 0x0000000000007948 */ /* 0x000fea0003800000 */
[----:B------:R-:W-:Y:S01]  /*b2b0*/  BSSY.RECONVERGENT B0, `(.L_x_156) ;  /* 0x0000012000007945 */ /* 0x000fe20003800200 */
[----:B--2---:R-:W-:Y:S06]  /*b2c0*/  BAR.SYNC.DEFER_BLOCKING 0x1, 0x80 ;  /* 0x0042000000007b1d */ /* 0x004fec0000010000 */
[----:B------:R-:W-:Y:S05]  /*b2d0*/  @P0 BRA `(.L_x_157) ;  /* 0x00000000003c0947 */ /* 0x000fea0003800000 */
[----:B------:R-:W-:Y:S02]  /*b2e0*/  UIADD3 UR4, UPT, UPT, UR45, 0x200, URZ ;  /* 0x000002002d047890 */ /* 0x000fe4000fffe0ff */
[----:B------:R-:W-:Y:S01]  /*b2f0*/  UIADD3 UR8, UP0, UPT, UR58, 0xa80, URZ ;  /* 0x00000a803a087890 */ /* 0x000fe2000ff1e0ff */
[----:B------:R-:W-:Y:S01]  /*b300*/  UMOV UR54, UR42 ;  /* 0x0000002a00367c82 */ /* 0x000fe20008000000 */
[----:B------:R-:W-:Y:S02]  /*b310*/  UMOV UR55, UR44 ;  /* 0x0000002c00377c82 */ /* 0x000fe40008000000 */
[----:B------:R-:W-:Y:S01]  /*b320*/  MOV R88, UR4 ;  /* 0x0000000400587c02 */ /* 0x000fe20008000f00 */
[----:B------:R-:W-:Y:S02]  /*b330*/  UIADD3.X UR9, UPT, UPT, URZ, UR59, URZ, UP0, !UPT ;  /* 0x0000003bff097290 */ /* 0x000fe400087fe4ff */
[----:B------:R-:W-:Y:S01]  /*b340*/  UIADD3 UR5, UPT, UPT, UR41, 0x60, URZ ;  /* 0x0000006029057890 */ /* 0x000fe2000fffe0ff */
[----:B------:R-:W-:Y:S01]  /*b350*/  R2UR UR52, R88 ;  /* 0x00000000583472ca */ /* 0x000fe200000e0000 */
[----:B------:R-:W-:Y:S01]  /*b360*/  UIADD3 UR4, UPT, UPT, UR45, 0xa00, URZ ;  /* 0x00000a002d047890 */ /* 0x000fe2000fffe0ff */
[----:B------:R-:W-:Y:S01]  /*b370*/  UMOV UR6, UR42 ;  /* 0x0000002a00067c82 */ /* 0x000fe20008000000 */
[----:B------:R-:W-:Y:S10]  /*b380*/  UMOV UR7, UR44 ;  /* 0x0000002c00077c82 */ /* 0x000ff40008000000 */
[----:B------:R2:W-:Y:S01]  /*b390*/  UTMASTG.3D [UR52], [UR8] ;  /* 0x00000034080073b5 */ /* 0x0005e20008010000 */
[----:B------:R2:W-:Y:S01]  /*b3a0*/  UTMASTG.3D [UR4], [UR8] ;  /* 0x00000004080073b5 */ /* 0x0005e20008010000 */
[----:B------:R0:W-:Y:S01]  /*b3b0*/  UTMACMDFLUSH ;  /* 0x00000000000079b7 */ /* 0x0001e20000000000 */
[----:B--2---:R-:W-:Y:S04]  /*b3c0*/  DEPBAR.LE SB0, 0x1 ;  /* 0x000080400000791a */ /* 0x004fe80000000000 */
.L_x_157:
[----:B------:R-:W-:Y:S05]  /*b3d0*/  BSYNC.RECONVERGENT B0 ;  /* 0x0000000000007941 */ /* 0x000fea0003800200 */
.L_x_156:
[----:B------:R-:W-:Y:S01]  /*b3e0*/  BAR.SYNC.DEFER_BLOCKING 0x1, 0x80 ;  /* 0x0042000000007b1d */ /* 0x000fe20000010000 */
[----:B------:R-:W-:Y:S04]  /*b3f0*/  UIADD3 UR40, UPT, UPT, UR43, 0x1, URZ ;  /* 0x000000012b287890 */ /* 0x000fe8000fffe0ff */
[----:B------:R-:W-:Y:S04]  /*b400*/  UISETP.NE.AND UP0, UPT, UR40, 0x4, UPT ;  /* 0x000000042800788c */ /* 0x000fe8000bf05270 */
[----:B------:R-:W-:Y:S01]  /*b410*/  USEL UR40, UR40, URZ, UP0 ;  /* 0x000000ff28287287 */ /* 0x000fe20008000000 */
[----:B------:R2:W-:Y:S01]  /*b420*/  @P2 SYNCS.ARRIVE.TRANS64.RED.A1T0 RZ, [R107+URZ], RZ ;  /* 0x000000ff6bff29a7 */ /* 0x0005e200081004ff */
[----:B------:R-:W-:Y:S01]  /*b430*/  BSSY B1, `(.L_x_158) ;  /* 0x000001a000017945 */ /* 0x000fe20003800000 */
[----:B------:R-:W3:Y:S02]  /*b440*/  @P2 SYNCS.PHASECHK.TRANS64.TRYWAIT P0, [R0+URZ+0x60], R2 ;  /* 0x00006002000025a7 */ /* 0x000ee400080011ff */
[----:B---3--:R-:W-:Y:S01]  /*b450*/  @P2 SEL R70, RZ, 0x1, !P0 ;  /* 0x00000001ff462807 */ /* 0x008fe20004000000 */
[----:B--2---:R-:W-:Y:S06]  /*b460*/  @!P2 BRA `(.L_x_159) ;  /* 0x000000000058a947 */ /* 0x004fec0003800000 */
[----:B------:R-:W-:Y:S01]  /*b470*/  ISETP.NE.AND P1, PT, R71, RZ, PT ;  /* 0x000000ff4700720c */ /* 0x000fe20003f25270 */
[----:B------:R-:W-:Y:S01]  /*b480*/  BSSY B0, `(.L_x_160) ;  /* 0x0000009000007945 */ /* 0x000fe20003800000 */
[----:B------:R-:W-:Y:S11]  /*b490*/  ISETP.NE.AND P0, PT, R70, RZ, PT ;  /* 0x000000ff4600720c */ /* 0x000ff60003f05270 */
[----:B------:R-:W-:Y:S05]  /*b4a0*/  @P1 IMAD R3, R68, 0x1000, R104 ;  /* 0x0000100044031824 */ /* 0x000fea00078e0268 */
[----:B------:R-:W-:Y:S05]  /*b4b0*/  @P1 IADD3 R2, PT, PT, R3, UR45, RZ ;  /* 0x0000002d03021c10 */ /* 0x000fea000fffe0ff */
[----:B------:R-:W-:Y:S01]  /*b4c0*/  @P1 IMAD.IADD R2, R69, 0x1, R2 ;  /* 0x0000000145021824 */ /* 0x000fe200078e0202 */
[----:B------:R-:W-:Y:S06]  /*b4d0*/  @P0 BRA `(.L_x_161) ;  /* 0x00000000000c0947 */ /* 0x000fec0003800000 */
[----:B-1----:R-:W-:Y:S04]  /*b4e0*/  SHF.L.U32 R20, R106, 0x1f, RZ ;  /* 0x0000001f6a147819 */ /* 0x002fe800000006ff */
[----:B------:R-:W1:Y:S02]  /*b4f0*/  SYNCS.PHASECHK.TRANS64.TRYWAIT P0, [R0+URZ+0x60], R20 ;  /* 0x00006014000075a7 */ /* 0x000e6400080011ff */
[----:B-1----:R-:W-:Y:S05]  /*b500*/  @!P0 BRA `(.L_x_162) ;  /* 0x0000003800dc8947 */ /* 0x002fea0003800000 */
.L_x_161:
[----:B------:R-:W-:Y:S05]  /*b510*/  BSYNC B0 ;  /* 0x0000000000007941 */ /* 0x000fea0003800000 */
.L_x_160:
[----:B------:R-:W-:Y:S01]  /*b520*/  ISETP.NE.AND P0, PT, R71, RZ, PT ;  /* 0x000000ff4700720c */ /* 0x000fe20003f05270 */
[----:B------:R-:W-:Y:S11]  /*b530*/  VIADD R68, R68, 0x1 ;  /* 0x0000000144447836 */ /* 0x000ff60000000000 */
[----:B------:R-:W-:Y:S01]  /*b540*/  @!UPT UIADD3 URZ, UPT, UPT, URZ, URZ, URZ ;  /* 0x000000fffffff290 */ /* 0x000fe2000fffe0ff */
[----:B------:R2:W3:Y:S04]  /*b550*/  @P0 LDS.128 R60, [R3+UR45+0x200] ;  /* 0x0002002d033c0984 */ /* 0x0004e80008000c00 */
[----:B------:R2:W4:Y:S04]  /*b560*/  @P0 LDS.128 R72, [R3+UR45+0xa00] ;  /* 0x000a002d03480984 */ /* 0x0005280008000c00 */
[----:B------:R2:W2:Y:S04]  /*b570*/  @P0 LDS.128 R64, [R2+0x200] ;  /* 0x0002000002400984 */ /* 0x0004a80000000c00 */
[----:B------:R2:W2:Y:S01]  /*b580*/  @P0 LDS.128 R76, [R2+0xa00] ;  /* 0x000a0000024c0984 */ /* 0x0004a20000000c00 */
[C---:B------:R-:W-:Y:S04]  /*b590*/  ISETP.NE.AND P0, PT, R68.reuse, 0x4, PT ;  /* 0x000000044400780c */ /* 0x040fe80003f05270 */
[----:B-1----:R-:W-:Y:S02]  /*b5a0*/  SEL R0, RZ, 0x1, P0 ;  /* 0x00000001ff007807 */ /* 0x002fe40000000000 */
[----:B------:R-:W-:Y:S02]  /*b5b0*/  SEL R68, R68, RZ, P0 ;  /* 0x000000ff44447207 */ /* 0x000fe40000000000 */
[----:B------:R-:W-:Y:S02]  /*b5c0*/  LOP3.LUT R106, R106, R0, RZ, 0x3c, !PT ;  /* 0x000000006a6a7212 */ /* 0x000fe400078e3cff */
.L_x_159:
[----:B------:R-:W-:Y:S05]  /*b5d0*/  BSYNC B1 ;  /* 0x0000000000017941 */ /* 0x000fea0003800000 */
.L_x_158:
[----:B--2---:R-:W-:Y:S05]  /*b5e0*/  VIADD R3, R59, 0x400020 ;  /* 0x004000203b037836 */ /* 0x004fea0000000000 */
[----:B------:R-:W-:Y:S04]  /*b5f0*/  SHF.R.U32.HI R0, RZ, 0x15, R3 ;  /* 0x00000015ff007819 */ /* 0x000fe80000011603 */
[----:B-1----:R-:W-:Y:S04]  /*b600*/  LOP3.LUT R22, R0, 0x3, RZ, 0xc0, !PT ;  /* 0x0000000300167812 */ /* 0x002fe800078ec0ff */
        /* <DEDUP_REMOVED lines=11> */
[----:B------:R-:W2:Y:S01]  /*b6c0*/  LDCU.64 UR6, c[0x4][0x78] ;  /* 0x01000f00ff0677ac */ /* 0x000ea20008000a00 */
[----:B------:R-:W3:Y:S01]  /*b6d0*/  LDC.64 R14, c[0x4][R15] ;  /* 0x010000000f0e7b82 */ /* 0x000ee20000000a00 */
[----:B------:R-:W5:Y:S01]  /*b6e0*/  LDCU.64 UR4, c[0x4][0x10] ;  /* 0x01000200ff0477ac */ /* 0x000f620008000a00 */
[----:B-1----:R-:W-:Y:S01]  /*b6f0*/  MOV R5, UR9 ;  /* 0x0000000900057c02 */ /* 0x002fe20008000f00 */
[----:B------:R-:W-:Y:S01]  /*b700*/  IMAD.U32 R4, RZ, RZ, UR8 ;  /* 0x00000008ff047e24 */ /* 0x000fe2000f8e00ff */
[----:B--2---:R-:W-:Y:S01]  /*b710*/  MOV R7, UR7 ;  /* 0x0000000700077c02 */ /* 0x004fe20008000f00 */
[----:B------:R-:W-:Y:S01]  /*b720*/  IMAD.U32 R6, RZ, RZ, UR6 ;  /* 0x00000006ff067e24 */ /* 0x000fe2000f8e00ff */
[----:B-----5:R-:W-:Y:S01]  /*b730*/  MOV R11, UR5 ;  /* 0x00000005000b7c02 */ /* 0x020fe20008000f00 */
[----:B------:R-:W-:Y:S02]  /*b740*/  IMAD.U32 R10, RZ, RZ, UR4 ;  /* 0x00000004ff0a7e24 */ /* 0x000fe4000f8e00ff */
[----:B------:R-:W-:Y:S07]  /*b750*/  LEPC R20, `(.L_x_164) ;  /* 0x000000001014794e */ /* 0x000fee0000000000 */
[----:B---34-:R-:W-:Y:S05]  /*b760*/  CALL.ABS.NOINC R14 ;  /* 0x000000000e007343 */ /* 0x018fea0003c00000 */
.L_x_164:
        /* <DEDUP_REMOVED lines=23> */
.L_x_165:
[----:B------:R-:W-:Y:S05]  /*b8e0*/  WARPSYNC.ALL ;  /* 0x0000000000007948 */ /* 0x000fea0003800000 */
[----:B------:R-:W-:Y:S11]  /*b8f0*/  R2UR UR4, R2 ;  /* 0x00000000020472ca */ /* 0x000ff600000e0000 */
[----:B------:R-:W-:Y:S02]  /*b900*/  @!UPT UIADD3 URZ, UPT, UPT, URZ, URZ, URZ ;  /* 0x000000fffffff290 */ /* 0x000fe4000fffe0ff */
[----:B------:R-:W1:Y:S02]  /*b910*/  LDTM.x16 R4, tmem[UR4+0x40] ;  /* 0x00004004000479ee */ /* 0x000e640008240000 */
[----:B-1----:R-:W-:Y:S01]  /*b920*/  NOP ;  /* 0x0000000000007918 */ /* 0x002fe20000000000 */
.L_x_163:
[----:B------:R-:W-:Y:S01]  /*b930*/  ISETP.NE.AND P2, PT, R105, RZ, PT ;  /* 0x000000ff6900720c */ /* 0x000fe20003f45270 */
[----:B------:R-:W-:Y:S01]  /*b940*/  FMUL R0, R52, R24 ;  /* 0x0000001834007220 */ /* 0x000fe20000400000 */
[----:B---3--:R-:W-:Y:S01]  /*b950*/  SHF.L.U32 R3, R60, 0x10, RZ ;  /* 0x000000103c037819 */ /* 0x008fe200000006ff */
        /* <DEDUP_REMOVED lines=145> */
[----:B--2---:R-:W-:Y:S04]  /*c270*/  DEPBAR.LE SB0, 0x1 ;  /* 0x000080400000791a */ /* 0x004fe80000000000 */
.L_x_167:
[----:B------:R-:W-:Y:S05]  /*c280*/  BSYNC.RECONVERGENT B0 ;  /* 0x0000000000007941 */ /* 0x000fea0003800200 */
.L_x_166:
        /* <DEDUP_REMOVED lines=10> */
[----:B------:R-:W2:Y:S02]  /*c330*/  @P2 SYNCS.PHASECHK.TRANS64.TRYWAIT P0, [R0+URZ+0x60], R2 ;  /* 0x00006002000025a7 */ /* 0x000ea400080011ff */
[----:B--2---:R-:W-:Y:S01]  /*c340*/  @P2 SEL R70, RZ, 0x1, !P0 ;  /* 0x00000001ff462807 */ /* 0x004fe20004000000 */
        /* <DEDUP_REMOVED lines=11> */
.L_x_171:
[----:B------:R-:W-:Y:S05]  /*c400*/  BSYNC B0 ;  /* 0x0000000000007941 */ /* 0x000fea0003800000 */
.L_x_170:
        /* <DEDUP_REMOVED lines=11> */
.L_x_169:
[----:B------:R-:W-:Y:S05]  /*c4c0*/  BSYNC B1 ;  /* 0x0000000000017941 */ /* 0x000fea0003800000 */
.L_x_168:
[----:B------:R-:W-:Y:S11]  /*c4d0*/  ISETP.NE.AND P0, PT, R98, R22, PT ;  /* 0x000000166200720c */ /* 0x000ff60003f05270 */
[----:B------:R-:W-:Y:S02]  /*c4e0*/  @!UPT UIADD3 URZ, UPT, UPT, URZ, URZ, URZ ;  /* 0x000000fffffff290 */ /* 0x000fe4000fffe0ff */
[----:B------:R-:W-:Y:S05]  /*c4f0*/  @P0 BRA `(.L_x_173) ;  /* 0x0000000000bc0947 */ /* 0x000fea0003800000 */
[----:B------:R-:W-:Y:S11]  /*c500*/  LOP3.LUT P0, RZ, R21, 0x3, R99, 0x48, !PT ;  /* 0x0000000315ff7812 */ /* 0x000ff60007804863 */
[----:B------:R-:W-:Y:S02]  /*c510*/  @!UPT UIADD3 URZ, UPT, UPT, URZ, URZ, URZ ;  /* 0x000000fffffff290 */ /* 0x000fe4000fffe0ff */
[----:B------:R-:W-:Y:S05]  /*c520*/  @!P0 BRA `(.L_x_174) ;  /* 0x0000000000408947 */ /* 0x000fea0003800000 */
[----:B------:R-:W1:Y:S01]  /*c530*/  LDCU.64 UR8, c[0x4][0x70] ;  /* 0x01000e00ff0877ac */ /* 0x000e620008000a00 */
[----:B--2---:R-:W-:Y:S01]  /*c540*/  MOV R3, 0x0 ;  /* 0x0000000000037802 */ /* 0x004fe20000000f00 */
        /* <DEDUP_REMOVED lines=14> */
.L_x_174:
        /* <DEDUP_REMOVED lines=23> */
.L_x_175:
[----:B------:R-:W-:Y:S05]  /*c7a0*/  WARPSYNC.ALL ;  /* 0x0000000000007948 */ /* 0x000fea0003800000 */
[----:B------:R-:W-:Y:S11]  /*c7b0*/  R2UR UR4, R23 ;  /* 0x00000000170472ca */ /* 0x000ff600000e0000 */
[----:B------:R-:W-:Y:S02]  /*c7c0*/  @!UPT UIADD3 URZ, UPT, UPT, URZ, URZ, URZ ;  /* 0x000000fffffff290 */ /* 0x000fe4000fffe0ff */
[----:B------:R-:W1:Y:S02]  /*c7d0*/  LDTM.x16 R4, tmem[UR4+0x40] ;  /* 0x00004004000479ee */ /* 0x000e640008240000 */
[----:B-1----:R-:W-:Y:S01]  /*c7e0*/  NOP ;  /* 0x0000000000007918 */ /* 0x002fe20000000000 */
.L_x_173:
[----:B------:R-:W-:Y:S01]  /*c7f0*/  ISETP.NE.AND P2, PT, R105, RZ, PT ;  /* 0x000000ff6900720c */ /* 0x000fe20003f45270 */
[----:B------:R-:W-:Y:S01]  /*c800*/  FMUL R0, R52, R24 ;  /* 0x0000001834007220 */ /* 0x000fe20000400000 */
[----:B--23--:R-:W-:Y:S01]  /*c810*/  SHF.L.U32 R3, R60, 0x10, RZ ;  /* 0x000000103c037819 */ /* 0x00cfe200000006ff */
        /* <DEDUP_REMOVED lines=145> */
[----:B--2---:R-:W-:Y:S04]  /*d130*/  DEPBAR.LE SB0, 0x1 ;  /* 0x000080400000791a */ /* 0x004fe80000000000 */
.L_x_177:
[----:B------:R-:W-:Y:S05]  /*d140*/  BSYNC.RECONVERGENT B0 ;  /* 0x0000000000007941 */ /* 0x000fea0003800200 */
.L_x_176:
        /* <DEDUP_REMOVED lines=17> */
[----:B------:R-:W2:Y:S02]  /*d260*/  SYNCS.PHASECHK.TRANS64.TRYWAIT P0, [R0+URZ+0x60], R106 ;  /* 0x0000606a000075a7 */ /* 0x000ea400080011ff */
[----:B--2---:R-:W-:Y:S05]  /*d270*/  @!P0 BRA `(.L_x_182) ;  /* 0x0000001c00a88947 */ /* 0x004fea0003800000 */
.L_x_181:
[----:B------:R-:W-:Y:S05]  /*d280*/  BSYNC B0 ;  /* 0x0000000000007941 */ /* 0x000fea0003800000 */
.L_x_180:
[----:B------:R-:W-:Y:S11]  /*d290*/  ISETP.NE.AND P0, PT, R71, RZ, PT ;  /* 0x000000ff4700720c */ /* 0x000ff60003f05270 */
[----:B------:R-:W-:Y:S02]  /*d2a0*/  @!UPT UIADD3 URZ, UPT, UPT, URZ, URZ, URZ ;  /* 0x000000fffffff290 */ /* 0x000fe4000fffe0ff */
[----:B------:R3:W4:Y:S04]  /*d2b0*/  @P0 LDS.128 R60, [R68+UR45+0x200] ;  /* 0x0002002d443c0984 */ /* 0x0007280008000c00 */
[----:B------:R3:W1:Y:S04]  /*d2c0*/  @P0 LDS.128 R72, [R68+UR45+0xa00] ;  /* 0x000a002d44480984 */ /* 0x0006680008000c00 */
[----:B------:R3:W1:Y:S04]  /*d2d0*/  @P0 LDS.128 R64, [R2+0x200] ;  /* 0x0002000002400984 */ /* 0x0006680000000c00 */
[----:B------:R3:W1:Y:S02]  /*d2e0*/  @P0 LDS.128 R76, [R2+0xa00] ;  /* 0x000a0000024c0984 */ /* 0x0006640000000c00 */
.L_x_179:
[----:B------:R-:W-:Y:S05]  /*d2f0*/  BSYNC B1 ;  /* 0x0000000000017941 */ /* 0x000fea0003800000 */
.L_x_178:
[----:B------:R-:W-:Y:S05]  /*d300*/  VIADD R59, R59, 0x400030 ;  /* 0x004000303b3b7836 */ /* 0x000fea0000000000 */
[----:B--2---:R-:W-:Y:S04]  /*d310*/  SHF.R.U32.HI R0, RZ, 0x15, R59 ;  /* 0x00000015ff007819 */ /* 0x004fe8000001163b */
[----:B---3--:R-:W-:Y:S04]  /*d320*/  LOP3.LUT R2, R0, 0x3, RZ, 0xc0, !PT ;  /* 0x0000000300027812 */ /* 0x008fe800078ec0ff */
[----:B------:R-:W-:Y:S11]  /*d330*/  ISETP.NE.AND P0, PT, R98, R2, PT ;  /* 0x000000026200720c */ /* 0x000ff60003f05270 */
[----:B------:R-:W-:Y:S02]  /*d340*/  @!UPT UIADD3 URZ, UPT, UPT, URZ, URZ, URZ ;  /* 0x000000fffffff290 */ /* 0x000fe4000fffe0ff */
[----:B------:R-:W-:Y:S05]  /*d350*/  @P0 BRA `(.L_x_183) ;  /* 0x0000000000bc0947 */ /* 0x000fea0003800000 */
[----:B------:R-:W-:Y:S02]  /*d360*/  LOP3.LUT P0, RZ, R0, 0x3, R99, 0x48, !PT ;  /* 0x0000000300ff7812 */ /* 0x000fe40007804863 */
[----:B------:R-:W-:Y:S11]  /*d370*/  MOV R16, R59 ;  /* 0x0000003b00107202 */ /* 0x000ff60000000f00 */
[----:B------:R-:W-:Y:S05]  /*d380*/  @!P0 BRA `(.L_x_184) ;  /* 0x0000000000408947 */ /* 0x000fea0003800000 */
[----:B------:R-:W2:Y:S01]  /*d390*/  LDCU.64 UR8, c[0x4][0x70] ;  /* 0x01000e00ff0877ac */ /* 0x000ea20008000a00 */
[----:B------:R-:W-:Y:S01]  /*d3a0*/  MOV R15, 0x0 ;  /* 0x00000000000f7802 */ /* 0x000fe20000000f00 */
[----:B------:R-:W-:Y:S02]  /*d3b0*/  HFMA2 R12, -RZ, RZ, 0, 5.9604644775390625e-08 ;  /* 0x00000001ff0c7431 */ /* 0x000fe400000001ff */
[----:B------:R-:W-:Y:S02]  /*d3c0*/  IMAD.MOV.U32 R8, RZ, RZ, 0x192 ;  /* 0x00000192ff087424 */ /* 0x000fe400078e00ff */
[----:B------:R-:W-:Y:S01]  /*d3d0*/  IMAD.MOV.U32 R13, RZ, RZ, RZ ;  /* 0x000000ffff0d7224 */ /* 0x000fe200078e00ff */
[----:B------:R-:W3:Y:S01]  /*d3e0*/  LDCU.64 UR6, c[0x4][0x78] ;  /* 0x01000f00ff0677ac */ /* 0x000ee20008000a00 */
[----:B------:R-:W1:Y:S01]  /*d3f0*/  LDC.64 R14, c[0x4][R15] ;  /* 0x010000000f0e7b82 */ /* 0x000e620000000a00 */
[----:B------:R-:W5:Y:S01]  /*d400*/  LDCU.64 UR4, c[0x4][0x10] ;  /* 0x01000200ff0477ac */ /* 0x000f620008000a00 */
[----:B--2---:R-:W-:Y:S01]  /*d410*/  MOV R5, UR9 ;  /* 0x0000000900057c02 */ /* 0x004fe20008000f00 */
[----:B------:R-:W-:Y:S01]  /*d420*/  IMAD.U32 R4, RZ, RZ, UR8 ;  /* 0x00000008ff047e24 */ /* 0x000fe2000f8e00ff */
[----:B---3--:R-:W-:Y:S01]  /*d430*/  MOV R7, UR7 ;  /* 0x0000000700077c02 */ /* 0x008fe20008000f00 */
[----:B------:R-:W-:Y:S01]  /*d440*/  IMAD.U32 R6, RZ, RZ, UR6 ;  /* 0x00000006ff067e24 */ /* 0x000fe2000f8e00ff */
[----:B-----5:R-:W-:Y:S01]  /*d450*/  MOV R11, UR5 ;  /* 0x00000005000b7c02 */ /* 0x020fe20008000f00 */
[----:B------:R-:W-:Y:S02]  /*d460*/  IMAD.U32 R10, RZ, RZ, UR4 ;  /* 0x00000004ff0a7e24 */ /* 0x000fe4000f8e00ff */
[----:B-1----:R-:W-:Y:S07]  /*d470*/  LEPC R20, `(.L_x_184) ;  /* 0x000000001014794e */ /* 0x002fee0000000000 */
[----:B----4-:R-:W-:Y:S05]  /*d480*/  CALL.ABS.NOINC R14 ;  /* 0x000000000e007343 */ /* 0x010fea0003c00000 */
.L_x_184:
[----:B------:R-:W-:Y:S05]  /*d490*/  WARPSYNC.ALL ;  /* 0x0000000000007948 */ /* 0x000fea0003800000 */
[C---:B------:R-:W-:Y:S01]  /*d4a0*/  R2UR UR4, R16.reuse ;  /* 0x00000000100472ca */ /* 0x040fe200000e0000 */
[----:B------:R-:W-:Y:S05]  /*d4b0*/  VIADD R0, R16, 0x40 ;  /* 0x0000004010007836 */ /* 0x000fea0000000000 */
[----:B------:R-:W-:Y:S04]  /*d4c0*/  SHF.R.U32.HI R0, RZ, 0x15, R0 ;  /* 0x00000015ff007819 */ /* 0x000fe80000011600 */
[----:B------:R-:W-:Y:S03]  /*d4d0*/  LOP3.LUT P0, RZ, R0, 0x3, R99, 0x48, !PT ;  /* 0x0000000300ff7812 */ /* 0x000fe60007804863 */
[----:B------:R-:W2:Y:S10]  /*d4e0*/  LDTM.x16 R24, tmem[UR4] ;  /* 0x00000004001879ee */ /* 0x000eb40008240000 */
[----:B--2---:R-:W-:Y:S05]  /*d4f0*/  @!P0 BRA `(.L_x_185) ;  /* 0x0000000000408947 */ /* 0x004fea0003800000 */
        /* <DEDUP_REMOVED lines=16> */
.L_x_185:
[----:B------:R-:W-:Y:S05]  /*d600*/  WARPSYNC.ALL ;  /* 0x0000000000007948 */ /* 0x000fea0003800000 */
[----:B------:R-:W-:Y:S11]  /*d610*/  R2UR UR4, R16 ;  /* 0x00000000100472ca */ /* 0x000ff600000e0000 */
[----:B------:R-:W-:Y:S02]  /*d620*/  @!UPT UIADD3 URZ, UPT, UPT, URZ, URZ, URZ ;  /* 0x000000fffffff290 */ /* 0x000fe4000fffe0ff */
[----:B------:R-:W2:Y:S02]  /*d630*/  LDTM.x16 R4, tmem[UR4+0x40] ;  /* 0x00004004000479ee */ /* 0x000ea40008240000 */
[----:B--2---:R-:W-:Y:S01]  /*d640*/  NOP ;  /* 0x0000000000007918 */ /* 0x004fe20000000000 */
.L_x_183:
[----:B------:R-:W-:Y:S01]  /*d650*/  ISETP.NE.AND P1, PT, R98, R2, PT ;  /* 0x000000026200720c */ /* 0x000fe20003f25270 */
[----:B------:R-:W-:Y:S05]  /*d660*/  WARPSYNC.ALL ;  /* 0x0000000000007948 */ /* 0x000fea0003800000 */
[C---:B----4-:R-:W-:Y:S01]  /*d670*/  SHF.L.U32 R3, R60.reuse, 0x10, RZ ;  /* 0x000000103c037819 */ /* 0x050fe200000006ff */
[----:B------:R-:W-:Y:S01]  /*d680*/  NOP ;  /* 0x0000000000007918 */ /* 0x000fe20000000000 */
[----:B------:R-:W-:Y:S01]  /*d690*/  LOP3.LUT R40, R60, 0xffff0000, RZ, 0xc0, !PT ;  /* 0xffff00003c287812 */ /* 0x000fe200078ec0ff */
[C---:B------:R-:W-:Y:S01]  /*d6a0*/  FMUL R0, R52.reuse, R24 ;  /* 0x0000001834007220 */ /* 0x040fe20000400000 */
[C---:B------:R-:W-:Y:S01]  /*d6b0*/  SHF.L.U32 R41, R61.reuse, 0x10, RZ ;  /* 0x000000103d297819 */ /* 0x040fe200000006ff */
[----:B------:R-:W-:Y:S01]  /*d6c0*/  FMUL R2, R52, R25 ;  /* 0x0000001934027220 */ /* 0x000fe20000400000 */
[----:B------:R-:W-:Y:S01]  /*d6d0*/  LOP3.LUT R42, R61, 0xffff0000, RZ, 0xc0, !PT ;  /* 0xffff00003d2a7812 */ /* 0x000fe200078ec0ff */
[C---:B------:R-:W-:Y:S01]  /*d6e0*/  FFMA R0, R53.reuse, R3, R0 ;  /* 0x0000000335007223 */ /* 0x040fe20000000000 */
[----:B------:R-:W-:Y:S01]  /*d6f0*/  R2UR UR4, R58 ;  /* 0x000000003a0472ca */ /* 0x000fe200000e0000 */
[----:B------:R-:W-:Y:S01]  /*d700*/  FFMA R2, R53, R40, R2 ;  /* 0x0000002835027223 */ /* 0x000fe20000000002 */
[----:B------:R-:W-:Y:S01]  /*d710*/  SHF.L.U32 R54, R62, 0x10, RZ ;  /* 0x000000103e367819 */ /* 0x000fe200000006ff */
[----:B-1----:R-:W-:Y:S01]  /*d720*/  FMUL R20, R52, R4 ;  /* 0x0000000434147220 */ /* 0x002fe20000400000 */
[----:B------:R-:W-:Y:S01]  /*d730*/  LOP3.LUT R55, R62, 0xffff0000, RZ, 0xc0, !PT ;  /* 0xffff00003e377812 */ /* 0x000fe200078ec0ff */
[----:B------:R-:W-:Y:S01]  /*d740*/  FMUL R3, R52, R26 ;  /* 0x0000001a34037220 */ /* 0x000fe20000400000 */
[----:B------:R-:W-:Y:S01]  /*d750*/  F2FP.BF16.F32.PACK_AB R108, R2, R0 ;  /* 0x00000000026c723e */ /* 0x000fe200000010ff */
[----:B------:R-:W-:Y:S01]  /*d760*/  FMUL R4, R52, R27 ;  /* 0x0000001b34047220 */ /* 0x000fe20000400000 */
[----:B------:R-:W-:Y:S01]  /*d770*/  SHF.L.U32 R56, R63, 0x10, RZ ;  /* 0x000000103f387819 */ /* 0x000fe200000006ff */
[----:B------:R-:W-:Y:S01]  /*d780*/  FFMA R3, R53, R41, R3 ;  /* 0x0000002935037223 */ /* 0x000fe20000000003 */
[----:B------:R-:W-:Y:S01]  /*d790*/  LOP3.LUT R57, R63, 0xffff0000, RZ, 0xc0, !PT ;  /* 0xffff00003f397812 */ /* 0x000fe200078ec0ff */
[----:B------:R-:W-:Y:S01]  /*d7a0*/  FFMA R4, R53, R42, R4 ;  /* 0x0000002a35047223 */ /* 0x000fe20000000004 */
[----:B------:R-:W-:Y:S01]  /*d7b0*/  SHF.L.U32 R58, R64, 0x10, RZ ;  /* 0x00000010403a7819 */ /* 0x000fe200000006ff */
[----:B------:R-:W-:Y:S01]  /*d7c0*/  FMUL R0, R52, R28 ;  /* 0x0000001c34007220 */ /* 0x000fe20000400000 */
[----:B------:R-:W-:Y:S01]  /*d7d0*/  LOP3.LUT R59, R64, 0xffff0000, RZ, 0xc0, !PT ;  /* 0xffff0000403b7812 */ /* 0x000fe200078ec0ff */
[----:B------:R-:W-:Y:S01]  /*d7e0*/  FMUL R2, R52, R29 ;  /* 0x0000001d34027220 */ /* 0x000fe20000400000 */
[----:B------:R-:W-:Y:S01]  /*d7f0*/  F2FP.BF16.F32.PACK_AB R109, R4, R3 ;  /* 0x00000003046d723e */ /* 0x000fe200000010ff */
[C---:B------:R-:W-:Y:S01]  /*d800*/  FMUL R21, R52.reuse, R5 ;  /* 0x0000000534157220 */ /* 0x040fe20000400000 */
[C---:B------:R-:W-:Y:S01]  /*d810*/  SHF.L.U32 R60, R65.reuse, 0x10, RZ ;  /* 0x00000010413c7819 */ /* 0x040fe200000006ff */
[C---:B------:R-:W-:Y:S01]  /*d820*/  FMUL R5, R52.reuse, R30 ;  /* 0x0000001e34057220 */ /* 0x040fe20000400000 */
[----:B------:R-:W-:Y:S01]  /*d830*/  LOP3.LUT R61, R65, 0xffff0000, RZ, 0xc0, !PT ;  /* 0xffff0000413d7812 */ /* 0x000fe200078ec0ff */
[----:B------:R-:W-:Y:S01]  /*d840*/  FMUL R22, R52, R6 ;  /* 0x0000000634167220 */ /* 0x000fe20000400000 */
[----:B------:R-:W-:Y:S01]  /*d850*/  SHF.L.U32 R62, R66, 0x10, RZ ;  /* 0x00000010423e7819 */ /* 0x000fe200000006ff */
        /* <DEDUP_REMOVED lines=10> */
[----:B------:R-:W-:Y:S01]  /*d900*/  FMUL R3, R52, R33 ;  /* 0x0000002134037220 */ /* 0x000fe20000400000 */
[----:B------:R-:W-:Y:S01]  /*d910*/  F2FP.BF16.F32.PACK_AB R110, R2, R0 ;  /* 0x00000000026e723e */ /* 0x000fe200000010ff */
[----:B------:R-:W-:Y:S01]  /*d920*/  FFMA R5, R53, R56, R5 ;  /* 0x0000003835057223 */ /* 0x000fe20000000005 */
[----:B------:R-:W-:Y:S01]  /*d930*/  SHF.L.U32 R68, R73, 0x10, RZ ;  /* 0x0000001049447819 */ /* 0x000fe200000006ff */
[----:B------:R-:W-:Y:S01]  /*d940*/  FFMA R6, R53, R57, R6 ;  /* 0x0000003935067223 */ /* 0x000fe20000000006 */
[----:B------:R-:W-:Y:S01]  /*d950*/  LOP3.LUT R69, R73, 0xffff0000, RZ, 0xc0, !PT ;  /* 0xffff000049457812 */ /* 0x000fe200078ec0ff */
[C---:B------:R-:W-:Y:S01]  /*d960*/  FFMA R7, R53.reuse, R58, R7 ;  /* 0x0000003a35077223 */ /* 0x040fe20000000007 */
[----:B------:R-:W-:Y:S01]  /*d970*/  SHF.L.U32 R70, R74, 0x10, RZ ;  /* 0x000000104a467819 */ /* 0x000fe200000006ff */
[----:B------:R-:W-:Y:S01]  /*d980*/  UIADD3 UR4, UPT, UPT, UR4, 0xe0, URZ ;  /* 0x000000e004047890 */ /* 0x000fe2000fffe0ff */
[----:B------:R-:W-:Y:S01]  /*d990*/  F2FP.BF16.F32.PACK_AB R111, R6, R5 ;  /* 0x00000005066f723e */ /* 0x000fe200000010ff */
[----:B------:R-:W-:Y:S01]  /*d9a0*/  FFMA R3, R53, R59, R3 ;  /* 0x0000003b35037223 */ /* 0x000fe20000000003 */
[----:B------:R-:W-:Y:S01]  /*d9b0*/  LOP3.LUT R71, R74, 0xffff0000, RZ, 0xc0, !PT ;  /* 0xffff00004a477812 */ /* 0x000fe200078ec0ff */
[C---:B------:R-:W-:Y:S01]  /*d9c0*/  FMUL R0, R52.reuse, R34 ;  /* 0x0000002234007220 */ /* 0x040fe20000400000 */
[----:B------:R-:W-:Y:S01]  /*d9d0*/  SHF.L.U32 R72, R75, 0x10, RZ ;  /* 0x000000104b487819 */ /* 0x000fe200000006ff */
[C---:B------:R-:W-:Y:S01]  /*d9e0*/  FMUL R2, R52.reuse, R35 ;  /* 0x0000002334027220 */ /* 0x040fe20000400000 */
[----:B------:R-:W-:Y:S01]  /*d9f0*/  UPRMT UR4, UR37, 0x654, UR4 ;  /* 0x0000065425047896 */ /* 0x000fe20008000004 */
[C---:B------:R-:W-:Y:S01]  /*da00*/  FMUL R4, R52.reuse, R36 ;  /* 0x0000002434047220 */ /* 0x040fe20000400000 */
[C---:B------:R-:W-:Y:S01]  /*da10*/  FMUL R5, R52.reuse, R37 ;  /* 0x0000002534057220 */ /* 0x040fe20000400000 */
[----:B------:R-:W-:Y:S01]  /*da20*/  F2FP.BF16.F32.PACK_AB R28, R3, R7 ;  /* 0x00000007031c723e */ /* 0x000fe200000010ff */
[C---:B------:R-:W-:Y:S01]  /*da30*/  FFMA R0, R53.reuse, R60, R0 ;  /* 0x0000003c35007223 */ /* 0x040fe20000000000 */
[C---:B------:R-:W-:Y:S01]  /*da40*/  FMUL R6, R52.reuse, R38 ;  /* 0x0000002634067220 */ /* 0x040fe20000400000 */
[C---:B------:R-:W-:Y:S01]  /*da50*/  FFMA R2, R53.reuse, R61, R2 ;  /* 0x0000003d35027223 */ /* 0x040fe20000000002 */
[C---:B------:R-:W-:Y:S01]  /*da60*/  FMUL R3, R52.reuse, R39 ;  /* 0x0000002734037220 */ /* 0x040fe20000400000 */
[C---:B------:R-:W-:Y:S01]  /*da70*/  FFMA R4, R53.reuse, R62, R4 ;  /* 0x0000003e35047223 */ /* 0x040fe20000000004 */
[C---:B------:R-:W-:Y:S01]  /*da80*/  FFMA R5, R53.reuse, R63, R5 ;  /* 0x0000003f35057223 */ /* 0x040fe20000000005 */
[C---:B------:R-:W-:Y:S01]  /*da90*/  FFMA R6, R53.reuse, R64, R6 ;  /* 0x0000004035067223 */ /* 0x040fe20000000006 */
[C---:B------:R-:W-:Y:S01]  /*daa0*/  FFMA R3, R53.reuse, R65, R3 ;  /* 0x0000004135037223 */ /* 0x040fe20000000003 */
[----:B------:R-:W-:Y:S01]  /*dab0*/  FFMA R20, R53, R66, R20 ;  /* 0x0000004235147223 */ /* 0x000fe20000000014 */
[----:B------:R-:W-:Y:S01]  /*dac0*/  FMUL R8, R52, R8 ;  /* 0x0000000834087220 */ /* 0x000fe20000400000 */
[----:B------:R-:W-:Y:S01]  /*dad0*/  SYNCS.ARRIVE.TRANS64.RED.A1T0 RZ, [UR4], RZ ;  /* 0x000000ffffff79a7 */ /* 0x000fe20008100404 */
[----:B------:R1:W-:Y:S01]  /*dae0*/  @!P1 STS.128 [R104+UR45+0x3200], R108 ;  /* 0x0032006c68009988 */ /* 0x0003e20008000c2d */
[----:B------:R-:W-:Y:S01]  /*daf0*/  LOP3.LUT R73, R75, 0xffff0000, RZ, 0xc0, !PT ;  /* 0xffff00004b497812 */ /* 0x000fe200078ec0ff */
[C---:B------:R-:W-:Y:S01]  /*db00*/  FFMA R21, R53.reuse, R67, R21 ;  /* 0x0000004335157223 */ /* 0x040fe20000000015 */
[----:B------:R-:W-:Y:S01]  /*db10*/  SHF.L.U32 R24, R76, 0x10, RZ ;  /* 0x000000104c187819 */ /* 0x000fe200000006ff */
[----:B------:R-:W-:Y:S01]  /*db20*/  FMUL R9, R52, R9 ;  /* 0x0000000934097220 */ /* 0x000fe20000400000 */
[----:B------:R-:W-:Y:S01]  /*db30*/  LOP3.LUT R25, R76, 0xffff0000, RZ, 0xc0, !PT ;  /* 0xffff00004c197812 */ /* 0x000fe200078ec0ff */
[C---:B------:R-:W-:Y:S01]  /*db40*/  FFMA R22, R53.reuse, R68, R22 ;  /* 0x0000004435167223 */ /* 0x040fe20000000016 */
[C---:B------:R-:W-:Y:S01]  /*db50*/  FMUL R10, R52.reuse, R10 ;  /* 0x0000000a340a7220 */ /* 0x040fe20000400000 */
[C---:B------:R-:W-:Y:S01]  /*db60*/  FFMA R23, R53.reuse, R69, R23 ;  /* 0x0000004535177223 */ /* 0x040fe20000000017 */
[----:B------:R-:W-:Y:S01]  /*db70*/  FMUL R11, R52, R11 ;  /* 0x0000000b340b7220 */ /* 0x000fe20000400000 */
[----:B------:R-:W-:Y:S01]  /*db80*/  F2FP.BF16.F32.PACK_AB R29, R2, R0 ;  /* 0x00000000021d723e */ /* 0x000fe200000010ff */
[----:B------:R-:W-:Y:S01]  /*db90*/  FFMA R8, R53, R70, R8 ;  /* 0x0000004635087223 */ /* 0x000fe20000000008 */
[----:B------:R-:W-:Y:S01]  /*dba0*/  F2FP.BF16.F32.PACK_AB R30, R5, R4 ;  /* 0x00000004051e723e */ /* 0x000fe200000010ff */
[C---:B------:R-:W-:Y:S01]  /*dbb0*/  FMUL R12, R52.reuse, R12 ;  /* 0x0000000c340c7220 */ /* 0x040fe20000400000 */
[----:B------:R-:W-:Y:S01]  /*dbc0*/  F2FP.BF16.F32.PACK_AB R31, R3, R6 ;  /* 0x00000006031f723e */ /* 0x000fe200000010ff */
[----:B------:R-:W-:Y:S01]  /*dbd0*/  FFMA R9, R53, R71, R9 ;  /* 0x0000004735097223 */ /* 0x000fe20000000009 */
[C---:B------:R-:W-:Y:S01]  /*dbe0*/  FMUL R13, R52.reuse, R13 ;  /* 0x0000000d340d7220 */ /* 0x040fe20000400000 */
[----:B------:R-:W-:Y:S01]  /*dbf0*/  SHF.L.U32 R26, R77, 0x10, RZ ;  /* 0x000000104d1a7819 */ /* 0x000fe200000006ff */
[----:B------:R-:W-:Y:S01]  /*dc00*/  FFMA R10, R53, R72, R10 ;  /* 0x00000048350a7223 */ /* 0x000fe2000000000a */
[----:B------:R1:W-:Y:S01]  /*dc10*/  @!P1 STS.128 [R103+0x3200], R28 ;  /* 0x0032001c67009388 */ /* 0x0003e20000000c00 */
[C---:B------:R-:W-:Y:S01]  /*dc20*/  FMUL R14, R52.reuse, R14 ;  /* 0x0000000e340e7220 */ /* 0x040fe20000400000 */
[----:B------:R-:W-:Y:S01]  /*dc30*/  LOP3.LUT R27, R77, 0xffff0000, RZ, 0xc0, !PT ;  /* 0xffff00004d1b7812 */ /* 0x000fe200078ec0ff */
[C---:B------:R-:W-:Y:S01]  /*dc40*/  FFMA R11, R53.reuse, R73, R11 ;  /* 0x00000049350b7223 */ /* 0x040fe2000000000b */
[----:B------:R-:W-:Y:S01]  /*dc50*/  FMUL R15, R52, R15 ;  /* 0x0000000f340f7220 */ /* 0x000fe20000400000 */
[----:B------:R-:W-:Y:S01]  /*dc60*/  SHF.L.U32 R40, R78, 0x10, RZ ;  /* 0x000000104e287819 */ /* 0x000fe200000006ff */
[C---:B------:R-:W-:Y:S01]  /*dc70*/  FFMA R12, R53.reuse, R24, R12 ;  /* 0x00000018350c7223 */ /* 0x040fe2000000000c */
[----:B------:R-:W-:Y:S01]  /*dc80*/  FMUL R16, R52, R16 ;  /* 0x0000001034107220 */ /* 0x000fe20000400000 */
[----:B------:R-:W-:Y:S01]  /*dc90*/  LOP3.LUT R74, R78, 0xffff0000, RZ, 0xc0, !PT ;  /* 0xffff00004e4a7812 */ /* 0x000fe200078ec0ff */
[----:B------:R-:W-:Y:S01]  /*dca0*/  FFMA R13, R53, R25, R13 ;  /* 0x00000019350d7223 */ /* 0x000fe2000000000d */
[C---:B------:R-:W-:Y:S01]  /*dcb0*/  FMUL R17, R52.reuse, R17 ;  /* 0x0000001134117220 */ /* 0x040fe20000400000 */
[----:B------:R-:W-:Y:S01]  /*dcc0*/  SHF.L.U32 R75, R79, 0x10, RZ ;  /* 0x000000104f4b7819 */ /* 0x000fe200000006ff */
[----:B------:R-:W-:Y:S01]  /*dcd0*/  FFMA R14, R53, R26, R14 ;  /* 0x0000001a350e7223 */ /* 0x000fe2000000000e */
[----:B------:R-:W-:Y:S01]  /*dce0*/  F2FP.BF16.F32.PACK_AB R20, R21, R20 ;  /* 0x000000141514723e */ /* 0x000fe200000010ff */
[C---:B------:R-:W-:Y:S01]  /*dcf0*/  FMUL R18, R52.reuse, R18 ;  /* 0x0000001234127220 */ /* 0x040fe20000400000 */
[----:B------:R-:W-:Y:S01]  /*dd00*/  LOP3.LUT R76, R79, 0xffff0000, RZ, 0xc0, !PT ;  /* 0xffff00004f4c7812 */ /* 0x000fe200078ec0ff */
[----:B------:R-:W-:Y:S01]  /*dd10*/  FFMA R15, R53, R27, R15 ;  /* 0x0000001b350f7223 */ /* 0x000fe2000000000f */
[----:B------:R-:W-:Y:S01]  /*dd20*/  F2FP.BF16.F32.PACK_AB R21, R23, R22 ;  /* 0x000000161715723e */ /* 0x000fe200000010ff */
[----:B------:R-:W-:Y:S01]  /*dd30*/  FMUL R19, R52, R19 ;  /* 0x0000001334137220 */ /* 0x000fe20000400000 */
[----:B------:R-:W-:Y:S01]  /*dd40*/  F2FP.BF16.F32.PACK_AB R22, R9, R8 ;  /* 0x000000080916723e */ /* 0x000fe200000010ff */
[----:B------:R-:W-:Y:S01]  /*dd50*/  FFMA R16, R53, R40, R16 ;  /* 0x0000002835107223 */ /* 0x000fe20000000010 */
[----:B------:R-:W-:Y:S01]  /*dd60*/  F2FP.BF16.F32.PACK_AB R23, R11, R10 ;  /* 0x0000000a0b17723e */ /* 0x000fe200000010ff */
[C---:B------:R-:W-:Y:S01]  /*dd70*/  FFMA R17, R53.reuse, R74, R17 ;  /* 0x0000004a35117223 */ /* 0x040fe20000000011 */
[C---:B------:R-:W-:Y:S01]  /*dd80*/  FFMA R18, R53.reuse, R75, R18 ;  /* 0x0000004b35127223 */ /* 0x040fe20000000012 */
[----:B------:R-:W-:Y:S01]  /*dd90*/  FFMA R19, R53, R76, R19 ;  /* 0x0000004c35137223 */ /* 0x000fe20000000013 */
[----:B------:R-:W-:Y:S01]  /*dda0*/  F2FP.BF16.F32.PACK_AB R12, R13, R12 ;  /* 0x0000000c0d0c723e */ /* 0x000fe200000010ff */
[----:B------:R1:W-:Y:S01]  /*ddb0*/  @!P1 STS.128 [R104+UR45+0x3a00], R20 ;  /* 0x003a001468009988 */ /* 0x0003e20008000c2d */
[----:B------:R-:W-:Y:S01]  /*ddc0*/  F2FP.BF16.F32.PACK_AB R13, R15, R14 ;  /* 0x0000000e0f0d723e */ /* 0x000fe200000010ff */
[----:B------:R-:W-:Y:S01]  /*ddd0*/  BSSY.RECONVERGENT B0, `(.L_x_186) ;  /* 0x000001a000007945 */ /* 0x000fe20003800200 */
[----:B------:R-:W-:Y:S02]  /*dde0*/  F2FP.BF16.F32.PACK_AB R14, R17, R16 ;  /* 0x00000010110e723e */ /* 0x000fe400000010ff */
[----:B------:R-:W-:Y:S02]  /*ddf0*/  F2FP.BF16.F32.PACK_AB R15, R19, R18 ;  /* 0x00000012130f723e */ /* 0x000fe400000010ff */
[----:B------:R-:W-:Y:S03]  /*de00*/  ISETP.NE.AND P0, PT, R98, RZ, PT ;  /* 0x000000ff6200720c */ /* 0x000fe60003f05270 */
[----:B------:R1:W-:Y:S01]  /*de10*/  @!P1 STS.128 [R103+0x3a00], R12 ;  /* 0x003a000c67009388 */ /* 0x0003e20000000c00 */
[----:B------:R-:W-:Y:S01]  /*de20*/  @!PT LDS RZ, [RZ] ;  /* 0x00000000fffff984 */ /* 0x000fe20000000800 */
[----:B------:R-:W-:Y:S01]  /*de30*/  @!PT LDS RZ, [RZ] ;  /* 0x00000000fffff984 */ /* 0x000fe20000000800 */
[----:B------:R-:W-:Y:S01]  /*de40*/  @!PT LDS RZ, [RZ] ;  /* 0x00000000fffff984 */ /* 0x000fe20000000800 */
[----:B------:R-:W-:Y:S01]  /*de50*/  @!PT LDS RZ, [RZ] ;  /* 0x00000000fffff984 */ /* 0x000fe20000000800 */
[----:B------:R2:W-:Y:S07]  /*de60*/  MEMBAR.ALL.CTA ;  /* 0x0000000000007992 */ /* 0x0005ee0000008000 */
[----:B--2---:R-:W2:Y:S02]  /*de70*/  FENCE.VIEW.ASYNC.S ;  /* 0x00000000000073c6 */ /* 0x004ea40000000000 */
        /* <DEDUP_REMOVED lines=15> */
.L_x_187:
[----:B------:R-:W-:Y:S05]  /*df70*/  BSYNC.RECONVERGENT B0 ;  /* 0x0000000000007941 */ /* 0x000fea0003800200 */
.L_x_186:
[----:B------:R-:W-:Y:S01]  /*df80*/  BAR.SYNC.DEFER_BLOCKING 0x1, 0x80 ;  /* 0x0042000000007b1d */ /* 0x000fe20000010000 */
[----:B------:R-:W-:Y:S01]  /*df90*/  UISETP.NE.AND UP0, UPT, UR56, -0x8, UPT ;  /* 0xfffffff83800788c */ /* 0x000fe2000bf05270 */
[----:B------:R-:W-:Y:S08]  /*dfa0*/  IADD3 R94, PT, PT, R94, 0x1, RZ ;  /* 0x000000015e5e7810 */ /* 0x000ff00007ffe0ff */
[----:B------:R-:W-:Y:S05]  /*dfb0*/  BRA.U !UP0, `(.L_x_188) ;  /* 0x0000000108287547 */ /* 0x000fea000b800000 */
[----:B------:R-:W-:Y:S01]  /*dfc0*/  ISETP.NE.AND P0, PT, R105, RZ, PT ;  /* 0x000000ff6900720c */ /* 0x000fe20003f05270 */
[----:B------:R-:W-:Y:S01]  /*dfd0*/  IMAD.U32 R2, RZ, RZ, UR57 ;  /* 0x00000039ff027e24 */ /* 0x000fe2000f8e00ff */
[----:B------:R-:W-:Y:S01]  /*dfe0*/  UIADD3 UR57, UPT, UPT, UR57, 0x1, URZ ;  /* 0x0000000139397890 */ /* 0x000fe2000fffe0ff */
[----:B------:R-:W-:Y:S03]  /*dff0*/  IMAD.U32 R0, RZ, RZ, UR37 ;  /* 0x00000025ff007e24 */ /* 0x000fe6000f8e00ff */
[----:B------:R-:W-:Y:S04]  /*e000*/  UISETP.NE.AND UP0, UPT, UR57, 0x4, UPT ;  /* 0x000000043900788c */ /* 0x000fe8000bf05270 */
[----:B------:R-:W-:Y:S03]  /*e010*/  USEL UR57, UR57, URZ, UP0 ;  /* 0x000000ff39397287 */ /* 0x000fe60008000000 */
[----:B------:R-:W-:Y:S05]  /*e020*/  @P0 LEA R2, R2, UR45, 0x3 ;  /* 0x0000002d02020c11 */ /* 0x000fea000f8e18ff */
[----:B------:R-:W-:Y:S05]  /*e030*/  @P0 VIADD R2, R2, 0x80 ;  /* 0x0000008002020836 */ /* 0x000fea0000000000 */
[----:B------:R-:W-:Y:S04]  /*e040*/  @P0 PRMT R0, R0, 0x654, R2 ;  /* 0x0000065400000816 */ /* 0x000fe80000000002 */
[----:B------:R2:W-:Y:S03]  /*e050*/  @P0 SYNCS.ARRIVE.TRANS64.RED.A1T0 RZ, [R0+URZ], RZ ;  /* 0x000000ff00ff09a7 */ /* 0x0005e600081004ff */
.L_x_188:
[----:B------:R-:W-:Y:S01]  /*e060*/  ISETP.NE.AND P2, PT, R100, RZ, PT ;  /* 0x000000ff6400720c */ /* 0x000fe20003f45270 */
[----:B------:R-:W-:Y:S01]  /*e070*/  VIADD R2, R50, UR38 ;  /* 0x0000002632027c36 */ /* 0x000fe20008000000 */
[----:B------:R-:W-:Y:S01]  /*e080*/  ISETP.NE.AND P0, PT, R102, 0x2, PT ;  /* 0x000000026600780c */ /* 0x000fe20003f05270 */
[----:B--2---:R-:W-:Y:S01]  /*e090*/  VIADD R0, R51, UR39 ;  /* 0x0000002733007c36 */ /* 0x004fe20008000000 */
[----:B------:R-:W-:Y:S01]  /*e0a0*/  ISETP.NE.AND P1, PT, R94, 0x2, PT ;  /* 0x000000025e00780c */ /* 0x000fe20003f25270 */
[----:B------:R-:W-:Y:S01]  /*e0b0*/  UIADD3 UR56, UPT, UPT, UR56, 0x8, URZ ;  /* 0x0000000838387890 */ /* 0x000fe2000fffe0ff */
[----:B------:R-:W-:Y:S02]  /*e0c0*/  R2UR UR11, R2 ;  /* 0x00000000020b72ca */ /* 0x000fe400000e0000 */
[----:B------:R-:W-:Y:S02]  /*e0d0*/  R2UR UR27, R0 ;  /* 0x00000000001b72ca */ /* 0x000fe400000e0000 */
[----:B------:R-:W-:Y:S02]  /*e0e0*/  SEL R2, RZ, 0x1, P0 ;  /* 0x00000001ff027807 */ /* 0x000fe40000000000 */
[----:B------:R-:W-:Y:S02]  /*e0f0*/  SEL R0, RZ, 0x1, P1 ;  /* 0x00000001ff007807 */ /* 0x000fe40000800000 */
[----:B------:R-:W-:Y:S02]  /*e100*/  @P2 R2UR UR44, R91 ;  /* 0x000000005b2c22ca */ /* 0x000fe400000e0000 */
[----:B------:R-:W-:Y:S02]  /*e110*/  LOP3.LUT R92, R92, R2, RZ, 0x3c, !PT ;  /* 0x000000025c5c7212 */ /* 0x000fe400078e3cff */
[----:B------:R-:W-:Y:S02]  /*e120*/  LOP3.LUT R93, R93, R0, RZ, 0x3c, !PT ;  /* 0x000000005d5d7212 */ /* 0x000fe400078e3cff */
[----:B------:R-:W-:Y:S02]  /*e130*/  SEL R102, R102, RZ, P0 ;  /* 0x000000ff66667207 */ /* 0x000fe40000000000 */
[----:B------:R-:W-:Y:S01]  /*e140*/  SEL R94, R94, RZ, P1 ;  /* 0x000000ff5e5e7207 */ /* 0x000fe20000800000 */
[----:B------:R-:W-:Y:S06]  /*e150*/  @P2 BRA `(.L_x_189) ;  /* 0xffffff7c00202947 */ /* 0x000fec000383ffff */
[----:B------:R-:W-:-:S09]  /*e160*/  UISETP.NE.AND UP0, UPT, UR36, URZ, UPT ;  /* 0x000000ff2400728c */ /* 0x000fd2000bf05270 */
[----:B------:R-:W-:Y:S05]  /*e170*/  BRA.U !UP0, `(.L_x_190) ;  /* 0x0000000108487547 */ /* 0x000fea000b800000 */
[----:B------:R-:W2:Y:S02]  /*e180*/  LDCU.64 UR4, c[0x0][0xc90] ;  /* 0x00019200ff0477ac */ /* 0x000ea40008000a00 */
[----:B--2---:R-:W-:-:S04]  /*e190*/  UISETP.NE.U32.AND UP0, UPT, UR4, URZ, UPT ;  /* 0x000000ff0400728c */ /* 0x004fc8000bf05070 */
[----:B------:R-:W-:-:S09]  /*e1a0*/  UISETP.NE.AND.EX UP0, UPT, UR5, URZ, UPT, UP0 ;  /* 0x000000ff0500728c */ /* 0x000fd2000bf05300 */
[----:B------:R-:W-:Y:S05]  /*e1b0*/  BRA.U UP0, `(.L_x_191) ;  /* 0x00000001000c7547 */ /* 0x000fea000b800000 */
[----:B------:R-:W-:-:S13]  /*e1c0*/  FSETP.NEU.AND P0, PT, R53, RZ, PT ;  /* 0x000000ff3500720b */ /* 0x000fda0003f0d000 */
[----:B------:R-:W-:Y:S05]  /*e1d0*/  @!P0 EXIT ;  /* 0x000000000000894d */ /* 0x000fea0003800000 */
[----:B------:R-:W-:Y:S05]  /*e1e0*/  BRA `(.L_x_190) ;  /* 0x00000000002c7947 */ /* 0x000fea0003800000 */
.L_x_191:
[----:B------:R-:W-:Y:S01]  /*e1f0*/  ISETP.NE.AND P0, PT, R101, RZ, PT ;  /* 0x000000ff6500720c */ /* 0x000fe20003f05270 */
[----:B------:R-:W-:-:S12]  /*e200*/  BSSY.RECONVERGENT B0, `(.L_x_190) ;  /* 0x0000009000007945 */ /* 0x000fd80003800200 */
[----:B------:R-:W-:Y:S05]  /*e210*/  @P0 BRA `(.L_x_192) ;  /* 0x0000000000140947 */ /* 0x000fea0003800000 */
[----:B------:R-:W2:Y:S02]  /*e220*/  LDCU.64 UR4, c[0x0][0xc88] ;  /* 0x00019100ff0477ac */ /* 0x000ea40008000a00 */
[----:B--2---:R-:W-:-:S04]  /*e230*/  ISETP.NE.U32.AND P0, PT, RZ, UR4, PT ;  /* 0x00000004ff007c0c */ /* 0x004fc8000bf05070 */
[----:B------:R-:W-:-:S13]  /*e240*/  ISETP.NE.AND.EX P0, PT, RZ, UR5, PT, P0 ;  /* 0x00000005ff007c0c */ /* 0x000fda000bf05300 */
[----:B------:R-:W-:Y:S05]  /*e250*/  @!P0 EXIT ;  /* 0x000000000000894d */ /* 0x000fea0003800000 */
[----:B------:R-:W-:Y:S05]  /*e260*/  BRA `(.L_x_193) ;  /* 0x0000000000087947 */ /* 0x000fea0003800000 */
.L_x_192:
[----:B------:R-:W-:-:S13]  /*e270*/  FSETP.NEU.AND P0, PT, R53, RZ, PT ;  /* 0x000000ff3500720b */ /* 0x000fda0003f0d000 */
[----:B------:R-:W-:Y:S05]  /*e280*/  @!P0 EXIT ;  /* 0x000000000000894d */ /* 0x000fea0003800000 */
.L_x_193:
[----:B------:R-:W-:Y:S05]  /*e290*/  BSYNC.RECONVERGENT B0 ;  /* 0x0000000000007941 */ /* 0x000fea0003800200 */
.L_x_190:
[----:B------:R-:W-:Y:S01]  /*e2a0*/  ULEA UR4, UR57, UR45, 0x3 ;  /* 0x0000002d39047291 */ /* 0x000fe2000f8e18ff */
[----:B------:R-:W-:-:S04]  /*e2b0*/  DEPBAR.LE SB0, 0x0 ;  /* 0x000080000000791a */ /* 0x000fc80000000000 */
[----:B------:R-:W-:-:S04]  /*e2c0*/  UIADD3 UR4, UPT, UPT, UR4, 0x80, URZ ;  /* 0x0000008004047890 */ /* 0x000fc8000fffe0ff */
[----:B------:R-:W-:-:S09]  /*e2d0*/  UPRMT UR4, UR37, 0x654, UR4 ;  /* 0x0000065425047896 */ /* 0x000fd20008000004 */
[----:B------:R-:W-:Y:S01]  /*e2e0*/  SYNCS.ARRIVE.TRANS64.RED.A1T0 RZ, [UR4], RZ ;  /* 0x000000ffffff79a7 */ /* 0x000fe20008100404 */
[----:B------:R-:W-:Y:S05]  /*e2f0*/  EXIT ;  /* 0x000000000000794d */ /* 0x000fea0003800000 */
.L_x_24:
[----:B--2---:R2:W1:Y:S02]  /*e300*/  SYNCS.PHASECHK.TRANS64.TRYWAIT P0, [R2+URZ+0x100], R3 ;  /* 0x00010003020075a7 */ /* 0x00446400080011ff */
[----:B-1----:R-:W-:Y:S05]  /*e310*/  @!P0 NANOSLEEP.SYNCS 0x989680 ;  /* 0x009896800000895d */ /* 0x002fea0003900000 */
[----:B------:R-:W1:Y:S02]  /*e320*/  @!P0 SYNCS.PHASECHK.TRANS64 P0, [R2+URZ+0x100], R3 ;  /* 0x00010003020085a7 */ /* 0x000e6400080010ff */
[----:B-1----:R-:W-:Y:S05]  /*e330*/  @!P0 BRA `(.L_x_24) ;  /* 0xfffffffc00f08947 */ /* 0x002fea000383ffff */
[----:B------:R-:W-:Y:S05]  /*e340*/  BRA `(.L_x_194) ;  /* 0xffffff3400547947 */ /* 0x000fea000383ffff */
.L_x_27:
[----:B-1----:R-:W-:-:S07]  /*e350*/  MOV R2, UR41 ;  /* 0x0000002900027c02 */ /* 0x002fce0008000f00 */
.L_x_195:
[----:B-1----:R1:W2:Y:S02]  /*e360*/  SYNCS.PHASECHK.TRANS64.TRYWAIT P0, [R2+URZ+0x30], R4 ;  /* 0x00003004020075a7 */ /* 0x0022a400080011ff */
[----:B--2---:R-:W-:Y:S05]  /*e370*/  @!P0 NANOSLEEP.SYNCS 0x989680 ;  /* 0x009896800000895d */ /* 0x004fea0003900000 */
[----:B------:R-:W2:Y:S02]  /*e380*/  @!P0 SYNCS.PHASECHK.TRANS64 P0, [R2+URZ+0x30], R4 ;  /* 0x00003004020085a7 */ /* 0x000ea400080010ff */
[----:B--2---:R-:W-:Y:S05]  /*e390*/  @!P0 BRA `(.L_x_195) ;  /* 0xfffffffc00f08947 */ /* 0x004fea000383ffff */
[----:B------:R-:W-:Y:S05]  /*e3a0*/  BRA `(.L_x_26) ;  /* 0xffffff34009c7947 */ /* 0x000fea000383ffff */
.L_x_36:
[----:B------:R-:W-:-:S07]  /*e3b0*/  MOV R2, UR41 ;  /* 0x0000002900027c02 */ /* 0x000fce0008000f00 */
.L_x_196:
[----:B-1----:R1:W2:Y:S02]  /*e3c0*/  SYNCS.PHASECHK.TRANS64.TRYWAIT P0, [R2+URZ+0x30], R4 ;  /* 0x00003004020075a7 */ /* 0x0022a400080011ff */
[----:B--2---:R-:W-:Y:S05]  /*e3d0*/  @!P0 NANOSLEEP.SYNCS 0x989680 ;  /* 0x009896800000895d */ /* 0x004fea0003900000 */
[----:B------:R-:W2:Y:S02]  /*e3e0*/  @!P0 SYNCS.PHASECHK.TRANS64 P0, [R2+URZ+0x30], R4 ;  /* 0x00003004020085a7 */ /* 0x000ea400080010ff */
[----:B--2---:R-:W-:Y:S05]  /*e3f0*/  @!P0 BRA `(.L_x_196) ;  /* 0xfffffffc00f08947 */ /* 0x004fea000383ffff */
[----:B------:R-:W-:Y:S05]  /*e400*/  BRA `(.L_x_35) ;  /* 0xffffff3800ac7947 */ /* 0x000fea000383ffff */
.L_x_43:
[----:B-1----:R1:W2:Y:S02]  /*e410*/  SYNCS.PHASECHK.TRANS64.TRYWAIT P0, [R2+URZ+0xb0], R3 ;  /* 0x0000b003020075a7 */ /* 0x0022a400080011ff */
[----:B--2---:R-:W-:Y:S05]  /*e420*/  @!P0 NANOSLEEP.SYNCS 0x989680 ;  /* 0x009896800000895d */ /* 0x004fea0003900000 */
[----:B------:R-:W2:Y:S02]  /*e430*/  @!P0 SYNCS.PHASECHK.TRANS64 P0, [R2+URZ+0xb0], R3 ;  /* 0x0000b003020085a7 */ /* 0x000ea400080010ff */
[----:B--2---:R-:W-:Y:S05]  /*e440*/  @!P0 BRA `(.L_x_43) ;  /* 0xfffffffc00f08947 */ /* 0x004fea000383ffff */
[----:B------:R-:W-:Y:S05]  /*e450*/  BRA `(.L_x_197) ;  /* 0xffffff3c00a07947 */ /* 0x000fea000383ffff */
.L_x_47:
[----:B----4-:R-:W-:-:S07]  /*e460*/  MOV R0, UR5 ;  /* 0x0000000500007c02 */ /* 0x010fce0008000f00 */
.L_x_198:
[----:B-1----:R1:W2:Y:S02]  /*e470*/  SYNCS.PHASECHK.TRANS64.TRYWAIT P0, [R0+URZ], R2 ;  /* 0x00000002000075a7 */ /* 0x0022a400080011ff */
[----:B--2---:R-:W-:Y:S05]  /*e480*/  @!P0 NANOSLEEP.SYNCS 0x989680 ;  /* 0x009896800000895d */ /* 0x004fea0003900000 */
[----:B------:R-:W2:Y:S02]  /*e490*/  @!P0 SYNCS.PHASECHK.TRANS64 P0, [R0+URZ], R2 ;  /* 0x00000002000085a7 */ /* 0x000ea400080010ff */
[----:B--2---:R-:W-:Y:S05]  /*e4a0*/  @!P0 BRA `(.L_x_198) ;  /* 0xfffffffc00f08947 */ /* 0x004fea000383ffff */
[----:B------:R-:W-:Y:S05]  /*e4b0*/  BRA `(.L_x_199) ;  /* 0xffffff4400187947 */ /* 0x000fea000383ffff */
.L_x_48:
[----:B----4-:R-:W-:-:S07]  /*e4c0*/  MOV R0, UR5 ;  /* 0x0000000500007c02 */ /* 0x010fce0008000f00 */
.L_x_200:
[----:B-1----:R1:W2:Y:S02]  /*e4d0*/  SYNCS.PHASECHK.TRANS64.TRYWAIT P0, [R0+URZ], R3 ;  /* 0x00000003000075a7 */ /* 0x0022a400080011ff */
[----:B--2---:R-:W-:Y:S05]  /*e4e0*/  @!P0 NANOSLEEP.SYNCS 0x989680 ;  /* 0x009896800000895d */ /* 0x004fea0003900000 */
[----:B------:R-:W2:Y:S02]  /*e4f0*/  @!P0 SYNCS.PHASECHK.TRANS64 P0, [R0+URZ], R3 ;  /* 0x00000003000085a7 */ /* 0x000ea400080010ff */
[----:B--2---:R-:W-:Y:S05]  /*e500*/  @!P0 BRA `(.L_x_200) ;  /* 0xfffffffc00f08947 */ /* 0x004fea000383ffff */
[----:B------:R-:W-:Y:S05]  /*e510*/  BRA `(.L_x_201) ;  /* 0xffffff4400247947 */ /* 0x000fea000383ffff */
.L_x_49:
[----:B----4-:R-:W-:-:S07]  /*e520*/  MOV R0, UR5 ;  /* 0x0000000500007c02 */ /* 0x010fce0008000f00 */
.L_x_202:
[----:B-1----:R1:W2:Y:S02]  /*e530*/  SYNCS.PHASECHK.TRANS64.TRYWAIT P0, [R0+URZ], R3 ;  /* 0x00000003000075a7 */ /* 0x0022a400080011ff */
[----:B--2---:R-:W-:Y:S05]  /*e540*/  @!P0 NANOSLEEP.SYNCS 0x989680 ;  /* 0x009896800000895d */ /* 0x004fea0003900000 */
[----:B------:R-:W2:Y:S02]  /*e550*/  @!P0 SYNCS.PHASECHK.TRANS64 P0, [R0+URZ], R3 ;  /* 0x00000003000085a7 */ /* 0x000ea400080010ff */
[----:B--2---:R-:W-:Y:S05]  /*e560*/  @!P0 BRA `(.L_x_202) ;  /* 0xfffffffc00f08947 */ /* 0x004fea000383ffff */
[----:B------:R-:W-:Y:S05]  /*e570*/  BRA `(.L_x_203) ;  /* 0xffffff4400307947 */ /* 0x000fea000383ffff */
.L_x_50:
[----:B----4-:R-:W-:-:S07]  /*e580*/  MOV R0, UR5 ;  /* 0x0000000500007c02 */ /* 0x010fce0008000f00 */
.L_x_204:
[----:B-1----:R1:W2:Y:S02]  /*e590*/  SYNCS.PHASECHK.TRANS64.TRYWAIT P0, [R0+URZ], R3 ;  /* 0x00000003000075a7 */ /* 0x0022a400080011ff */
[----:B--2---:R-:W-:Y:S05]  /*e5a0*/  @!P0 NANOSLEEP.SYNCS 0x989680 ;  /* 0x009896800000895d */ /* 0x004fea0003900000 */
[----:B------:R-:W2:Y:S02]  /*e5b0*/  @!P0 SYNCS.PHASECHK.TRANS64 P0, [R0+URZ], R3 ;  /* 0x00000003000085a7 */ /* 0x000ea400080010ff */
[----:B--2---:R-:W-:Y:S05]  /*e5c0*/  @!P0 BRA `(.L_x_204) ;  /* 0xfffffffc00f08947 */ /* 0x004fea000383ffff */
[----:B------:R-:W-:Y:S05]  /*e5d0*/  BRA `(.L_x_205) ;  /* 0xffffff44003c7947 */ /* 0x000fea000383ffff */
.L_x_51:
[----:B----4-:R-:W-:-:S07]  /*e5e0*/  MOV R0, UR5 ;  /* 0x0000000500007c02 */ /* 0x010fce0008000f00 */
.L_x_206:
[----:B-1----:R1:W2:Y:S02]  /*e5f0*/  SYNCS.PHASECHK.TRANS64.TRYWAIT P0, [R0+URZ], R3 ;  /* 0x00000003000075a7 */ /* 0x0022a400080011ff */
[----:B--2---:R-:W-:Y:S05]  /*e600*/  @!P0 NANOSLEEP.SYNCS 0x989680 ;  /* 0x009896800000895d */ /* 0x004fea0003900000 */
[----:B------:R-:W2:Y:S02]  /*e610*/  @!P0 SYNCS.PHASECHK.TRANS64 P0, [R0+URZ], R3 ;  /* 0x00000003000085a7 */ /* 0x000ea400080010ff */
[----:B--2---:R-:W-:Y:S05]  /*e620*/  @!P0 BRA `(.L_x_206) ;  /* 0xfffffffc00f08947 */ /* 0x004fea000383ffff */
[----:B------:R-:W-:Y:S05]  /*e630*/  BRA `(.L_x_207) ;  /* 0xffffff4400487947 */ /* 0x000fea000383ffff */
.L_x_54:
[----:B--2---:R2:W3:Y:S02]  /*e640*/  SYNCS.PHASECHK.TRANS64.TRYWAIT P0, [R0+URZ+0xf0], R4 ;  /* 0x0000f004000075a7 */ /* 0x0044e400080011ff */
[----:B---3--:R-:W-:Y:S05]  /*e650*/  @!P0 NANOSLEEP.SYNCS 0x989680 ;  /* 0x009896800000895d */ /* 0x008fea0003900000 */
[----:B------:R-:W3:Y:S02]  /*e660*/  @!P0 SYNCS.PHASECHK.TRANS64 P0, [R0+URZ+0xf0], R4 ;  /* 0x0000f004000085a7 */ /* 0x000ee400080010ff */
[----:B---3--:R-:W-:Y:S05]  /*e670*/  @!P0 BRA `(.L_x_54) ;  /* 0xfffffffc00f08947 */ /* 0x008fea000383ffff */
[----:B------:R-:W-:Y:S05]  /*e680*/  BRA `(.L_x_208) ;  /* 0xffffff4400a47947 */ /* 0x000fea000383ffff */
.L_x_55:
[----:B------:R-:W-:-:S07]  /*e690*/  MOV R0, UR5 ;  /* 0x0000000500007c02 */ /* 0x000fce0008000f00 */
.L_x_209:
[----:B--2---:R2:W3:Y:S02]  /*e6a0*/  SYNCS.PHASECHK.TRANS64.TRYWAIT P0, [R0+URZ+0xc0], R5 ;  /* 0x0000c005000075a7 */ /* 0x0044e400080011ff */
[----:B---3--:R-:W-:Y:S05]  /*e6b0*/  @!P0 NANOSLEEP.SYNCS 0x989680 ;  /* 0x009896800000895d */ /* 0x008fea0003900000 */
[----:B------:R-:W3:Y:S02]  /*e6c0*/  @!P0 SYNCS.PHASECHK.TRANS64 P0, [R0+URZ+0xc0], R5 ;  /* 0x0000c005000085a7 */ /* 0x000ee400080010ff */
[----:B---3--:R-:W-:Y:S05]  /*e6d0*/  @!P0 BRA `(.L_x_209) ;  /* 0xfffffffc00f08947 */ /* 0x008fea000383ffff */
[----:B------:R-:W-:Y:S05]  /*e6e0*/  BRA `(.L_x_210) ;  /* 0xffffff4400b47947 */ /* 0x000fea000383ffff */
.L_x_56:
[----:B--2---:R2:W3:Y:S02]  /*e6f0*/  SYNCS.PHASECHK.TRANS64.TRYWAIT P1, [R0+URZ+0xb0], R4 ;  /* 0x0000b004000075a7 */ /* 0x0044e400080211ff */
[----:B---3--:R-:W-:Y:S05]  /*e700*/  @!P1 NANOSLEEP.SYNCS 0x989680 ;  /* 0x009896800000995d */ /* 0x008fea0003900000 */
[----:B------:R-:W3:Y:S02]  /*e710*/  @!P1 SYNCS.PHASECHK.TRANS64 P1, [R0+URZ+0xb0], R4 ;  /* 0x0000b004000095a7 */ /* 0x000ee400080210ff */
[----:B---3--:R-:W-:Y:S05]  /*e720*/  @!P1 BRA `(.L_x_56) ;  /* 0xfffffffc00f09947 */ /* 0x008fea000383ffff */
[----:B------:R-:W-:Y:S05]  /*e730*/  BRA `(.L_x_211) ;  /* 0xffffff4400e47947 */ /* 0x000fea000383ffff */
.L_x_59:
[----:B------:R-:W-:-:S07]  /*e740*/  MOV R0, UR5 ;  /* 0x0000000500007c02 */ /* 0x000fce0008000f00 */
.L_x_212:
[----:B--2---:R2:W3:Y:S02]  /*e750*/  SYNCS.PHASECHK.TRANS64.TRYWAIT P0, [R0+URZ+0xc0], R2 ;  /* 0x0000c002000075a7 */ /* 0x0044e400080011ff */
[----:B---3--:R-:W-:Y:S05]  /*e760*/  @!P0 NANOSLEEP.SYNCS 0x989680 ;  /* 0x009896800000895d */ /* 0x008fea0003900000 */
[----:B------:R-:W3:Y:S02]  /*e770*/  @!P0 SYNCS.PHASECHK.TRANS64 P0, [R0+URZ+0xc0], R2 ;  /* 0x0000c002000085a7 */ /* 0x000ee400080010ff */
[----:B---3--:R-:W-:Y:S05]  /*e780*/  @!P0 BRA `(.L_x_212) ;  /* 0xfffffffc00f08947 */ /* 0x008fea000383ffff */
[----:B------:R-:W-:Y:S05]  /*e790*/  BRA `(.L_x_58) ;  /* 0xffffff4800387947 */ /* 0x000fea000383ffff */
.L_x_66:
[----:B--2---:R2:W3:Y:S02]  /*e7a0*/  SYNCS.PHASECHK.TRANS64.TRYWAIT P1, [R0+URZ+0xb0], R2 ;  /* 0x0000b002000075a7 */ /* 0x0044e400080211ff */
[----:B---3--:R-:W-:Y:S05]  /*e7b0*/  @!P1 NANOSLEEP.SYNCS 0x989680 ;  /* 0x009896800000995d */ /* 0x008fea0003900000 */
[----:B------:R-:W3:Y:S02]  /*e7c0*/  @!P1 SYNCS.PHASECHK.TRANS64 P1, [R0+URZ+0xb0], R2 ;  /* 0x0000b002000095a7 */ /* 0x000ee400080210ff */
[----:B---3--:R-:W-:Y:S05]  /*e7d0*/  @!P1 BRA `(.L_x_66) ;  /* 0xfffffffc00f09947 */ /* 0x008fea000383ffff */
[----:B------:R-:W-:Y:S05]  /*e7e0*/  BRA `(.L_x_213) ;  /* 0xffffff50003c7947 */ /* 0x000fea000383ffff */
.L_x_67:
[----:B------:R-:W-:-:S07]  /*e7f0*/  MOV R2, UR15 ;  /* 0x0000000f00027c02 */ /* 0x000fce0008000f00 */
.L_x_214:
[----:B--2---:R2:W3:Y:S02]  /*e800*/  SYNCS.PHASECHK.TRANS64.TRYWAIT P0, [R2+URZ+0xe0], R0 ;  /* 0x0000e000020075a7 */ /* 0x0044e400080011ff */
[----:B---3--:R-:W-:Y:S05]  /*e810*/  @!P0 NANOSLEEP.SYNCS 0x989680 ;  /* 0x009896800000895d */ /* 0x008fea0003900000 */
[----:B------:R-:W3:Y:S02]  /*e820*/  @!P0 SYNCS.PHASECHK.TRANS64 P0, [R2+URZ+0xe0], R0 ;  /* 0x0000e000020085a7 */ /* 0x000ee400080010ff */
[----:B---3--:R-:W-:Y:S05]  /*e830*/  @!P0 BRA `(.L_x_214) ;  /* 0xfffffffc00f08947 */ /* 0x008fea000383ffff */
[----:B------:R-:W-:Y:S05]  /*e840*/  BRA `(.L_x_215) ;  /* 0xffffff5000747947 */ /* 0x000fea000383ffff */
.L_x_70:
[----:B------:R-:W-:Y:S07]  /*e850*/  MOV R0, UR14 ;  /* 0x0000000e00007c02 */ /* 0x000fee0008000f00 */
.L_x_216:
[----:B--2---:R2:W3:Y:S02]  /*e860*/  SYNCS.PHASECHK.TRANS64.TRYWAIT P0, [R0+URZ], R2 ;  /* 0x00000002000075a7 */ /* 0x0044e400080011ff */
[----:B---3--:R-:W-:Y:S05]  /*e870*/  @!P0 NANOSLEEP.SYNCS 0x989680 ;  /* 0x009896800000895d */ /* 0x008fea0003900000 */
[----:B------:R-:W3:Y:S02]  /*e880*/  @!P0 SYNCS.PHASECHK.TRANS64 P0, [R0+URZ], R2 ;  /* 0x00000002000085a7 */ /* 0x000ee400080010ff */
[----:B---3--:R-:W-:Y:S05]  /*e890*/  @!P0 BRA `(.L_x_216) ;  /* 0xfffffffc00f08947 */ /* 0x008fea000383ffff */
[----:B------:R-:W-:Y:S05]  /*e8a0*/  BRA `(.L_x_69) ;  /* 0xffffff5000907947 */ /* 0x000fea000383ffff */
.L_x_73:
[----:B------:R-:W-:-:S07]  /*e8b0*/  MOV R0, UR5 ;  /* 0x0000000500007c02 */ /* 0x000fce0008000f00 */
.L_x_217:
[----:B-1----:R1:W3:Y:S02]  /*e8c0*/  SYNCS.PHASECHK.TRANS64.TRYWAIT P0, [R0+URZ], R2 ;  /* 0x00000002000075a7 */ /* 0x0022e400080011ff */
[----:B---3--:R-:W-:Y:S05]  /*e8d0*/  @!P0 NANOSLEEP.SYNCS 0x989680 ;  /* 0x009896800000895d */ /* 0x008fea0003900000 */
[----:B------:R-:W3:Y:S02]  /*e8e0*/  @!P0 SYNCS.PHASECHK.TRANS64 P0, [R0+URZ], R2 ;  /* 0x00000002000085a7 */ /* 0x000ee400080010ff */
[----:B---3--:R-:W-:Y:S05]  /*e8f0*/  @!P0 BRA `(.L_x_217) ;  /* 0xfffffffc00f08947 */ /* 0x008fea000383ffff */
[----:B------:R-:W-:Y:S05]  /*e900*/  BRA `(.L_x_218) ;  /* 0xffffff5400887947 */ /* 0x000fea000383ffff */
.L_x_74:
[----:B------:R-:W-:-:S07]  /*e910*/  MOV R0, UR6 ;  /* 0x0000000600007c02 */ /* 0x000fce0008000f00 */
.L_x_219:
[----:B-1----:R1:W3:Y:S02]  /*e920*/  SYNCS.PHASECHK.TRANS64.TRYWAIT P0, [R0+URZ], R2 ;  /* 0x00000002000075a7 */ /* 0x0022e400080011ff */
[----:B---3--:R-:W-:Y:S05]  /*e930*/  @!P0 NANOSLEEP.SYNCS 0x989680 ;  /* 0x009896800000895d */ /* 0x008fea0003900000 */
[----:B------:R-:W3:Y:S02]  /*e940*/  @!P0 SYNCS.PHASECHK.TRANS64 P0, [R0+URZ], R2 ;  /* 0x00000002000085a7 */ /* 0x000ee400080010ff */
[----:B---3--:R-:W-:Y:S05]  /*e950*/  @!P0 BRA `(.L_x_219) ;  /* 0xfffffffc00f08947 */ /* 0x008fea000383ffff */
[----:B------:R-:W-:Y:S05]  /*e960*/  BRA `(.L_x_220) ;  /* 0xffffff5400947947 */ /* 0x000fea000383ffff */
.L_x_79:
[----:B--2---:R2:W1:Y:S02]  /*e970*/  SYNCS.PHASECHK.TRANS64.TRYWAIT P0, [R0+URZ+0xb0], R2 ;  /* 0x0000b002000075a7 */ /* 0x00446400080011ff */
[----:B-1----:R-:W-:Y:S05]  /*e980*/  @!P0 NANOSLEEP.SYNCS 0x989680 ;  /* 0x009896800000895d */ /* 0x002fea0003900000 */
[----:B------:R-:W1:Y:S02]  /*e990*/  @!P0 SYNCS.PHASECHK.TRANS64 P0, [R0+URZ+0xb0], R2 ;  /* 0x0000b002000085a7 */ /* 0x000e6400080010ff */
[----:B-1----:R-:W-:Y:S05]  /*e9a0*/  @!P0 BRA `(.L_x_79) ;  /* 0xfffffffc00f08947 */ /* 0x002fea000383ffff */
[----:B------:R-:W-:Y:S05]  /*e9b0*/  BRA `(.L_x_221) ;  /* 0xffffff5800987947 */ /* 0x000fea000383ffff */
.L_x_82:
[----:B------:R-:W-:Y:S07]  /*e9c0*/  MOV R0, UR6 ;  /* 0x0000000600007c02 */ /* 0x000fee0008000f00 */
.L_x_222:
[----:B-1----:R1:W2:Y:S02]  /*e9d0*/  SYNCS.PHASECHK.TRANS64.TRYWAIT P0, [R0+URZ+0xa8], R2 ;  /* 0x0000a802000075a7 */ /* 0x0022a400080011ff */
[----:B--2---:R-:W-:Y:S05]  /*e9e0*/  @!P0 NANOSLEEP.SYNCS 0x989680 ;  /* 0x009896800000895d */ /* 0x004fea0003900000 */
[----:B------:R-:W2:Y:S02]  /*e9f0*/  @!P0 SYNCS.PHASECHK.TRANS64 P0, [R0+URZ+0xa8], R2 ;  /* 0x0000a802000085a7 */ /* 0x000ea400080010ff */
[----:B--2---:R-:W-:Y:S05]  /*ea00*/  @!P0 BRA `(.L_x_222) ;  /* 0xfffffffc00f08947 */ /* 0x004fea000383ffff */
[----:B------:R-:W-:Y:S05]  /*ea10*/  BRA `(.L_x_81) ;  /* 0xffffff5c00907947 */ /* 0x000fea000383ffff */
.L_x_85:
[----:B------:R-:W-:Y:S07]  /*ea20*/  MOV R0, UR6 ;  /* 0x0000000600007c02 */ /* 0x000fee0008000f00 */
.L_x_223:
[----:B-1----:R1:W2:Y:S02]  /*ea30*/  SYNCS.PHASECHK.TRANS64.TRYWAIT P0, [R0+URZ+0x80], R24 ;  /* 0x00008018000075a7 */ /* 0x0022a400080011ff */
[----:B--2---:R-:W-:Y:S05]  /*ea40*/  @!P0 NANOSLEEP.SYNCS 0x989680 ;  /* 0x009896800000895d */ /* 0x004fea0003900000 */
[----:B------:R-:W2:Y:S02]  /*ea50*/  @!P0 SYNCS.PHASECHK.TRANS64 P0, [R0+URZ+0x80], R24 ;  /* 0x00008018000085a7 */ /* 0x000ea400080010ff */
[----:B--2---:R-:W-:Y:S05]  /*ea60*/  @!P0 BRA `(.L_x_223) ;  /* 0xfffffffc00f08947 */ /* 0x004fea000383ffff */
[----:B------:R-:W-:Y:S05]  /*ea70*/  BRA `(.L_x_224) ;  /* 0xffffff5c00ec7947 */ /* 0x000fea000383ffff */
.L_x_86:
[----:B------:R-:W-:Y:S07]  /*ea80*/  MOV R0, UR6 ;  /* 0x0000000600007c02 */ /* 0x000fee0008000f00 */
.L_x_225:
[----:B-1----:R1:W2:Y:S02]  /*ea90*/  SYNCS.PHASECHK.TRANS64.TRYWAIT P0, [R0+URZ+0x88], R24 ;  /* 0x00008818000075a7 */ /* 0x0022a400080011ff */
[----:B--2---:R-:W-:Y:S05]  /*eaa0*/  @!P0 NANOSLEEP.SYNCS 0x989680 ;  /* 0x009896800000895d */ /* 0x004fea0003900000 */
[----:B------:R-:W2:Y:S02]  /*eab0*/  @!P0 SYNCS.PHASECHK.TRANS64 P0, [R0+URZ+0x88], R24 ;  /* 0x00008818000085a7 */ /* 0x000ea400080010ff */
[----:B--2---:R-:W-:Y:S05]  /*eac0*/  @!P0 BRA `(.L_x_225) ;  /* 0xfffffffc00f08947 */ /* 0x004fea000383ffff */
[----:B------:R-:W-:Y:S05]  /*ead0*/  BRA `(.L_x_226) ;  /* 0xffffff6000447947 */ /* 0x000fea000383ffff */
.L_x_87:
[----:B------:R-:W-:Y:S07]  /*eae0*/  MOV R0, UR6 ;  /* 0x0000000600007c02 */ /* 0x000fee0008000f00 */
.L_x_227:
[----:B-1----:R1:W2:Y:S02]  /*eaf0*/  SYNCS.PHASECHK.TRANS64.TRYWAIT P0, [R0+URZ+0x90], R24 ;  /* 0x00009018000075a7 */ /* 0x0022a400080011ff */
[----:B--2---:R-:W-:Y:S05]  /*eb00*/  @!P0 NANOSLEEP.SYNCS 0x989680 ;  /* 0x009896800000895d */ /* 0x004fea0003900000 */
[----:B------:R-:W2:Y:S02]  /*eb10*/  @!P0 SYNCS.PHASECHK.TRANS64 P0, [R0+URZ+0x90], R24 ;  /* 0x00009018000085a7 */ /* 0x000ea400080010ff */
[----:B--2---:R-:W-:Y:S05]  /*eb20*/  @!P0 BRA `(.L_x_227) ;  /* 0xfffffffc00f08947 */ /* 0x004fea000383ffff */
[----:B------:R-:W-:Y:S05]  /*eb30*/  BRA `(.L_x_228) ;  /* 0xffffff6000a47947 */ /* 0x000fea000383ffff */
.L_x_88:
[----:B------:R-:W-:Y:S07]  /*eb40*/  MOV R0, UR6 ;  /* 0x0000000600007c02 */ /* 0x000fee0008000f00 */
.L_x_229:
[----:B-1----:R1:W2:Y:S02]  /*eb50*/  SYNCS.PHASECHK.TRANS64.TRYWAIT P0, [R0+URZ+0x98], R24 ;  /* 0x00009818000075a7 */ /* 0x0022a400080011ff */
[----:B--2---:R-:W-:Y:S05]  /*eb60*/  @!P0 NANOSLEEP.SYNCS 0x989680 ;  /* 0x009896800000895d */ /* 0x004fea0003900000 */
[----:B------:R-:W2:Y:S02]  /*eb70*/  @!P0 SYNCS.PHASECHK.TRANS64 P0, [R0+URZ+0x98], R24 ;  /* 0x00009818000085a7 */ /* 0x000ea400080010ff */
[----:B--2---:R-:W-:Y:S05]  /*eb80*/  @!P0 BRA `(.L_x_229) ;  /* 0xfffffffc00f08947 */ /* 0x004fea000383ffff */
[----:B------:R-:W-:Y:S05]  /*eb90*/  BRA `(.L_x_230) ;  /* 0xffffff6400007947 */ /* 0x000fea000383ffff */
.L_x_89:
[----:B------:R-:W-:Y:S07]  /*eba0*/  MOV R0, UR6 ;  /* 0x0000000600007c02 */ /* 0x000fee0008000f00 */
.L_x_231:
[----:B-1----:R1:W2:Y:S02]  /*ebb0*/  SYNCS.PHASECHK.TRANS64.TRYWAIT P0, [R0+URZ+0x80], R30 ;  /* 0x0000801e000075a7 */ /* 0x0022a400080011ff */
[----:B--2---:R-:W-:Y:S05]  /*ebc0*/  @!P0 NANOSLEEP.SYNCS 0x989680 ;  /* 0x009896800000895d */ /* 0x004fea0003900000 */
[----:B------:R-:W2:Y:S02]  /*ebd0*/  @!P0 SYNCS.PHASECHK.TRANS64 P0, [R0+URZ+0x80], R30 ;  /* 0x0000801e000085a7 */ /* 0x000ea400080010ff */
[----:B--2---:R-:W-:Y:S05]  /*ebe0*/  @!P0 BRA `(.L_x_231) ;  /* 0xfffffffc00f08947 */ /* 0x004fea000383ffff */
[----:B------:R-:W-:Y:S05]  /*ebf0*/  BRA `(.L_x_232) ;  /* 0xffffff6400647947 */ /* 0x000fea000383ffff */
.L_x_90:
[----:B------:R-:W-:Y:S07]  /*ec00*/  MOV R0, UR6 ;  /* 0x0000000600007c02 */ /* 0x000fee0008000f00 */
.L_x_233:
[----:B-1----:R1:W2:Y:S02]  /*ec10*/  SYNCS.PHASECHK.TRANS64.TRYWAIT P0, [R0+URZ+0x88], R30 ;  /* 0x0000881e000075a7 */ /* 0x0022a400080011ff */
[----:B--2---:R-:W-:Y:S05]  /*ec20*/  @!P0 NANOSLEEP.SYNCS 0x989680 ;  /* 0x009896800000895d */ /* 0x004fea0003900000 */
[----:B------:R-:W2:Y:S02]  /*ec30*/  @!P0 SYNCS.PHASECHK.TRANS64 P0, [R0+URZ+0x88], R30 ;  /* 0x0000881e000085a7 */ /* 0x000ea400080010ff */
[----:B--2---:R-:W-:Y:S05]  /*ec40*/  @!P0 BRA `(.L_x_233) ;  /* 0xfffffffc00f08947 */ /* 0x004fea000383ffff */
[----:B------:R-:W-:Y:S05]  /*ec50*/  BRA `(.L_x_234) ;  /* 0xffffff6400c47947 */ /* 0x000fea000383ffff */
.L_x_91:
[----:B------:R-:W-:Y:S07]  /*ec60*/  MOV R0, UR6 ;  /* 0x0000000600007c02 */ /* 0x000fee0008000f00 */
.L_x_235:
[----:B-1----:R1:W2:Y:S02]  /*ec70*/  SYNCS.PHASECHK.TRANS64.TRYWAIT P0, [R0+URZ+0x90], R30 ;  /* 0x0000901e000075a7 */ /* 0x0022a400080011ff */
[----:B--2---:R-:W-:Y:S05]  /*ec80*/  @!P0 NANOSLEEP.SYNCS 0x989680 ;  /* 0x009896800000895d */ /* 0x004fea0003900000 */
[----:B------:R-:W2:Y:S02]  /*ec90*/  @!P0 SYNCS.PHASECHK.TRANS64 P0, [R0+URZ+0x90], R30 ;  /* 0x0000901e000085a7 */ /* 0x000ea400080010ff */
[----:B--2---:R-:W-:Y:S05]  /*eca0*/  @!P0 BRA `(.L_x_235) ;  /* 0xfffffffc00f08947 */ /* 0x004fea000383ffff */
[----:B------:R-:W-:Y:S05]  /*ecb0*/  BRA `(.L_x_236) ;  /* 0xffffff6800207947 */ /* 0x000fea000383ffff */
.L_x_92:
[----:B------:R-:W-:Y:S07]  /*ecc0*/  MOV R0, UR6 ;  /* 0x0000000600007c02 */ /* 0x000fee0008000f00 */
.L_x_237:
[----:B-1----:R1:W2:Y:S02]  /*ecd0*/  SYNCS.PHASECHK.TRANS64.TRYWAIT P0, [R0+URZ+0x98], R30 ;  /* 0x0000981e000075a7 */ /* 0x0022a400080011ff */
[----:B--2---:R-:W-:Y:S05]  /*ece0*/  @!P0 NANOSLEEP.SYNCS 0x989680 ;  /* 0x009896800000895d */ /* 0x004fea0003900000 */
[----:B------:R-:W2:Y:S02]  /*ecf0*/  @!P0 SYNCS.PHASECHK.TRANS64 P0, [R0+URZ+0x98], R30 ;  /* 0x0000981e000085a7 */ /* 0x000ea400080010ff */
[----:B--2---:R-:W-:Y:S05]  /*ed00*/  @!P0 BRA `(.L_x_237) ;  /* 0xfffffffc00f08947 */ /* 0x004fea000383ffff */
[----:B------:R-:W-:Y:S05]  /*ed10*/  BRA `(.L_x_238) ;  /* 0xffffff6800c07947 */ /* 0x000fea000383ffff */
.L_x_94:
[----:B------:R-:W-:-:S07]  /*ed20*/  MOV R0, UR6 ;  /* 0x0000000600007c02 */ /* 0x000fce0008000f00 */
.L_x_239:
[----:B-1----:R1:W3:Y:S02]  /*ed30*/  SYNCS.PHASECHK.TRANS64.TRYWAIT P0, [R0+URZ+0x80], R24 ;  /* 0x00008018000075a7 */ /* 0x0022e400080011ff */
[----:B---3--:R-:W-:Y:S05]  /*ed40*/  @!P0 NANOSLEEP.SYNCS 0x989680 ;  /* 0x009896800000895d */ /* 0x008fea0003900000 */
[----:B------:R-:W3:Y:S02]  /*ed50*/  @!P0 SYNCS.PHASECHK.TRANS64 P0, [R0+URZ+0x80], R24 ;  /* 0x00008018000085a7 */ /* 0x000ee400080010ff */
[----:B---3--:R-:W-:Y:S05]  /*ed60*/  @!P0 BRA `(.L_x_239) ;  /* 0xfffffffc00f08947 */ /* 0x008fea000383ffff */
[----:B------:R-:W-:Y:S05]  /*ed70*/  BRA `(.L_x_240) ;  /* 0xffffff6c00447947 */ /* 0x000fea000383ffff */
.L_x_95:
[----:B-1----:R-:W-:-:S07]  /*ed80*/  MOV R0, UR6 ;  /* 0x0000000600007c02 */ /* 0x002fce0008000f00 */
.L_x_241:
[----:B-1----:R1:W3:Y:S02]  /*ed90*/  SYNCS.PHASECHK.TRANS64.TRYWAIT P0, [R0+URZ+0x88], R24 ;  /* 0x00008818000075a7 */ /* 0x0022e400080011ff */
[----:B---3--:R-:W-:Y:S05]  /*eda0*/  @!P0 NANOSLEEP.SYNCS 0x989680 ;  /* 0x009896800000895d */ /* 0x008fea0003900000 */
[----:B------:R-:W3:Y:S02]  /*edb0*/  @!P0 SYNCS.PHASECHK.TRANS64 P0, [R0+URZ+0x88], R24 ;  /* 0x00008818000085a7 */ /* 0x000ee400080010ff */
[----:B---3--:R-:W-:Y:S05]  /*edc0*/  @!P0 BRA `(.L_x_241) ;  /* 0xfffffffc00f08947 */ /* 0x008fea000383ffff */
[----:B------:R-:W-:Y:S05]  /*edd0*/  BRA `(.L_x_242) ;  /* 0xffffff6c00347947 */ /* 0x000fea000383ffff */
.L_x_96:
[----:B------:R-:W-:-:S07]  /*ede0*/  MOV R2, UR6 ;  /* 0x0000000600027c02 */ /* 0x000fce0008000f00 */
.L_x_243:
[----:B-1----:R1:W3:Y:S02]  /*edf0*/  SYNCS.PHASECHK.TRANS64.TRYWAIT P0, [R2+URZ+0x90], R24 ;  /* 0x00009018020075a7 */ /* 0x0022e400080011ff */
[----:B---3--:R-:W-:Y:S05]  /*ee00*/  @!P0 NANOSLEEP.SYNCS 0x989680 ;  /* 0x009896800000895d */ /* 0x008fea0003900000 */
[----:B------:R-:W3:Y:S02]  /*ee10*/  @!P0 SYNCS.PHASECHK.TRANS64 P0, [R2+URZ+0x90], R24 ;  /* 0x00009018020085a7 */ /* 0x000ee400080010ff */
[----:B---3--:R-:W-:Y:S05]  /*ee20*/  @!P0 BRA `(.L_x_243) ;  /* 0xfffffffc00f08947 */ /* 0x008fea000383ffff */
[----:B------:R-:W-:Y:S05]  /*ee30*/  BRA `(.L_x_244) ;  /* 0xffffff6c00287947 */ /* 0x000fea000383ffff */
.L_x_98:
[----:B--2---:R2:W4:Y:S02]  /*ee40*/  SYNCS.PHASECHK.TRANS64.TRYWAIT P0, [R0+URZ+0xb0], R2 ;  /* 0x0000b002000075a7 */ /* 0x00452400080011ff */
[----:B----4-:R-:W-:Y:S05]  /*ee50*/  @!P0 NANOSLEEP.SYNCS 0x989680 ;  /* 0x009896800000895d */ /* 0x010fea0003900000 */
[----:B------:R-:W4:Y:S02]  /*ee60*/  @!P0 SYNCS.PHASECHK.TRANS64 P0, [R0+URZ+0xb0], R2 ;  /* 0x0000b002000085a7 */ /* 0x000f2400080010ff */
[----:B----4-:R-:W-:Y:S05]  /*ee70*/  @!P0 BRA `(.L_x_98) ;  /* 0xfffffffc00f08947 */ /* 0x010fea000383ffff */
[----:B------:R-:W-:Y:S05]  /*ee80*/  BRA `(.L_x_245) ;  /* 0xffffff6c00e87947 */ /* 0x000fea000383ffff */
.L_x_109:
[----:B-1----:R-:W-:Y:S04]  /*ee90*/  MOV R4, UR45 ;  /* 0x0000002d00047c02 */ /* 0x002fe80008000f00 */
[----:B------:R1:W2:Y:S03]  /*eea0*/  SYNCS.PHASECHK.TRANS64.TRYWAIT P1, [R4+URZ+0x60], R5 ;  /* 0x00006005040075a7 */ /* 0x0002a600080211ff */
[----:B--2---:R-:W-:Y:S05]  /*eeb0*/  @!P1 NANOSLEEP.SYNCS 0x989680 ;  /* 0x009896800000995d */ /* 0x004fea0003900000 */
[----:B------:R-:W2:Y:S02]  /*eec0*/  @!P1 SYNCS.PHASECHK.TRANS64 P1, [R4+URZ+0x60], R5 ;  /* 0x00006005040095a7 */ /* 0x000ea400080210ff */
[----:B--2---:R-:W-:Y:S05]  /*eed0*/  @!P1 BRA `(.L_x_109) ;  /* 0xfffffffc00ec9947 */ /* 0x004fea000383ffff */
[----:B------:R-:W-:Y:S05]  /*eee0*/  BRA `(.L_x_108) ;  /* 0xffffff7c00047947 */ /* 0x000fea000383ffff */
.L_x_111:
[----:B------:R1:W1:Y:S02]  /*eef0*/  SYNCS.PHASECHK.TRANS64.TRYWAIT P0, [R58+URZ+0xd0], R3 ;  /* 0x0000d0033a0075a7 */ /* 0x00026400080011ff */
[----:B-1----:R-:W-:Y:S05]  /*ef00*/  @!P0 NANOSLEEP.SYNCS 0x989680 ;  /* 0x009896800000895d */ /* 0x002fea0003900000 */
[----:B------:R-:W1:Y:S02]  /*ef10*/  @!P0 SYNCS.PHASECHK.TRANS64 P0, [R58+URZ+0xd0], R3 ;  /* 0x0000d0033a0085a7 */ /* 0x000e6400080010ff */
[----:B-1----:R-:W-:Y:S05]  /*ef20*/  @!P0 BRA `(.L_x_111) ;  /* 0xfffffffc00f08947 */ /* 0x002fea000383ffff */
[----:B------:R-:W-:Y:S05]  /*ef30*/  BRA `(.L_x_110) ;  /* 0xffffff7c00287947 */ /* 0x000fea000383ffff */
.L_x_122:
[----:B-1----:R1:W3:Y:S02]  /*ef40*/  SYNCS.PHASECHK.TRANS64.TRYWAIT P0, [R2+URZ+0x60], R0 ;  /* 0x00006000020075a7 */ /* 0x0022e400080011ff */
[----:B---3--:R-:W-:Y:S05]  /*ef50*/  @!P0 NANOSLEEP.SYNCS 0x989680 ;  /* 0x009896800000895d */ /* 0x008fea0003900000 */
[----:B------:R-:W3:Y:S02]  /*ef60*/  @!P0 SYNCS.PHASECHK.TRANS64 P0, [R2+URZ+0x60], R0 ;  /* 0x00006000020085a7 */ /* 0x000ee400080010ff */
[----:B---3--:R-:W-:Y:S05]  /*ef70*/  @!P0 BRA `(.L_x_122) ;  /* 0xfffffffc00f08947 */ /* 0x008fea000383ffff */
[----:B------:R-:W-:Y:S05]  /*ef80*/  BRA `(.L_x_121) ;  /* 0xffffff8800c47947 */ /* 0x000fea000383ffff */
.L_x_132:
[----:B-1----:R1:W3:Y:S02]  /*ef90*/  SYNCS.PHASECHK.TRANS64.TRYWAIT P0, [R0+URZ+0x60], R20 ;  /* 0x00006014000075a7 */ /* 0x0022e400080011ff */
[----:B---3--:R-:W-:Y:S05]  /*efa0*/  @!P0 NANOSLEEP.SYNCS 0x989680 ;  /* 0x009896800000895d */ /* 0x008fea0003900000 */
[----:B------:R-:W3:Y:S02]  /*efb0*/  @!P0 SYNCS.PHASECHK.TRANS64 P0, [R0+URZ+0x60], R20 ;  /* 0x00006014000085a7 */ /* 0x000ee400080010ff */
[----:B---3--:R-:W-:Y:S05]  /*efc0*/  @!P0 BRA `(.L_x_132) ;  /* 0xfffffffc00f08947 */ /* 0x008fea000383ffff */
[----:B------:R-:W-:Y:S05]  /*efd0*/  BRA `(.L_x_131) ;  /* 0xffffff98005c7947 */ /* 0x000fea000383ffff */
.L_x_142:
[----:B-1----:R1:W3:Y:S02]  /*efe0*/  SYNCS.PHASECHK.TRANS64.TRYWAIT P0, [R0+URZ+0x60], R20 ;  /* 0x00006014000075a7 */ /* 0x0022e400080011ff */
[----:B---3--:R-:W-:Y:S05]  /*eff0*/  @!P0 NANOSLEEP.SYNCS 0x989680 ;  /* 0x009896800000895d */ /* 0x008fea0003900000 */
[----:B------:R-:W3:Y:S02]  /*f000*/  @!P0 SYNCS.PHASECHK.TRANS64 P0, [R0+URZ+0x60], R20 ;  /* 0x00006014000085a7 */ /* 0x000ee400080010ff */
[----:B---3--:R-:W-:Y:S05]  /*f010*/  @!P0 BRA `(.L_x_142) ;  /* 0xfffffffc00f08947 */ /* 0x008fea000383ffff */
[----:B------:R-:W-:Y:S05]  /*f020*/  BRA `(.L_x_141) ;  /* 0xffffffa400d87947 */ /* 0x000fea000383ffff */
.L_x_152:
[----:B-1----:R1:W3:Y:S02]  /*f030*/  SYNCS.PHASECHK.TRANS64.TRYWAIT P0, [R0+URZ+0x60], R20 ;  /* 0x00006014000075a7 */ /* 0x0022e400080011ff */
[----:B---3--:R-:W-:Y:S05]  /*f040*/  @!P0 NANOSLEEP.SYNCS 0x989680 ;  /* 0x009896800000895d */ /* 0x008fea0003900000 */
[----:B------:R-:W3:Y:S02]  /*f050*/  @!P0 SYNCS.PHASECHK.TRANS64 P0, [R0+URZ+0x60], R20 ;  /* 0x00006014000085a7 */ /* 0x000ee400080010ff */
[----:B---3--:R-:W-:Y:S05]  /*f060*/  @!P0 BRA `(.L_x_152) ;  /* 0xfffffffc00f08947 */ /* 0x008fea000383ffff */
[----:B------:R-:W-:Y:S05]  /*f070*/  BRA `(.L_x_151) ;  /* 0xffffffb4007c7947 */ /* 0x000fea000383ffff */
.L_x_162:
[----:B-1----:R1:W2:Y:S02]  /*f080*/  SYNCS.PHASECHK.TRANS64.TRYWAIT P0, [R0+URZ+0x60], R20 ;  /* 0x00006014000075a7 */ /* 0x0022a400080011ff */
[----:B--2---:R-:W-:Y:S05]  /*f090*/  @!P0 NANOSLEEP.SYNCS 0x989680 ;  /* 0x009896800000895d */ /* 0x004fea0003900000 */
[----:B------:R-:W2:Y:S02]  /*f0a0*/  @!P0 SYNCS.PHASECHK.TRANS64 P0, [R0+URZ+0x60], R20 ;  /* 0x00006014000085a7 */ /* 0x000ea400080010ff */
[----:B--2---:R-:W-:Y:S05]  /*f0b0*/  @!P0 BRA `(.L_x_162) ;  /* 0xfffffffc00f08947 */ /* 0x004fea000383ffff */
[----:B------:R-:W-:Y:S05]  /*f0c0*/  BRA `(.L_x_161) ;  /* 0xffffffc400107947 */ /* 0x000fea000383ffff */
.L_x_172:
[----:B-1----:R1:W2:Y:S02]  /*f0d0*/  SYNCS.PHASECHK.TRANS64.TRYWAIT P0, [R0+URZ+0x60], R20 ;  /* 0x00006014000075a7 */ /* 0x0022a400080011ff */
[----:B--2---:R-:W-:Y:S05]  /*f0e0*/  @!P0 NANOSLEEP.SYNCS 0x989680 ;  /* 0x009896800000895d */ /* 0x004fea0003900000 */
[----:B------:R-:W2:Y:S02]  /*f0f0*/  @!P0 SYNCS.PHASECHK.TRANS64 P0, [R0+URZ+0x60], R20 ;  /* 0x00006014000085a7 */ /* 0x000ea400080010ff */
[----:B--2---:R-:W-:Y:S05]  /*f100*/  @!P0 BRA `(.L_x_172) ;  /* 0xfffffffc00f08947 */ /* 0x004fea000383ffff */
[----:B------:R-:W-:Y:S05]  /*f110*/  BRA `(.L_x_171) ;  /* 0xffffffd000b87947 */ /* 0x000fea000383ffff */
.L_x_182:
[----:B--2---:R2:W3:Y:S02]  /*f120*/  SYNCS.PHASECHK.TRANS64.TRYWAIT P0, [R0+URZ+0x60], R106 ;  /* 0x0000606a000075a7 */ /* 0x0044e400080011ff */
[----:B---3--:R-:W-:Y:S05]  /*f130*/  @!P0 NANOSLEEP.SYNCS 0x989680 ;  /* 0x009896800000895d */ /* 0x008fea0003900000 */
[----:B------:R-:W3:Y:S02]  /*f140*/  @!P0 SYNCS.PHASECHK.TRANS64 P0, [R0+URZ+0x60], R106 ;  /* 0x0000606a000085a7 */ /* 0x000ee400080010ff */
[----:B---3--:R-:W-:Y:S05]  /*f150*/  @!P0 BRA `(.L_x_182) ;  /* 0xfffffffc00f08947 */ /* 0x008fea000383ffff */
[----:B------:R-:W-:Y:S05]  /*f160*/  BRA `(.L_x_181) ;  /* 0xffffffe000447947 */ /* 0x000fea000383ffff */
        .weak           $__internal_0_$__cuda_sm10x_tcgen05_guardrail_trap_col_being_dealloced_not_returned_by_alloc
        .type           $__internal_0_$__cuda_sm10x_tcgen05_guardrail_trap_col_being_dealloced_not_returned_by_alloc,@function
        .size           $__internal_0_$__cuda_sm10x_tcgen05_guardrail_trap_col_being_dealloced_not_returned_by_alloc,($__internal_1_$__cuda_sm10x_tcgen05_guardrail_trap_phase_invalid_during_alloc - $__internal_0_$__cuda_sm10x_tcgen05_guardrail_trap_col_being_dealloced_not_returned_by_alloc)
$__internal_0_$__cuda_sm10x_tcgen05_guardrail_trap_col_being_dealloced_not_returned_by_alloc:
[----:B------:R-:W-:Y:S05]  /*f170*/  BPT.TRAP 0x1 ;  /* 0x000000040000795c */ /* 0x000fea0000300000 */
[----:B------:R-:W-:-:S04]  /*f180*/  HFMA2 R3, -RZ, RZ, 0, 0 ;  /* 0x00000000ff037431 */ /* 0x000fc800000001ff */
[----:B------:R-:W-:Y:S05]  /*f190*/  RET.REL.NODEC R2 `(_ZN7cutlass13device_kernelINS_4gemm6kernel13GemmUniversalIN4cute5tupleIJiiiiEEENS1_10collective13CollectiveMmaINS1_46MainloopSm100TmaUmmaWarpSpecializedBlockScaledILi6ELi2ELi2ENS5_IJNS4_1CILi2EEENSA_ILi1EEESC_EEEEENS5_IJNSA_ILi128EEESF_SF_EEENS5_IJNS_12float_e4m3_tENS_13float_ue8m0_tEEEENS5_IJNS5_IJlSC_lEEENS4_6LayoutINS5_IJNS5_IJNS5_IJNSA_ILi32EEENSA_ILi4EEEEEEiEEESP_NS5_IJSC_iEEEEEENS5_IJNS5_IJNS5_IJNSA_ILi16EEESN_EEEiEEENS5_IJNS5_IJNSA_ILi0EEESC_EEENSA_ILi512EEEEEENS5_IJSV_iEEEEEEEEEEESJ_S12_NS4_8TiledMMAINS4_8MMA_AtomIJNS4_21SM100_MMA_MXF8F6F4_SSISH_SH_fSI_Li128ELi128ELNS4_4UMMA5MajorE0ELS17_0ELNS16_7ScaleInE0ELS18_0EEEEEENSL_INS5_IJSC_SC_SC_EEENS5_IJSV_SV_SV_EEEEENS5_IJNS4_10UnderscoreES1E_S1E_EEEEENS5_IJNS4_13SM90_TMA_LOADES1H_EEENS5_IJNS4_14ComposedLayoutINS4_7SwizzleILi3ELi4ELi3EEENS4_18smem_ptr_flag_bitsILi8EEENSL_INS5_IJNSA_ILi8EEESF_EEENS5_IJSF_SC_EEEEEEENSL_INS5_IJNS5_IJNS5_IJSO_SC_EEENS5_IJSM_SC_EEEEEESC_NS5_IJSN_SC_EEEEEENS5_IJNS5_IJNS5_IJST_SX_EEESW_EEESV_NS5_IJSC_SX_EEEEEEEEEEEvNS4_8identityENS5_IJNS4_23SM90_TMA_LOAD_MULTICASTES25_EEES23_vS24_EENS_8epilogue10collective18CollectiveEpilogueINS28_23Sm100TmaWarpSpecializedILi4ELi2ELi16ELb1ELb0EEEJNS5_IJNSA_ILi64EEESF_SF_EEENS5_IJNSL_IS2D_SC_EENSL_INS5_IJSS_SB_EEENS5_IJSC_S2D_EEEEEEEENS_10bfloat16_tESK_S2K_SK_NS28_6fusion15FusionCallbacksIS2C_NS2L_17LinearCombinationIS2K_fS2K_fLNS_15FloatRoundStyleE2EEES2E_S2J_JEEENS4_5SM1004TMEM4LOAD26SM100_TMEM_LOAD_32dp32b16xES1H_NS1J_INS1K_ILi1ELi4ELi3EEENS1M_ILi16EEENSL_INS5_IJS1O_SS_EEENS5_IJSS_SC_EEEEEEENS4_39AutoVectorizingCopyWithAssumedAlignmentILi128EEENS4_14SM90_TMA_STOREES30_S32_S32_EEEvvEEEEvNT_6ParamsE) ;  /* 0xffffff0c02987950 */ /* 0x000fea0003c3ffff */
        .weak           $__internal_1_$__cuda_sm10x_tcgen05_guardrail_trap_phase_invalid_during_alloc
        .type           $__internal_1_$__cuda_sm10x_tcgen05_guardrail_trap_phase_invalid_during_alloc,@function
        .size           $__internal_1_$__cuda_sm10x_tcgen05_guardrail_trap_phase_invalid_during_alloc,($__internal_2_$__cuda_sm10x_tcgen05_guardrail_trap_unallocated_columns_being_dealloced - $__internal_1_$__cuda_sm10x_tcgen05_guardrail_trap_phase_invalid_during_alloc)
$__internal_1_$__cuda_sm10x_tcgen05_guardrail_trap_phase_invalid_during_alloc:
[----:B------:R-:W-:Y:S05]  /*f1a0*/  BPT.TRAP 0x1 ;  /* 0x000000040000795c */ /* 0x000fea0000300000 */
[----:B------:R-:W-:-:S04]  /*f1b0*/  MOV R3, 0x0 ;  /* 0x0000000000037802 */ /* 0x000fc80000000f00 */
[----:B------:R-:W-:Y:S05]  /*f1c0*/  RET.REL.NODEC R2 `(_ZN7cutlass13device_kernelINS_4gemm6kernel13GemmUniversalIN4cute5tupleIJiiiiEEENS1_10collective13CollectiveMmaINS1_46MainloopSm100TmaUmmaWarpSpecializedBlockScaledILi6ELi2ELi2ENS5_IJNS4_1CILi2EEENSA_ILi1EEESC_EEEEENS5_IJNSA_ILi128EEESF_SF_EEENS5_IJNS_12float_e4m3_tENS_13float_ue8m0_tEEEENS5_IJNS5_IJlSC_lEEENS4_6LayoutINS5_IJNS5_IJNS5_IJNSA_ILi32EEENSA_ILi4EEEEEEiEEESP_NS5_IJSC_iEEEEEENS5_IJNS5_IJNS5_IJNSA_ILi16EEESN_EEEiEEENS5_IJNS5_IJNSA_ILi0EEESC_EEENSA_ILi512EEEEEENS5_IJSV_iEEEEEEEEEEESJ_S12_NS4_8TiledMMAINS4_8MMA_AtomIJNS4_21SM100_MMA_MXF8F6F4_SSISH_SH_fSI_Li128ELi128ELNS4_4UMMA5MajorE0ELS17_0ELNS16_7ScaleInE0ELS18_0EEEEEENSL_INS5_IJSC_SC_SC_EEENS5_IJSV_SV_SV_EEEEENS5_IJNS4_10UnderscoreES1E_S1E_EEEEENS5_IJNS4_13SM90_TMA_LOADES1H_EEENS5_IJNS4_14ComposedLayoutINS4_7SwizzleILi3ELi4ELi3EEENS4_18smem_ptr_flag_bitsILi8EEENSL_INS5_IJNSA_ILi8EEESF_EEENS5_IJSF_SC_EEEEEEENSL_INS5_IJNS5_IJNS5_IJSO_SC_EEENS5_IJSM_SC_EEEEEESC_NS5_IJSN_SC_EEEEEENS5_IJNS5_IJNS5_IJST_SX_EEESW_EEESV_NS5_IJSC_SX_EEEEEEEEEEEvNS4_8identityENS5_IJNS4_23SM90_TMA_LOAD_MULTICASTES25_EEES23_vS24_EENS_8epilogue10collective18CollectiveEpilogueINS28_23Sm100TmaWarpSpecializedILi4ELi2ELi16ELb1ELb0EEEJNS5_IJNSA_ILi64EEESF_SF_EEENS5_IJNSL_IS2D_SC_EENSL_INS5_IJSS_SB_EEENS5_IJSC_S2D_EEEEEEEENS_10bfloat16_tESK_S2K_SK_NS28_6fusion15FusionCallbacksIS2C_NS2L_17LinearCombinationIS2K_fS2K_fLNS_15FloatRoundStyleE2EEES2E_S2J_JEEENS4_5SM1004TMEM4LOAD26SM100_TMEM_LOAD_32dp32b16xES1H_NS1J_INS1K_ILi1ELi4ELi3EEENS1M_ILi16EEENSL_INS5_IJS1O_SS_EEENS5_IJSS_SC_EEEEEEENS4_39AutoVectorizingCopyWithAssumedAlignmentILi128EEENS4_14SM90_TMA_STOREES30_S32_S32_EEEvvEEEEvNT_6ParamsE) ;  /* 0xffffff0c028c7950 */ /* 0x000fea0003c3ffff */
        .weak           $__internal_2_$__cuda_sm10x_tcgen05_guardrail_trap_unallocated_columns_being_dealloced
        .type           $__internal_2_$__cuda_sm10x_tcgen05_guardrail_trap_unallocated_columns_being_dealloced,@function
        .size           $__internal_2_$__cuda_sm10x_tcgen05_guardrail_trap_unallocated_columns_being_dealloced,(.L_x_247 - $__internal_2_$__cuda_sm10x_tcgen05_guardrail_trap_unallocated_columns_being_dealloced)
$__internal_2_$__cuda_sm10x_tcgen05_guardrail_trap_unallocated_columns_being_dealloced:
[----:B------:R-:W-:Y:S05]  /*f1d0*/  BPT.TRAP 0x1 ;  /* 0x000000040000795c */ /* 0x000fea0000300000 */
[----:B------:R-:W-:-:S04]  /*f1e0*/  HFMA2 R3, -RZ, RZ, 0, 0 ;  /* 0x00000000ff037431 */ /* 0x000fc800000001ff */
[----:B------:R-:W-:Y:S05]  /*f1f0*/  RET.REL.NODEC R2 `(_ZN7cutlass13device_kernelINS_4gemm6kernel13GemmUniversalIN4cute5tupleIJiiiiEEENS1_10collective13CollectiveMmaINS1_46MainloopSm100TmaUmmaWarpSpecializedBlockScaledILi6ELi2ELi2ENS5_IJNS4_1CILi2EEENSA_ILi1EEESC_EEEEENS5_IJNSA_ILi128EEESF_SF_EEENS5_IJNS_12float_e4m3_tENS_13float_ue8m0_tEEEENS5_IJNS5_IJlSC_lEEENS4_6LayoutINS5_IJNS5_IJNS5_IJNSA_ILi32EEENSA_ILi4EEEEEEiEEESP_NS5_IJSC_iEEEEEENS5_IJNS5_IJNS5_IJNSA_ILi16EEESN_EEEiEEENS5_IJNS5_IJNSA_ILi0EEESC_EEENSA_ILi512EEEEEENS5_IJSV_iEEEEEEEEEEESJ_S12_NS4_8TiledMMAINS4_8MMA_AtomIJNS4_21SM100_MMA_MXF8F6F4_SSISH_SH_fSI_Li128ELi128ELNS4_4UMMA5MajorE0ELS17_0ELNS16_7ScaleInE0ELS18_0EEEEEENSL_INS5_IJSC_SC_SC_EEENS5_IJSV_SV_SV_EEEEENS5_IJNS4_10UnderscoreES1E_S1E_EEEEENS5_IJNS4_13SM90_TMA_LOADES1H_EEENS5_IJNS4_14ComposedLayoutINS4_7SwizzleILi3ELi4ELi3EEENS4_18smem_ptr_flag_bitsILi8EEENSL_INS5_IJNSA_ILi8EEESF_EEENS5_IJSF_SC_EEEEEEENSL_INS5_IJNS5_IJNS5_IJSO_SC_EEENS5_IJSM_SC_EEEEEESC_NS5_IJSN_SC_EEEEEENS5_IJNS5_IJNS5_IJST_SX_EEESW_EEESV_NS5_IJSC_SX_EEEEEEEEEEEvNS4_8identityENS5_IJNS4_23SM90_TMA_LOAD_MULTICASTES25_EEES23_vS24_EENS_8epilogue10collective18CollectiveEpilogueINS28_23Sm100TmaWarpSpecializedILi4ELi2ELi16ELb1ELb0EEEJNS5_IJNSA_ILi64EEESF_SF_EEENS5_IJNSL_IS2D_SC_EENSL_INS5_IJSS_SB_EEENS5_IJSC_S2D_EEEEEEEENS_10bfloat16_tESK_S2K_SK_NS28_6fusion15FusionCallbacksIS2C_NS2L_17LinearCombinationIS2K_fS2K_fLNS_15FloatRoundStyleE2EEES2E_S2J_JEEENS4_5SM1004TMEM4LOAD26SM100_TMEM_LOAD_32dp32b16xES1H_NS1J_INS1K_ILi1ELi4ELi3EEENS1M_ILi16EEENSL_INS5_IJS1O_SS_EEENS5_IJSS_SC_EEEEEEENS4_39AutoVectorizingCopyWithAssumedAlignmentILi128EEENS4_14SM90_TMA_STOREES30_S32_S32_EEEvvEEEEvNT_6ParamsE) ;  /* 0xffffff0c02807950 */ /* 0x000fea0003c3ffff */
.L_x_246:
[----:B------:R-:W-:-:S00]  /*f200*/  BRA `(.L_x_246) ;  /* 0xfffffffc00fc7947 */ /* 0x000fc0000383ffff */
[----:B------:R-:W-:-:S00]  /*f210*/  NOP ;  /* 0x0000000000007918 */ /* 0x000fc00000000000 */
        /* <DEDUP_REMOVED lines=14> */
.L_x_247:


//--------------------- .nv.global.init           --------------------------
	.section	.nv.global.init,"aw",@progbits
.nv.global.init:
	.type		$str$27,@object
	.size		$str$27,($str$28 - $str$27)
$str$27:
        /*0000*/ 	.byte	0x28, 0x61, 0x64, 0x64, 0x72, 0x65, 0x73, 0x73, 0x20, 0x26, 0x20, 0x6d, 0x61, 0x73, 0x6b, 0x29
        /*0010*/ 	.byte	0x20, 0x3d, 0x3d, 0x20, 0x30, 0x00
	.type		$str$28,@object
	.size		$str$28,($str$26 - $str$28)
$str$28:
        /*0016*/ 	.byte	0x2f, 0x74, 0x6d, 0x70, 0x2f, 0x63, 0x75, 0x74, 0x6c, 0x61, 0x73, 0x73, 0x5f, 0x73, 0x77, 0x65
        /*0026*/ 	.byte	0x65, 0x70, 0x5f, 0x73, 0x72, 0x63, 0x2f, 0x69, 0x6e, 0x63, 0x6c, 0x75, 0x64, 0x65, 0x2f, 0x63
        /*0036*/ 	.byte	0x75, 0x74, 0x65, 0x2f, 0x70, 0x6f, 0x69, 0x6e, 0x74, 0x65, 0x72, 0x5f, 0x66, 0x6c, 0x61, 0x67
        /*0046*/ 	.byte	0x67, 0x65, 0x64, 0x2e, 0x68, 0x70, 0x70, 0x00
	.type		$str$26,@object
	.size		$str$26,($str$25 - $str$26)
$str$26:
        /*004e*/ 	.byte	0x2f, 0x74, 0x6d, 0x70, 0x2f, 0x63, 0x75, 0x74, 0x6c, 0x61, 0x73, 0x73, 0x5f, 0x73, 0x77, 0x65
        /*005e*/ 	.byte	0x65, 0x70, 0x5f, 0x73, 0x72, 0x63, 0x2f, 0x69, 0x6e, 0x63, 0x6c, 0x75, 0x64, 0x65, 0x2f, 0x63
        /*006e*/ 	.byte	0x75, 0x74, 0x65, 0x2f, 0x61, 0x74, 0x6f, 0x6d, 0x2f, 0x63, 0x6f, 0x70, 0x79, 0x5f, 0x74, 0x72
        /*007e*/ 	.byte	0x61, 0x69, 0x74, 0x73, 0x5f, 0x73, 0x6d, 0x31, 0x30, 0x30, 0x2e, 0x68, 0x70, 0x70, 0x00
	.type		$str$25,@object
	.size		$str$25,(__unnamed_1 - $str$25)
$str$25:
        /*008d*/ 	.byte	0x28, 0x28, 0x75, 0x69, 0x6e, 0x74, 0x33, 0x32, 0x5f, 0x74, 0x28, 0x74, 0x68, 0x72, 0x65, 0x61
        /*009d*/ 	.byte	0x64, 0x49, 0x64, 0x78, 0x2e, 0x78, 0x29, 0x20, 0x2f, 0x20, 0x33, 0x32, 0x29, 0x20, 0x25, 0x20
        /*00ad*/ 	.byte	0x34, 0x29, 0x20, 0x3d, 0x3d, 0x20, 0x28, 0x28, 0x28, 0x74, 0x6d, 0x65, 0x6d, 0x5f, 0x61, 0x64
        /*00bd*/ 	.byte	0x64, 0x72, 0x20, 0x3e, 0x3e, 0x20, 0x31, 0x36, 0x29, 0x20, 0x2f, 0x20, 0x33, 0x32, 0x29, 0x20
        /*00cd*/ 	.byte	0x25, 0x20, 0x34, 0x29, 0x00
	.type		__unnamed_1,@object
	.size		__unnamed_1,(__unnamed_2 - __unnamed_1)
__unnamed_1:
        /*00d2*/ 	.byte	0x61, 0x75, 0x74, 0x6f, 0x20, 0x63, 0x75, 0x74, 0x65, 0x3a, 0x3a, 0x61, 0x73, 0x5f, 0x70, 0x6f
        /* <DEDUP_REMOVED lines=24> */
        /*0262*/ 	.byte	0x43, 0x3c, 0x32, 0x30, 0x34, 0x38, 0x3e, 0x3e, 0x3e, 0x3e, 0x5d, 0x00
	.type		__unnamed_2,@object
	.size		__unnamed_2,(.L_2 - __unnamed_2)
__unnamed_2:
        /* <DEDUP_REMOVED lines=40> */
        /*04ee*/ 	.byte	0x3a, 0x3a, 0x43, 0x3c, 0x30, 0x3e, 0x3e, 0x3e, 0x3e, 0x5d, 0x00
.L_2:


//--------------------- .nv.shared._ZN7cutlass13device_kernelINS_4gemm6kernel13GemmUniversalIN4cute5tupleIJiiiiEEENS1_10collective13CollectiveMmaINS1_46MainloopSm100TmaUmmaWarpSpecializedBlockScaledILi6ELi2ELi2ENS5_IJNS4_1CILi2EEENSA_ILi1EEESC_EEEEENS5_IJNSA_ILi128EEESF_SF_EEENS5_IJNS_12float_e4m3_tENS_13float_ue8m0_tEEEENS5_IJNS5_IJlSC_lEEENS4_6LayoutINS5_IJNS5_IJNS5_IJNSA_ILi32EEENSA_ILi4EEEEEEiEEESP_NS5_IJSC_iEEEEEENS5_IJNS5_IJNS5_IJNSA_ILi16EEESN_EEEiEEENS5_IJNS5_IJNSA_ILi0EEESC_EEENSA_ILi512EEEEEENS5_IJSV_iEEEEEEEEEEESJ_S12_NS4_8TiledMMAINS4_8MMA_AtomIJNS4_21SM100_MMA_MXF8F6F4_SSISH_SH_fSI_Li128ELi128ELNS4_4UMMA5MajorE0ELS17_0ELNS16_7ScaleInE0ELS18_0EEEEEENSL_INS5_IJSC_SC_SC_EEENS5_IJSV_SV_SV_EEEEENS5_IJNS4_10UnderscoreES1E_S1E_EEEEENS5_IJNS4_13SM90_TMA_LOADES1H_EEENS5_IJNS4_14ComposedLayoutINS4_7SwizzleILi3ELi4ELi3EEENS4_18smem_ptr_flag_bitsILi8EEENSL_INS5_IJNSA_ILi8EEESF_EEENS5_IJSF_SC_EEEEEEENSL_INS5_IJNS5_IJNS5_IJSO_SC_EEENS5_IJSM_SC_EEEEEESC_NS5_IJSN_SC_EEEEEENS5_IJNS5_IJNS5_IJST_SX_EEESW_EEESV_NS5_IJSC_SX_EEEEEEEEEEEvNS4_8identityENS5_IJNS4_23SM90_TMA_LOAD_MULTICASTES25_EEES23_vS24_EENS_8epilogue10collective18CollectiveEpilogueINS28_23Sm100TmaWarpSpecializedILi4ELi2ELi16ELb1ELb0EEEJNS5_IJNSA_ILi64EEESF_SF_EEENS5_IJNSL_IS2D_SC_EENSL_INS5_IJSS_SB_EEENS5_IJSC_S2D_EEEEEEEENS_10bfloat16_tESK_S2K_SK_NS28_6fusion15FusionCallbacksIS2C_NS2L_17LinearCombinationIS2K_fS2K_fLNS_15FloatRoundStyleE2EEES2E_S2J_JEEENS4_5SM1004TMEM4LOAD26SM100_TMEM_LOAD_32dp32b16xES1H_NS1J_INS1K_ILi1ELi4ELi3EEENS1M_ILi16EEENSL_INS5_IJS1O_SS_EEENS5_IJSS_SC_EEEEEEENS4_39AutoVectorizingCopyWithAssumedAlignmentILi128EEENS4_14SM90_TMA_STOREES30_S32_S32_EEEvvEEEEvNT_6ParamsE --------------------------
	.section	.nv.shared._ZN7cutlass13device_kernelINS_4gemm6kernel13GemmUniversalIN4cute5tupleIJiiiiEEENS1_10collective13CollectiveMmaINS1_46MainloopSm100TmaUmmaWarpSpecializedBlockScaledILi6ELi2ELi2ENS5_IJNS4_1CILi2EEENSA_ILi1EEESC_EEEEENS5_IJNSA_ILi128EEESF_SF_EEENS5_IJNS_12float_e4m3_tENS_13float_ue8m0_tEEEENS5_IJNS5_IJlSC_lEEENS4_6LayoutINS5_IJNS5_IJNS5_IJNSA_ILi32EEENSA_ILi4EEEEEEiEEESP_NS5_IJSC_iEEEEEENS5_IJNS5_IJNS5_IJNSA_ILi16EEESN_EEEiEEENS5_IJNS5_IJNSA_ILi0EEESC_EEENSA_ILi512EEEEEENS5_IJSV_iEEEEEEEEEEESJ_S12_NS4_8TiledMMAINS4_8MMA_AtomIJNS4_21SM100_MMA_MXF8F6F4_SSISH_SH_fSI_Li128ELi128ELNS4_4UMMA5MajorE0ELS17_0ELNS16_7ScaleInE0ELS18_0EEEEEENSL_INS5_IJSC_SC_SC_EEENS5_IJSV_SV_SV_EEEEENS5_IJNS4_10UnderscoreES1E_S1E_EEEEENS5_IJNS4_13SM90_TMA_LOADES1H_EEENS5_IJNS4_14ComposedLayoutINS4_7SwizzleILi3ELi4ELi3EEENS4_18smem_ptr_flag_bitsILi8EEENSL_INS5_IJNSA_ILi8EEESF_EEENS5_IJSF_SC_EEEEEEENSL_INS5_IJNS5_IJNS5_IJSO_SC_EEENS5_IJSM_SC_EEEEEESC_NS5_IJSN_SC_EEEEEENS5_IJNS5_IJNS5_IJST_SX_EEESW_EEESV_NS5_IJSC_SX_EEEEEEEEEEEvNS4_8identityENS5_IJNS4_23SM90_TMA_LOAD_MULTICASTES25_EEES23_vS24_EENS_8epilogue10collective18CollectiveEpilogueINS28_23Sm100TmaWarpSpecializedILi4ELi2ELi16ELb1ELb0EEEJNS5_IJNSA_ILi64EEESF_SF_EEENS5_IJNSL_IS2D_SC_EENSL_INS5_IJSS_SB_EEENS5_IJSC_S2D_EEEEEEEENS_10bfloat16_tESK_S2K_SK_NS28_6fusion15FusionCallbacksIS2C_NS2L_17LinearCombinationIS2K_fS2K_fLNS_15FloatRoundStyleE2EEES2E_S2J_JEEENS4_5SM1004TMEM4LOAD26SM100_TMEM_LOAD_32dp32b16xES1H_NS1J_INS1K_ILi1ELi4ELi3EEENS1M_ILi16EEENSL_INS5_IJS1O_SS_EEENS5_IJSS_SC_EEEEEEENS4_39AutoVectorizingCopyWithAssumedAlignmentILi128EEENS4_14SM90_TMA_STOREES30_S32_S32_EEEvvEEEEvNT_6ParamsE,"aw",@nobits
	.sectionflags	@""
	.align	16
	.zero		1024


//--------------------- .nv.shared.reserved.0     --------------------------
	.section	.nv.shared.reserved.0,"aw",@nobits
	.weak		__nv_reservedSMEM_offset_0_alias
	.size		__nv_reservedSMEM_offset_0_alias, 0, 64
	.other		__nv_reservedSMEM_offset_0_alias,@"STO_CUDA_RESERVED_SHARED STV_DEFAULT"
__nv_reservedSMEM_offset_0_alias:
	.zero		0
.nv.shared.reserved.0:
	.zero		64
	.weak		__nv_reservedSMEM_tcgen05_partition
	.type		__nv_reservedSMEM_tcgen05_partition,@object
	.size		__nv_reservedSMEM_tcgen05_partition,(.L_0 - __nv_reservedSMEM_tcgen05_partition)
__nv_reservedSMEM_tcgen05_partition:
	.zero		32
.L_0:


//--------------------- .nv.global                --------------------------
	.section	.nv.global,"aw",@nobits
.nv.global:
	.type		_ZN40_INTERNAL_bd4e99c1_4_k_cu_6b8ad2bc_348054cute1_E,@object
	.size		_ZN40_INTERNAL_bd4e99c1_4_k_cu_6b8ad2bc_348054cute1_E,(_ZN40_INTERNAL_bd4e99c1_4_k_cu_6b8ad2bc_348054cuda3std3__45__cpo6cbeginE - _ZN40_INTERNAL_bd4e99c1_4_k_cu_6b8ad2bc_348054cute1_E)
_ZN40_INTERNAL_bd4e99c1_4_k_cu_6b8ad2bc_348054cute1_E:
	.zero		1
	.type		_ZN40_INTERNAL_bd4e99c1_4_k_cu_6b8ad2bc_348054cuda3std3__45__cpo6cbeginE,@object
	.size		_ZN40_INTERNAL_bd4e99c1_4_k_cu_6b8ad2bc_348054cuda3std3__45__cpo6cbeginE,(_ZN40_INTERNAL_bd4e99c1_4_k_cu_6b8ad2bc_348054cuda3std3__48in_placeE - _ZN40_INTERNAL_bd4e99c1_4_k_cu_6b8ad2bc_348054cuda3std3__45__cpo6cbeginE)
_ZN40_INTERNAL_bd4e99c1_4_k_cu_6b8ad2bc_348054cuda3std3__45__cpo6cbeginE:
	.zero		1
	.type		_ZN40_INTERNAL_bd4e99c1_4_k_cu_6b8ad2bc_348054cuda3std3__48in_placeE,@object
	.size		_ZN40_INTERNAL_bd4e99c1_4_k_cu_6b8ad2bc_348054cuda3std3__48in_placeE,(_ZN40_INTERNAL_bd4e99c1_4_k_cu_6b8ad2bc_348054cuda3std6ranges3__45__cpo9iter_moveE - _ZN40_INTERNAL_bd4e99c1_4_k_cu_6b8ad2bc_348054cuda3std3__48in_placeE)
_ZN40_INTERNAL_bd4e99c1_4_k_cu_6b8ad2bc_348054cuda3std3__48in_placeE:
	.zero		1
	.type		_ZN40_INTERNAL_bd4e99c1_4_k_cu_6b8ad2bc_348054cuda3std6ranges3__45__cpo9iter_moveE,@object
	.size		_ZN40_INTERNAL_bd4e99c1_4_k_cu_6b8ad2bc_348054cuda3std6ranges3__45__cpo9iter_moveE,(_ZN40_INTERNAL_bd4e99c1_4_k_cu_6b8ad2bc_348054cuda3std3__45__cpo5beginE - _ZN40_INTERNAL_bd4e99c1_4_k_cu_6b8ad2bc_348054cuda3std6ranges3__45__cpo9iter_moveE)
_ZN40_INTERNAL_bd4e99c1_4_k_cu_6b8ad2bc_348054cuda3std6ranges3__45__cpo9iter_moveE:
	.zero		1
	.type		_ZN40_INTERNAL_bd4e99c1_4_k_cu_6b8ad2bc_348054cuda3std3__45__cpo5beginE,@object
	.size		_ZN40_INTERNAL_bd4e99c1_4_k_cu_6b8ad2bc_348054cuda3std3__45__cpo5beginE,(_ZN40_INTERNAL_bd4e99c1_4_k_cu_6b8ad2bc_348054cuda3std3__442_GLOBAL__N__bd4e99c1_4_k_cu_6b8ad2bc_348056ignoreE - _ZN40_INTERNAL_bd4e99c1_4_k_cu_6b8ad2bc_348054cuda3std3__45__cpo5beginE)
_ZN40_INTERNAL_bd4e99c1_4_k_cu_6b8ad2bc_348054cuda3std3__45__cpo5beginE:
	.zero		1
	.type		_ZN40_INTERNAL_bd4e99c1_4_k_cu_6b8ad2bc_348054cuda3std3__442_GLOBAL__N__bd4e99c1_4_k_cu_6b8ad2bc_348056ignoreE,@object
	.size		_ZN40_INTERNAL_bd4e99c1_4_k_cu_6b8ad2bc_348054cuda3std3__442_GLOBAL__N__bd4e99c1_4_k_cu_6b8ad2bc_348056ignoreE,(_ZN40_INTERNAL_bd4e99c1_4_k_cu_6b8ad2bc_348054cute7productE - _ZN40_INTERNAL_bd4e99c1_4_k_cu_6b8ad2bc_348054cuda3std3__442_GLOBAL__N__bd4e99c1_4_k_cu_6b8ad2bc_348056ignoreE)
_ZN40_INTERNAL_bd4e99c1_4_k_cu_6b8ad2bc_348054cuda3std3__442_GLOBAL__N__bd4e99c1_4_k_cu_6b8ad2bc_348056ignoreE:
	.zero		1
	.type		_ZN40_INTERNAL_bd4e99c1_4_k_cu_6b8ad2bc_348054cute7productE,@object
	.size		_ZN40_INTERNAL_bd4e99c1_4_k_cu_6b8ad2bc_348054cute7productE,(_ZN40_INTERNAL_bd4e99c1_4_k_cu_6b8ad2bc_348054cuda3std3__45__cpo3endE - _ZN40_INTERNAL_bd4e99c1_4_k_cu_6b8ad2bc_348054cute7productE)
_ZN40_INTERNAL_bd4e99c1_4_k_cu_6b8ad2bc_348054cute7productE:
	.zero		1
	.type		_ZN40_INTERNAL_bd4e99c1_4_k_cu_6b8ad2bc_348054cuda3std3__45__cpo3endE,@object
	.size		_ZN40_INTERNAL_bd4e99c1_4_k_cu_6b8ad2bc_348054cuda3std3__45__cpo3endE,(_ZN40_INTERNAL_bd4e99c1_4_k_cu_6b8ad2bc_348054cuda3std3__419piecewise_constructE - _ZN40_INTERNAL_bd4e99c1_4_k_cu_6b8ad2bc_348054cuda3std3__45__cpo3endE)
_ZN40_INTERNAL_bd4e99c1_4_k_cu_6b8ad2bc_348054cuda3std3__45__cpo3endE:
	.zero		1
	.type		_ZN40_INTERNAL_bd4e99c1_4_k_cu_6b8ad2bc_348054cuda3std3__419piecewise_constructE,@object
	.size		_ZN40_INTERNAL_bd4e99c1_4_k_cu_6b8ad2bc_348054cuda3std3__419piecewise_constructE,(_ZN40_INTERNAL_bd4e99c1_4_k_cu_6b8ad2bc_348054cuda3std3__45__cpo4cendE - _ZN40_INTERNAL_bd4e99c1_4_k_cu_6b8ad2bc_348054cuda3std3__419piecewise_constructE)
_ZN40_INTERNAL_bd4e99c1_4_k_cu_6b8ad2bc_348054cuda3std3__419piecewise_constructE:
	.zero		1
	.type		_ZN40_INTERNAL_bd4e99c1_4_k_cu_6b8ad2bc_348054cuda3std3__45__cpo4cendE,@object
	.size		_ZN40_INTERNAL_bd4e99c1_4_k_cu_6b8ad2bc_348054cuda3std3__45__cpo4cendE,(_ZN40_INTERNAL_bd4e99c1_4_k_cu_6b8ad2bc_348054cuda3std6ranges3__45__cpo4swapE - _ZN40_INTERNAL_bd4e99c1_4_k_cu_6b8ad2bc_348054cuda3std3__45__cpo4cendE)
_ZN40_INTERNAL_bd4e99c1_4_k_cu_6b8ad2bc_348054cuda3std3__45__cpo4cendE:
	.zero		1
	.type		_ZN40_INTERNAL_bd4e99c1_4_k_cu_6b8ad2bc_348054cuda3std6ranges3__45__cpo4swapE,@object
	.size		_ZN40_INTERNAL_bd4e99c1_4_k_cu_6b8ad2bc_348054cuda3std6ranges3__45__cpo4swapE,(.L_10 - _ZN40_INTERNAL_bd4e99c1_4_k_cu_6b8ad2bc_348054cuda3std6ranges3__45__cpo4swapE)
_ZN40_INTERNAL_bd4e99c1_4_k_cu_6b8ad2bc_348054cuda3std6ranges3__45__cpo4swapE:
	.zero		1
.L_10:


//--------------------- .nv.constant0._ZN7cutlass13device_kernelINS_4gemm6kernel13GemmUniversalIN4cute5tupleIJiiiiEEENS1_10collective13CollectiveMmaINS1_46MainloopSm100TmaUmmaWarpSpecializedBlockScaledILi6ELi2ELi2ENS5_IJNS4_1CILi2EEENSA_ILi1EEESC_EEEEENS5_IJNSA_ILi128EEESF_SF_EEENS5_IJNS_12float_e4m3_tENS_13float_ue8m0_tEEEENS5_IJNS5_IJlSC_lEEENS4_6LayoutINS5_IJNS5_IJNS5_IJNSA_ILi32EEENSA_ILi4EEEEEEiEEESP_NS5_IJSC_iEEEEEENS5_IJNS5_IJNS5_IJNSA_ILi16EEESN_EEEiEEENS5_IJNS5_IJNSA_ILi0EEESC_EEENSA_ILi512EEEEEENS5_IJSV_iEEEEEEEEEEESJ_S12_NS4_8TiledMMAINS4_8MMA_AtomIJNS4_21SM100_MMA_MXF8F6F4_SSISH_SH_fSI_Li128ELi128ELNS4_4UMMA5MajorE0ELS17_0ELNS16_7ScaleInE0ELS18_0EEEEEENSL_INS5_IJSC_SC_SC_EEENS5_IJSV_SV_SV_EEEEENS5_IJNS4_10UnderscoreES1E_S1E_EEEEENS5_IJNS4_13SM90_TMA_LOADES1H_EEENS5_IJNS4_14ComposedLayoutINS4_7SwizzleILi3ELi4ELi3EEENS4_18smem_ptr_flag_bitsILi8EEENSL_INS5_IJNSA_ILi8EEESF_EEENS5_IJSF_SC_EEEEEEENSL_INS5_IJNS5_IJNS5_IJSO_SC_EEENS5_IJSM_SC_EEEEEESC_NS5_IJSN_SC_EEEEEENS5_IJNS5_IJNS5_IJST_SX_EEESW_EEESV_NS5_IJSC_SX_EEEEEEEEEEEvNS4_8identityENS5_IJNS4_23SM90_TMA_LOAD_MULTICASTES25_EEES23_vS24_EENS_8epilogue10collective18CollectiveEpilogueINS28_23Sm100TmaWarpSpecializedILi4ELi2ELi16ELb1ELb0EEEJNS5_IJNSA_ILi64EEESF_SF_EEENS5_IJNSL_IS2D_SC_EENSL_INS5_IJSS_SB_EEENS5_IJSC_S2D_EEEEEEEENS_10bfloat16_tESK_S2K_SK_NS28_6fusion15FusionCallbacksIS2C_NS2L_17LinearCombinationIS2K_fS2K_fLNS_15FloatRoundStyleE2EEES2E_S2J_JEEENS4_5SM1004TMEM4LOAD26SM100_TMEM_LOAD_32dp32b16xES1H_NS1J_INS1K_ILi1ELi4ELi3EEENS1M_ILi16EEENSL_INS5_IJS1O_SS_EEENS5_IJSS_SC_EEEEEEENS4_39AutoVectorizingCopyWithAssumedAlignmentILi128EEENS4_14SM90_TMA_STOREES30_S32_S32_EEEvvEEEEvNT_6ParamsE --------------------------
	.section	.nv.constant0._ZN7cutlass13device_kernelINS_4gemm6kernel13GemmUniversalIN4cute5tupleIJiiiiEEENS1_10collective13CollectiveMmaINS1_46MainloopSm100TmaUmmaWarpSpecializedBlockScaledILi6ELi2ELi2ENS5_IJNS4_1CILi2EEENSA_ILi1EEESC_EEEEENS5_IJNSA_ILi128EEESF_SF_EEENS5_IJNS_12float_e4m3_tENS_13float_ue8m0_tEEEENS5_IJNS5_IJlSC_lEEENS4_6LayoutINS5_IJNS5_IJNS5_IJNSA_ILi32EEENSA_ILi4EEEEEEiEEESP_NS5_IJSC_iEEEEEENS5_IJNS5_IJNS5_IJNSA_ILi16EEESN_EEEiEEENS5_IJNS5_IJNSA_ILi0EEESC_EEENSA_ILi512EEEEEENS5_IJSV_iEEEEEEEEEEESJ_S12_NS4_8TiledMMAINS4_8MMA_AtomIJNS4_21SM100_MMA_MXF8F6F4_SSISH_SH_fSI_Li128ELi128ELNS4_4UMMA5MajorE0ELS17_0ELNS16_7ScaleInE0ELS18_0EEEEEENSL_INS5_IJSC_SC_SC_EEENS5_IJSV_SV_SV_EEEEENS5_IJNS4_10UnderscoreES1E_S1E_EEEEENS5_IJNS4_13SM90_TMA_LOADES1H_EEENS5_IJNS4_14ComposedLayoutINS4_7SwizzleILi3ELi4ELi3EEENS4_18smem_ptr_flag_bitsILi8EEENSL_INS5_IJNSA_ILi8EEESF_EEENS5_IJSF_SC_EEEEEEENSL_INS5_IJNS5_IJNS5_IJSO_SC_EEENS5_IJSM_SC_EEEEEESC_NS5_IJSN_SC_EEEEEENS5_IJNS5_IJNS5_IJST_SX_EEESW_EEESV_NS5_IJSC_SX_EEEEEEEEEEEvNS4_8identityENS5_IJNS4_23SM90_TMA_LOAD_MULTICASTES25_EEES23_vS24_EENS_8epilogue10collective18CollectiveEpilogueINS28_23Sm100TmaWarpSpecializedILi4ELi2ELi16ELb1ELb0EEEJNS5_IJNSA_ILi64EEESF_SF_EEENS5_IJNSL_IS2D_SC_EENSL_INS5_IJSS_SB_EEENS5_IJSC_S2D_EEEEEEEENS_10bfloat16_tESK_S2K_SK_NS28_6fusion15FusionCallbacksIS2C_NS2L_17LinearCombinationIS2K_fS2K_fLNS_15FloatRoundStyleE2EEES2E_S2J_JEEENS4_5SM1004TMEM4LOAD26SM100_TMEM_LOAD_32dp32b16xES1H_NS1J_INS1K_ILi1ELi4ELi3EEENS1M_ILi16EEENSL_INS5_IJS1O_SS_EEENS5_IJSS_SC_EEEEEEENS4_39AutoVectorizingCopyWithAssumedAlignmentILi128EEENS4_14SM90_TMA_STOREES30_S32_S32_EEEvvEEEEvNT_6ParamsE,"a",@progbits
	.sectionflags	@""
	.align	4
.nv.constant0._ZN7cutlass13device_kernelINS_4gemm6kernel13GemmUniversalIN4cute5tupleIJiiiiEEENS1_10collective13CollectiveMmaINS1_46MainloopSm100TmaUmmaWarpSpecializedBlockScaledILi6ELi2ELi2ENS5_IJNS4_1CILi2EEENSA_ILi1EEESC_EEEEENS5_IJNSA_ILi128EEESF_SF_EEENS5_IJNS_12float_e4m3_tENS_13float_ue8m0_tEEEENS5_IJNS5_IJlSC_lEEENS4_6LayoutINS5_IJNS5_IJNS5_IJNSA_ILi32EEENSA_ILi4EEEEEEiEEESP_NS5_IJSC_iEEEEEENS5_IJNS5_IJNS5_IJNSA_ILi16EEESN_EEEiEEENS5_IJNS5_IJNSA_ILi0EEESC_EEENSA_ILi512EEEEEENS5_IJSV_iEEEEEEEEEEESJ_S12_NS4_8TiledMMAINS4_8MMA_AtomIJNS4_21SM100_MMA_MXF8F6F4_SSISH_SH_fSI_Li128ELi128ELNS4_4UMMA5MajorE0ELS17_0ELNS16_7ScaleInE0ELS18_0EEEEEENSL_INS5_IJSC_SC_SC_EEENS5_IJSV_SV_SV_EEEEENS5_IJNS4_10UnderscoreES1E_S1E_EEEEENS5_IJNS4_13SM90_TMA_LOADES1H_EEENS5_IJNS4_14ComposedLayoutINS4_7SwizzleILi3ELi4ELi3EEENS4_18smem_ptr_flag_bitsILi8EEENSL_INS5_IJNSA_ILi8EEESF_EEENS5_IJSF_SC_EEEEEEENSL_INS5_IJNS5_IJNS5_IJSO_SC_EEENS5_IJSM_SC_EEEEEESC_NS5_IJSN_SC_EEEEEENS5_IJNS5_IJNS5_IJST_SX_EEESW_EEESV_NS5_IJSC_SX_EEEEEEEEEEEvNS4_8identityENS5_IJNS4_23SM90_TMA_LOAD_MULTICASTES25_EEES23_vS24_EENS_8epilogue10collective18CollectiveEpilogueINS28_23Sm100TmaWarpSpecializedILi4ELi2ELi16ELb1ELb0EEEJNS5_IJNSA_ILi64EEESF_SF_EEENS5_IJNSL_IS2D_SC_EENSL_INS5_IJSS_SB_EEENS5_IJSC_S2D_EEEEEEEENS_10bfloat16_tESK_S2K_SK_NS28_6fusion15FusionCallbacksIS2C_NS2L_17LinearCombinationIS2K_fS2K_fLNS_15FloatRoundStyleE2EEES2E_S2J_JEEENS4_5SM1004TMEM4LOAD26SM100_TMEM_LOAD_32dp32b16xES1H_NS1J_INS1K_ILi1ELi4ELi3EEENS1M_ILi16EEENSL_INS5_IJS1O_SS_EEENS5_IJSS_SC_EEEEEEENS4_39AutoVectorizingCopyWithAssumedAlignmentILi128EEENS4_14SM90_TMA_STOREES30_S32_S32_EEEvvEEEEvNT_6ParamsE:
	.zero		3968


//--------------------- SYMBOLS --------------------------

	.type		.nv.reservedSmem.offset0,@object
	.size		.nv.reservedSmem.offset0,0x4
	.type		.nv.reservedSmem.cap,@object
	.size		.nv.reservedSmem.cap,0x4
	.type		__assertfail,@function
